//
// Generated by NVIDIA NVVM Compiler
//
// Compiler Build ID: CL-36424714
// Cuda compilation tools, release 13.0, V13.0.88
// Based on NVVM 20.0.0
//

.version 9.0
.target sm_100
.address_size 64

	// .globl	_Z18theta_order_kernelmmjjP10ThetaStats
.const .align 8 .b8 MR_WITNESSES_3[24] = {2, 0, 0, 0, 0, 0, 0, 0, 7, 0, 0, 0, 0, 0, 0, 0, 61};
.const .align 8 .b8 MR_WITNESSES_12[96] = {2, 0, 0, 0, 0, 0, 0, 0, 3, 0, 0, 0, 0, 0, 0, 0, 5, 0, 0, 0, 0, 0, 0, 0, 7, 0, 0, 0, 0, 0, 0, 0, 11, 0, 0, 0, 0, 0, 0, 0, 13, 0, 0, 0, 0, 0, 0, 0, 17, 0, 0, 0, 0, 0, 0, 0, 19, 0, 0, 0, 0, 0, 0, 0, 23, 0, 0, 0, 0, 0, 0, 0, 29, 0, 0, 0, 0, 0, 0, 0, 31, 0, 0, 0, 0, 0, 0, 0, 37};

.visible .entry _Z18theta_order_kernelmmjjP10ThetaStats(
	.param .u64 _Z18theta_order_kernelmmjjP10ThetaStats_param_0,
	.param .u64 _Z18theta_order_kernelmmjjP10ThetaStats_param_1,
	.param .u32 _Z18theta_order_kernelmmjjP10ThetaStats_param_2,
	.param .u32 _Z18theta_order_kernelmmjjP10ThetaStats_param_3,
	.param .u64 .ptr .align 1 _Z18theta_order_kernelmmjjP10ThetaStats_param_4
)
{
	.reg .pred 	%p<633>;
	.reg .b32 	%r<1578>;
	.reg .b64 	%rd<3283>;
	.reg .b64 	%fd<49>;

	ld.param.u64 	%rd1803, [_Z18theta_order_kernelmmjjP10ThetaStats_param_1];
	ld.param.u32 	%r80, [_Z18theta_order_kernelmmjjP10ThetaStats_param_2];
	ld.param.u32 	%r81, [_Z18theta_order_kernelmmjjP10ThetaStats_param_3];
	ld.param.u64 	%rd1806, [_Z18theta_order_kernelmmjjP10ThetaStats_param_4];
	cvta.to.global.u64 	%rd1, %rd1806;
	mov.u32 	%r84, %ctaid.x;
	mov.u32 	%r85, %ntid.x;
	cvt.u64.u32 	%rd2, %r85;
	mul.wide.u32 	%rd1807, %r84, %r85;
	mov.u32 	%r86, %tid.x;
	cvt.u64.u32 	%rd1808, %r86;
	add.s64 	%rd2796, %rd1807, %rd1808;
	setp.ge.u64 	%p1, %rd2796, %rd1803;
	setp.gt.u32 	%p2, %r80, %r81;
	or.pred  	%p3, %p1, %p2;
	mov.b32 	%r1544, -1;
	mov.b32 	%r1545, 0;
	mov.f64 	%fd44, 0d0000000000000000;
	mov.b64 	%rd2799, -1;
	mov.b64 	%rd2803, 0;
	mov.u64 	%rd3268, %rd2803;
	mov.u64 	%rd2801, %rd2803;
	mov.u64 	%rd2800, %rd2803;
	mov.f64 	%fd43, %fd44;
	mov.u32 	%r1543, %r1545;
	mov.u32 	%r1542, %r1544;
	mov.u64 	%rd2798, %rd2803;
	mov.u64 	%rd2797, %rd2803;
	@%p3 bra 	$L__BB0_1387;
	add.s32 	%r1, %r80, -1;
	ld.const.u64 	%rd4, [MR_WITNESSES_3];
	ld.const.u64 	%rd5, [MR_WITNESSES_3+8];
	ld.const.u64 	%rd6, [MR_WITNESSES_3+16];
	mov.u32 	%r89, %nctaid.x;
	cvt.u64.u32 	%rd1811, %r89;
	mul.lo.s64 	%rd7, %rd1811, %rd2;
	mov.b64 	%rd2799, -1;
	mov.f64 	%fd43, 0d0000000000000000;
	mov.b32 	%r1543, 0;
	mov.b32 	%r1542, -1;
	mov.b64 	%rd2797, 0;
	mov.u64 	%rd2798, %rd2797;
	mov.u32 	%r1544, %r1542;
	mov.u32 	%r1545, %r1543;
	mov.f64 	%fd44, %fd43;
	mov.u64 	%rd2800, %rd2797;
	mov.u64 	%rd2801, %rd2797;
	mov.u64 	%rd3268, %rd2797;
	mov.u64 	%rd2803, %rd2797;
$L__BB0_2:
	ld.param.u64 	%rd2787, [_Z18theta_order_kernelmmjjP10ThetaStats_param_0];
	add.s64 	%rd16, %rd2796, %rd2787;
	mov.b32 	%r1540, 0;
	mov.u32 	%r1541, %r80;
	mov.u32 	%r1546, %r1;
$L__BB0_3:
	mov.u32 	%r7, %r1546;
	mov.u32 	%r1546, %r1541;
	setp.eq.s64 	%p4, %rd16, 0;
	selp.u64 	%rd2811, 1, 0, %p4;
	setp.eq.s32 	%p5, %r1546, 0;
	@%p5 bra 	$L__BB0_18;
	setp.ne.s32 	%p6, %r1546, 1;
	@%p6 bra 	$L__BB0_6;
	selp.b64 	%rd2811, 3, 0, %p4;
	bra.uni 	$L__BB0_18;
$L__BB0_6:
	add.s32 	%r13, %r1, %r1540;
	shr.u64 	%rd1813, %rd16, %r13;
	setp.ne.s64 	%p8, %rd1813, 0;
	mov.b64 	%rd2811, 0;
	@%p8 bra 	$L__BB0_18;
	setp.lt.s32 	%p9, %r13, 1;
	mov.b64 	%rd2810, 0;
	@%p9 bra 	$L__BB0_17;
	and.b32  	%r14, %r7, 3;
	add.s32 	%r91, %r80, %r1540;
	add.s32 	%r92, %r91, -2;
	setp.lt.u32 	%p10, %r92, 3;
	mov.b64 	%rd2808, 0;
	mov.u64 	%rd2807, %rd16;
	@%p10 bra 	$L__BB0_12;
	and.b32  	%r93, %r7, -4;
	neg.s32 	%r1547, %r93;
	mov.b64 	%rd2809, 0;
	mov.u64 	%rd2807, %rd16;
$L__BB0_10:
	shl.b64 	%rd1818, %rd2807, 2;
	and.b64  	%rd1819, %rd1818, 4;
	shr.u64 	%rd1820, %rd2807, 2;
	shl.b64 	%rd1821, %rd2809, 3;
	or.b64  	%rd1822, %rd1821, %rd1819;
	and.b64  	%rd1823, %rd2807, 2;
	or.b64  	%rd1824, %rd1823, %rd1822;
	and.b64  	%rd1825, %rd1820, 1;
	or.b64  	%rd1826, %rd1825, %rd1824;
	shr.u64 	%rd1827, %rd2807, 3;
	shl.b64 	%rd1828, %rd1826, 1;
	and.b64  	%rd1829, %rd1827, 1;
	or.b64  	%rd2809, %rd1829, %rd1828;
	shr.u64 	%rd2807, %rd2807, 4;
	add.s32 	%r1547, %r1547, 4;
	setp.ne.s32 	%p11, %r1547, 0;
	@%p11 bra 	$L__BB0_10;
	shl.b64 	%rd2808, %rd2809, 1;
$L__BB0_12:
	setp.eq.s32 	%p12, %r14, 0;
	@%p12 bra 	$L__BB0_16;
	and.b64  	%rd1830, %rd2807, 1;
	add.s64 	%rd2809, %rd1830, %rd2808;
	setp.eq.s32 	%p13, %r14, 1;
	@%p13 bra 	$L__BB0_16;
	shr.u64 	%rd1831, %rd2807, 1;
	shl.b64 	%rd1832, %rd2809, 1;
	and.b64  	%rd1833, %rd1831, 1;
	or.b64  	%rd2809, %rd1833, %rd1832;
	setp.eq.s32 	%p14, %r14, 2;
	@%p14 bra 	$L__BB0_16;
	shr.u64 	%rd1834, %rd2807, 2;
	shl.b64 	%rd1835, %rd2809, 1;
	and.b64  	%rd1836, %rd1834, 1;
	or.b64  	%rd2809, %rd1836, %rd1835;
$L__BB0_16:
	shl.b64 	%rd2810, %rd2809, 1;
$L__BB0_17:
	mov.b64 	%rd1837, 1;
	shl.b64 	%rd1838, %rd1837, %r1546;
	add.s64 	%rd1839, %rd1838, %rd2810;
	add.s64 	%rd2811, %rd1839, 1;
$L__BB0_18:
	setp.eq.s64 	%p15, %rd2811, 0;
	@%p15 bra 	$L__BB0_1385;
	clz.b64 	%r94, %rd2811;
	xor.b32  	%r95, %r94, 63;
	popc.b64 	%r96, %rd2811;
	add.s64 	%rd2798, %rd2798, 1;
	cvt.rn.f64.u32 	%fd15, %r95;
	add.f64 	%fd43, %fd43, %fd15;
	cvt.rn.f64.u32 	%fd16, %r96;
	add.f64 	%fd44, %fd44, %fd16;
	min.u32 	%r1542, %r95, %r1542;
	max.u32 	%r1543, %r95, %r1543;
	min.u32 	%r1544, %r96, %r1544;
	max.u32 	%r1545, %r96, %r1545;
	setp.gt.u64 	%p16, %rd2811, 4294967295;
	@%p16 bra 	$L__BB0_78;
	cvt.u32.u64 	%r22, %rd2811;
	setp.eq.s64 	%p237, %rd2811, 1;
	@%p237 bra 	$L__BB0_1385;
	and.b32  	%r703, %r22, -2;
	setp.eq.s32 	%p238, %r703, 2;
	@%p238 bra 	$L__BB0_700;
	and.b32  	%r704, %r22, 1;
	setp.eq.b32 	%p239, %r704, 1;
	not.pred 	%p240, %p239;
	@%p240 bra 	$L__BB0_1385;
	setp.lt.u64 	%p241, %rd2811, 9;
	@%p241 bra 	$L__BB0_700;
	mul.lo.s32 	%r705, %r22, -1431655765;
	setp.lt.u32 	%p242, %r705, 1431655766;
	@%p242 bra 	$L__BB0_1385;
	add.s32 	%r23, %r22, -1;
	mov.b32 	%r1549, 0;
	mov.u32 	%r1548, %r23;
$L__BB0_26:
	mov.u32 	%r25, %r1549;
	shr.u32 	%r1554, %r1548, 1;
	add.s32 	%r1549, %r25, 1;
	and.b32  	%r707, %r1548, 2;
	setp.eq.s32 	%p243, %r707, 0;
	mov.u32 	%r1548, %r1554;
	@%p243 bra 	$L__BB0_26;
	cvt.u64.u32 	%rd43, %r23;
	setp.ge.u64 	%p244, %rd4, %rd2811;
	mov.b64 	%rd2817, 1;
	mov.u64 	%rd2813, %rd4;
	mov.u32 	%r1550, %r1554;
	@%p244 bra 	$L__BB0_44;
$L__BB0_28:
	and.b32  	%r708, %r1550, 1;
	setp.eq.b32 	%p245, %r708, 1;
	not.pred 	%p246, %p245;
	@%p246 bra 	$L__BB0_32;
	mul.lo.s64 	%rd46, %rd2817, %rd2813;
	or.b64  	%rd2251, %rd46, %rd2811;
	and.b64  	%rd2252, %rd2251, -4294967296;
	setp.ne.s64 	%p247, %rd2252, 0;
	@%p247 bra 	$L__BB0_31;
	cvt.u32.u64 	%r709, %rd2811;
	cvt.u32.u64 	%r710, %rd46;
	rem.u32 	%r711, %r710, %r709;
	cvt.u64.u32 	%rd2817, %r711;
	bra.uni 	$L__BB0_32;
$L__BB0_31:
	rem.u64 	%rd2817, %rd46, %rd2811;
$L__BB0_32:
	mul.lo.s64 	%rd50, %rd2813, %rd2813;
	or.b64  	%rd2253, %rd50, %rd2811;
	and.b64  	%rd2254, %rd2253, -4294967296;
	setp.ne.s64 	%p248, %rd2254, 0;
	@%p248 bra 	$L__BB0_34;
	cvt.u32.u64 	%r712, %rd2811;
	cvt.u32.u64 	%r713, %rd50;
	rem.u32 	%r714, %r713, %r712;
	cvt.u64.u32 	%rd2813, %r714;
	bra.uni 	$L__BB0_35;
$L__BB0_34:
	rem.u64 	%rd2813, %rd50, %rd2811;
$L__BB0_35:
	setp.gt.u32 	%p249, %r1550, 1;
	shr.u32 	%r1550, %r1550, 1;
	@%p249 bra 	$L__BB0_28;
	setp.eq.s64 	%p250, %rd2817, 1;
	setp.eq.s64 	%p251, %rd2817, %rd43;
	or.pred  	%p252, %p250, %p251;
	@%p252 bra 	$L__BB0_44;
	setp.eq.s32 	%p253, %r25, 0;
	@%p253 bra 	$L__BB0_1385;
	mov.b32 	%r1551, 0;
	bra.uni 	$L__BB0_40;
$L__BB0_39:
	add.s32 	%r1551, %r1551, 1;
	setp.eq.s32 	%p256, %r1551, %r25;
	@%p256 bra 	$L__BB0_1385;
$L__BB0_40:
	mul.lo.s64 	%rd55, %rd2817, %rd2817;
	or.b64  	%rd2256, %rd55, %rd2811;
	and.b64  	%rd2257, %rd2256, -4294967296;
	setp.ne.s64 	%p254, %rd2257, 0;
	@%p254 bra 	$L__BB0_42;
	cvt.u32.u64 	%r716, %rd2811;
	cvt.u32.u64 	%r717, %rd55;
	rem.u32 	%r718, %r717, %r716;
	cvt.u64.u32 	%rd2817, %r718;
	bra.uni 	$L__BB0_43;
$L__BB0_42:
	rem.u64 	%rd2817, %rd55, %rd2811;
$L__BB0_43:
	setp.ne.s64 	%p255, %rd2817, %rd43;
	@%p255 bra 	$L__BB0_39;
$L__BB0_44:
	setp.ge.u64 	%p257, %rd5, %rd2811;
	mov.b64 	%rd2822, 1;
	mov.u64 	%rd2819, %rd5;
	mov.u32 	%r1552, %r1554;
	@%p257 bra 	$L__BB0_61;
$L__BB0_45:
	and.b32  	%r719, %r1552, 1;
	setp.eq.b32 	%p258, %r719, 1;
	not.pred 	%p259, %p258;
	@%p259 bra 	$L__BB0_49;
	mul.lo.s64 	%rd61, %rd2822, %rd2819;
	or.b64  	%rd2259, %rd61, %rd2811;
	and.b64  	%rd2260, %rd2259, -4294967296;
	setp.ne.s64 	%p260, %rd2260, 0;
	@%p260 bra 	$L__BB0_48;
	cvt.u32.u64 	%r720, %rd2811;
	cvt.u32.u64 	%r721, %rd61;
	rem.u32 	%r722, %r721, %r720;
	cvt.u64.u32 	%rd2822, %r722;
	bra.uni 	$L__BB0_49;
$L__BB0_48:
	rem.u64 	%rd2822, %rd61, %rd2811;
$L__BB0_49:
	mul.lo.s64 	%rd65, %rd2819, %rd2819;
	or.b64  	%rd2261, %rd65, %rd2811;
	and.b64  	%rd2262, %rd2261, -4294967296;
	setp.ne.s64 	%p261, %rd2262, 0;
	@%p261 bra 	$L__BB0_51;
	cvt.u32.u64 	%r723, %rd2811;
	cvt.u32.u64 	%r724, %rd65;
	rem.u32 	%r725, %r724, %r723;
	cvt.u64.u32 	%rd2819, %r725;
	bra.uni 	$L__BB0_52;
$L__BB0_51:
	rem.u64 	%rd2819, %rd65, %rd2811;
$L__BB0_52:
	setp.gt.u32 	%p262, %r1552, 1;
	shr.u32 	%r1552, %r1552, 1;
	@%p262 bra 	$L__BB0_45;
	setp.eq.s64 	%p263, %rd2822, 1;
	setp.eq.s64 	%p264, %rd2822, %rd43;
	or.pred  	%p265, %p263, %p264;
	@%p265 bra 	$L__BB0_61;
	setp.eq.s32 	%p266, %r25, 0;
	@%p266 bra 	$L__BB0_1385;
	mov.b32 	%r1553, 0;
$L__BB0_56:
	mul.lo.s64 	%rd70, %rd2822, %rd2822;
	or.b64  	%rd2264, %rd70, %rd2811;
	and.b64  	%rd2265, %rd2264, -4294967296;
	setp.ne.s64 	%p267, %rd2265, 0;
	@%p267 bra 	$L__BB0_58;
	cvt.u32.u64 	%r727, %rd2811;
	cvt.u32.u64 	%r728, %rd70;
	rem.u32 	%r729, %r728, %r727;
	cvt.u64.u32 	%rd2822, %r729;
	bra.uni 	$L__BB0_59;
$L__BB0_58:
	rem.u64 	%rd2822, %rd70, %rd2811;
$L__BB0_59:
	setp.eq.s64 	%p268, %rd2822, %rd43;
	@%p268 bra 	$L__BB0_61;
	add.s32 	%r1553, %r1553, 1;
	setp.eq.s32 	%p269, %r1553, %r25;
	@%p269 bra 	$L__BB0_1385;
	bra.uni 	$L__BB0_56;
$L__BB0_61:
	setp.ge.u64 	%p270, %rd6, %rd2811;
	mov.b64 	%rd2828, 1;
	mov.u64 	%rd2825, %rd6;
	@%p270 bra 	$L__BB0_700;
$L__BB0_62:
	and.b32  	%r730, %r1554, 1;
	setp.eq.b32 	%p271, %r730, 1;
	not.pred 	%p272, %p271;
	@%p272 bra 	$L__BB0_66;
	mul.lo.s64 	%rd76, %rd2828, %rd2825;
	or.b64  	%rd2267, %rd76, %rd2811;
	and.b64  	%rd2268, %rd2267, -4294967296;
	setp.ne.s64 	%p273, %rd2268, 0;
	@%p273 bra 	$L__BB0_65;
	cvt.u32.u64 	%r731, %rd2811;
	cvt.u32.u64 	%r732, %rd76;
	rem.u32 	%r733, %r732, %r731;
	cvt.u64.u32 	%rd2828, %r733;
	bra.uni 	$L__BB0_66;
$L__BB0_65:
	rem.u64 	%rd2828, %rd76, %rd2811;
$L__BB0_66:
	mul.lo.s64 	%rd80, %rd2825, %rd2825;
	or.b64  	%rd2269, %rd80, %rd2811;
	and.b64  	%rd2270, %rd2269, -4294967296;
	setp.ne.s64 	%p274, %rd2270, 0;
	@%p274 bra 	$L__BB0_68;
	cvt.u32.u64 	%r734, %rd2811;
	cvt.u32.u64 	%r735, %rd80;
	rem.u32 	%r736, %r735, %r734;
	cvt.u64.u32 	%rd2825, %r736;
	bra.uni 	$L__BB0_69;
$L__BB0_68:
	rem.u64 	%rd2825, %rd80, %rd2811;
$L__BB0_69:
	setp.gt.u32 	%p275, %r1554, 1;
	shr.u32 	%r1554, %r1554, 1;
	@%p275 bra 	$L__BB0_62;
	setp.eq.s64 	%p276, %rd2828, 1;
	setp.eq.s64 	%p277, %rd2828, %rd43;
	or.pred  	%p278, %p276, %p277;
	@%p278 bra 	$L__BB0_700;
	setp.eq.s32 	%p279, %r25, 0;
	@%p279 bra 	$L__BB0_1385;
	mov.b32 	%r1555, 0;
$L__BB0_73:
	mul.lo.s64 	%rd85, %rd2828, %rd2828;
	or.b64  	%rd2272, %rd85, %rd2811;
	and.b64  	%rd2273, %rd2272, -4294967296;
	setp.ne.s64 	%p280, %rd2273, 0;
	@%p280 bra 	$L__BB0_75;
	cvt.u32.u64 	%r738, %rd2811;
	cvt.u32.u64 	%r739, %rd85;
	rem.u32 	%r740, %r739, %r738;
	cvt.u64.u32 	%rd2828, %r740;
	bra.uni 	$L__BB0_76;
$L__BB0_75:
	rem.u64 	%rd2828, %rd85, %rd2811;
$L__BB0_76:
	setp.eq.s64 	%p281, %rd2828, %rd43;
	@%p281 bra 	$L__BB0_700;
	add.s32 	%r1555, %r1555, 1;
	setp.eq.s32 	%p282, %r1555, %r25;
	@%p282 bra 	$L__BB0_1385;
	bra.uni 	$L__BB0_73;
$L__BB0_78:
	and.b64  	%rd1840, %rd2811, 1;
	setp.eq.b64 	%p17, %rd1840, 1;
	not.pred 	%p18, %p17;
	mul.lo.s64 	%rd1841, %rd2811, -6148914691236517205;
	setp.lt.u64 	%p19, %rd1841, 6148914691236517206;
	or.pred  	%p20, %p18, %p19;
	@%p20 bra 	$L__BB0_1385;
	add.s64 	%rd89, %rd2811, -1;
	mov.b32 	%r1556, 0;
	mov.u64 	%rd2830, %rd89;
$L__BB0_80:
	mov.u32 	%r40, %r1556;
	shr.u64 	%rd91, %rd2830, 1;
	add.s32 	%r1556, %r40, 1;
	and.b64  	%rd1842, %rd2830, 2;
	setp.eq.s64 	%p21, %rd1842, 0;
	mov.u64 	%rd2830, %rd91;
	@%p21 bra 	$L__BB0_80;
	mov.b32 	%r1557, 0;
$L__BB0_82:
	mul.wide.u32 	%rd1844, %r1557, 8;
	mov.u64 	%rd1845, MR_WITNESSES_12;
	add.s64 	%rd1846, %rd1845, %rd1844;
	ld.const.u64 	%rd2832, [%rd1846];
	setp.ge.u64 	%p22, %rd2832, %rd2811;
	mov.b64 	%rd3038, 1;
	mov.u64 	%rd2833, %rd91;
	@%p22 bra 	$L__BB0_699;
$L__BB0_83:
	and.b64  	%rd1847, %rd2833, 1;
	setp.eq.b64 	%p23, %rd1847, 1;
	not.pred 	%p24, %p23;
	@%p24 bra 	$L__BB0_287;
	mul.lo.s64 	%rd2900, %rd3038, %rd2832;
	mul.hi.u64 	%rd97, %rd3038, %rd2832;
	setp.eq.s64 	%p25, %rd97, 0;
	@%p25 bra 	$L__BB0_284;
	or.b64  	%rd1848, %rd2900, %rd2811;
	and.b64  	%rd1849, %rd1848, -4294967296;
	setp.ne.s64 	%p26, %rd1849, 0;
	@%p26 bra 	$L__BB0_87;
	cvt.u32.u64 	%r99, %rd2811;
	cvt.u32.u64 	%r100, %rd2900;
	rem.u32 	%r101, %r100, %r99;
	cvt.u64.u32 	%rd2834, %r101;
	bra.uni 	$L__BB0_88;
$L__BB0_87:
	rem.u64 	%rd2834, %rd2900, %rd2811;
$L__BB0_88:
	or.b64  	%rd1850, %rd97, %rd2811;
	and.b64  	%rd1851, %rd1850, -4294967296;
	setp.ne.s64 	%p27, %rd1851, 0;
	@%p27 bra 	$L__BB0_90;
	cvt.u32.u64 	%r102, %rd2811;
	cvt.u32.u64 	%r103, %rd97;
	rem.u32 	%r104, %r103, %r102;
	cvt.u64.u32 	%rd2835, %r104;
	bra.uni 	$L__BB0_91;
$L__BB0_90:
	rem.u64 	%rd2835, %rd97, %rd2811;
$L__BB0_91:
	shl.b64 	%rd104, %rd2835, 1;
	or.b64  	%rd1852, %rd104, %rd2811;
	and.b64  	%rd1853, %rd1852, -4294967296;
	setp.ne.s64 	%p28, %rd1853, 0;
	@%p28 bra 	$L__BB0_93;
	cvt.u32.u64 	%r105, %rd2811;
	cvt.u32.u64 	%r106, %rd104;
	rem.u32 	%r107, %r106, %r105;
	cvt.u64.u32 	%rd2836, %r107;
	bra.uni 	$L__BB0_94;
$L__BB0_93:
	rem.u64 	%rd2836, %rd104, %rd2811;
$L__BB0_94:
	shl.b64 	%rd108, %rd2836, 1;
	or.b64  	%rd1854, %rd108, %rd2811;
	and.b64  	%rd1855, %rd1854, -4294967296;
	setp.ne.s64 	%p29, %rd1855, 0;
	@%p29 bra 	$L__BB0_96;
	cvt.u32.u64 	%r108, %rd2811;
	cvt.u32.u64 	%r109, %rd108;
	rem.u32 	%r110, %r109, %r108;
	cvt.u64.u32 	%rd2837, %r110;
	bra.uni 	$L__BB0_97;
$L__BB0_96:
	rem.u64 	%rd2837, %rd108, %rd2811;
$L__BB0_97:
	shl.b64 	%rd112, %rd2837, 1;
	or.b64  	%rd1856, %rd112, %rd2811;
	and.b64  	%rd1857, %rd1856, -4294967296;
	setp.ne.s64 	%p30, %rd1857, 0;
	@%p30 bra 	$L__BB0_99;
	cvt.u32.u64 	%r111, %rd2811;
	cvt.u32.u64 	%r112, %rd112;
	rem.u32 	%r113, %r112, %r111;
	cvt.u64.u32 	%rd2838, %r113;
	bra.uni 	$L__BB0_100;
$L__BB0_99:
	rem.u64 	%rd2838, %rd112, %rd2811;
$L__BB0_100:
	shl.b64 	%rd116, %rd2838, 1;
	or.b64  	%rd1858, %rd116, %rd2811;
	and.b64  	%rd1859, %rd1858, -4294967296;
	setp.ne.s64 	%p31, %rd1859, 0;
	@%p31 bra 	$L__BB0_102;
	cvt.u32.u64 	%r114, %rd2811;
	cvt.u32.u64 	%r115, %rd116;
	rem.u32 	%r116, %r115, %r114;
	cvt.u64.u32 	%rd2839, %r116;
	bra.uni 	$L__BB0_103;
$L__BB0_102:
	rem.u64 	%rd2839, %rd116, %rd2811;
$L__BB0_103:
	shl.b64 	%rd120, %rd2839, 1;
	or.b64  	%rd1860, %rd120, %rd2811;
	and.b64  	%rd1861, %rd1860, -4294967296;
	setp.ne.s64 	%p32, %rd1861, 0;
	@%p32 bra 	$L__BB0_105;
	cvt.u32.u64 	%r117, %rd2811;
	cvt.u32.u64 	%r118, %rd120;
	rem.u32 	%r119, %r118, %r117;
	cvt.u64.u32 	%rd2840, %r119;
	bra.uni 	$L__BB0_106;
$L__BB0_105:
	rem.u64 	%rd2840, %rd120, %rd2811;
$L__BB0_106:
	shl.b64 	%rd124, %rd2840, 1;
	or.b64  	%rd1862, %rd124, %rd2811;
	and.b64  	%rd1863, %rd1862, -4294967296;
	setp.ne.s64 	%p33, %rd1863, 0;
	@%p33 bra 	$L__BB0_108;
	cvt.u32.u64 	%r120, %rd2811;
	cvt.u32.u64 	%r121, %rd124;
	rem.u32 	%r122, %r121, %r120;
	cvt.u64.u32 	%rd2841, %r122;
	bra.uni 	$L__BB0_109;
$L__BB0_108:
	rem.u64 	%rd2841, %rd124, %rd2811;
$L__BB0_109:
	shl.b64 	%rd128, %rd2841, 1;
	or.b64  	%rd1864, %rd128, %rd2811;
	and.b64  	%rd1865, %rd1864, -4294967296;
	setp.ne.s64 	%p34, %rd1865, 0;
	@%p34 bra 	$L__BB0_111;
	cvt.u32.u64 	%r123, %rd2811;
	cvt.u32.u64 	%r124, %rd128;
	rem.u32 	%r125, %r124, %r123;
	cvt.u64.u32 	%rd2842, %r125;
	bra.uni 	$L__BB0_112;
$L__BB0_111:
	rem.u64 	%rd2842, %rd128, %rd2811;
$L__BB0_112:
	shl.b64 	%rd132, %rd2842, 1;
	or.b64  	%rd1866, %rd132, %rd2811;
	and.b64  	%rd1867, %rd1866, -4294967296;
	setp.ne.s64 	%p35, %rd1867, 0;
	@%p35 bra 	$L__BB0_114;
	cvt.u32.u64 	%r126, %rd2811;
	cvt.u32.u64 	%r127, %rd132;
	rem.u32 	%r128, %r127, %r126;
	cvt.u64.u32 	%rd2843, %r128;
	bra.uni 	$L__BB0_115;
$L__BB0_114:
	rem.u64 	%rd2843, %rd132, %rd2811;
$L__BB0_115:
	shl.b64 	%rd136, %rd2843, 1;
	or.b64  	%rd1868, %rd136, %rd2811;
	and.b64  	%rd1869, %rd1868, -4294967296;
	setp.ne.s64 	%p36, %rd1869, 0;
	@%p36 bra 	$L__BB0_117;
	cvt.u32.u64 	%r129, %rd2811;
	cvt.u32.u64 	%r130, %rd136;
	rem.u32 	%r131, %r130, %r129;
	cvt.u64.u32 	%rd2844, %r131;
	bra.uni 	$L__BB0_118;
$L__BB0_117:
	rem.u64 	%rd2844, %rd136, %rd2811;
$L__BB0_118:
	shl.b64 	%rd140, %rd2844, 1;
	or.b64  	%rd1870, %rd140, %rd2811;
	and.b64  	%rd1871, %rd1870, -4294967296;
	setp.ne.s64 	%p37, %rd1871, 0;
	@%p37 bra 	$L__BB0_120;
	cvt.u32.u64 	%r132, %rd2811;
	cvt.u32.u64 	%r133, %rd140;
	rem.u32 	%r134, %r133, %r132;
	cvt.u64.u32 	%rd2845, %r134;
	bra.uni 	$L__BB0_121;
$L__BB0_120:
	rem.u64 	%rd2845, %rd140, %rd2811;
$L__BB0_121:
	shl.b64 	%rd144, %rd2845, 1;
	or.b64  	%rd1872, %rd144, %rd2811;
	and.b64  	%rd1873, %rd1872, -4294967296;
	setp.ne.s64 	%p38, %rd1873, 0;
	@%p38 bra 	$L__BB0_123;
	cvt.u32.u64 	%r135, %rd2811;
	cvt.u32.u64 	%r136, %rd144;
	rem.u32 	%r137, %r136, %r135;
	cvt.u64.u32 	%rd2846, %r137;
	bra.uni 	$L__BB0_124;
$L__BB0_123:
	rem.u64 	%rd2846, %rd144, %rd2811;
$L__BB0_124:
	shl.b64 	%rd148, %rd2846, 1;
	or.b64  	%rd1874, %rd148, %rd2811;
	and.b64  	%rd1875, %rd1874, -4294967296;
	setp.ne.s64 	%p39, %rd1875, 0;
	@%p39 bra 	$L__BB0_126;
	cvt.u32.u64 	%r138, %rd2811;
	cvt.u32.u64 	%r139, %rd148;
	rem.u32 	%r140, %r139, %r138;
	cvt.u64.u32 	%rd2847, %r140;
	bra.uni 	$L__BB0_127;
$L__BB0_126:
	rem.u64 	%rd2847, %rd148, %rd2811;
$L__BB0_127:
	shl.b64 	%rd152, %rd2847, 1;
	or.b64  	%rd1876, %rd152, %rd2811;
	and.b64  	%rd1877, %rd1876, -4294967296;
	setp.ne.s64 	%p40, %rd1877, 0;
	@%p40 bra 	$L__BB0_129;
	cvt.u32.u64 	%r141, %rd2811;
	cvt.u32.u64 	%r142, %rd152;
	rem.u32 	%r143, %r142, %r141;
	cvt.u64.u32 	%rd2848, %r143;
	bra.uni 	$L__BB0_130;
$L__BB0_129:
	rem.u64 	%rd2848, %rd152, %rd2811;
$L__BB0_130:
	shl.b64 	%rd156, %rd2848, 1;
	or.b64  	%rd1878, %rd156, %rd2811;
	and.b64  	%rd1879, %rd1878, -4294967296;
	setp.ne.s64 	%p41, %rd1879, 0;
	@%p41 bra 	$L__BB0_132;
	cvt.u32.u64 	%r144, %rd2811;
	cvt.u32.u64 	%r145, %rd156;
	rem.u32 	%r146, %r145, %r144;
	cvt.u64.u32 	%rd2849, %r146;
	bra.uni 	$L__BB0_133;
$L__BB0_132:
	rem.u64 	%rd2849, %rd156, %rd2811;
$L__BB0_133:
	shl.b64 	%rd160, %rd2849, 1;
	or.b64  	%rd1880, %rd160, %rd2811;
	and.b64  	%rd1881, %rd1880, -4294967296;
	setp.ne.s64 	%p42, %rd1881, 0;
	@%p42 bra 	$L__BB0_135;
	cvt.u32.u64 	%r147, %rd2811;
	cvt.u32.u64 	%r148, %rd160;
	rem.u32 	%r149, %r148, %r147;
	cvt.u64.u32 	%rd2850, %r149;
	bra.uni 	$L__BB0_136;
$L__BB0_135:
	rem.u64 	%rd2850, %rd160, %rd2811;
$L__BB0_136:
	shl.b64 	%rd164, %rd2850, 1;
	or.b64  	%rd1882, %rd164, %rd2811;
	and.b64  	%rd1883, %rd1882, -4294967296;
	setp.ne.s64 	%p43, %rd1883, 0;
	@%p43 bra 	$L__BB0_138;
	cvt.u32.u64 	%r150, %rd2811;
	cvt.u32.u64 	%r151, %rd164;
	rem.u32 	%r152, %r151, %r150;
	cvt.u64.u32 	%rd2851, %r152;
	bra.uni 	$L__BB0_139;
$L__BB0_138:
	rem.u64 	%rd2851, %rd164, %rd2811;
$L__BB0_139:
	shl.b64 	%rd168, %rd2851, 1;
	or.b64  	%rd1884, %rd168, %rd2811;
	and.b64  	%rd1885, %rd1884, -4294967296;
	setp.ne.s64 	%p44, %rd1885, 0;
	@%p44 bra 	$L__BB0_141;
	cvt.u32.u64 	%r153, %rd2811;
	cvt.u32.u64 	%r154, %rd168;
	rem.u32 	%r155, %r154, %r153;
	cvt.u64.u32 	%rd2852, %r155;
	bra.uni 	$L__BB0_142;
$L__BB0_141:
	rem.u64 	%rd2852, %rd168, %rd2811;
$L__BB0_142:
	shl.b64 	%rd172, %rd2852, 1;
	or.b64  	%rd1886, %rd172, %rd2811;
	and.b64  	%rd1887, %rd1886, -4294967296;
	setp.ne.s64 	%p45, %rd1887, 0;
	@%p45 bra 	$L__BB0_144;
	cvt.u32.u64 	%r156, %rd2811;
	cvt.u32.u64 	%r157, %rd172;
	rem.u32 	%r158, %r157, %r156;
	cvt.u64.u32 	%rd2853, %r158;
	bra.uni 	$L__BB0_145;
$L__BB0_144:
	rem.u64 	%rd2853, %rd172, %rd2811;
$L__BB0_145:
	shl.b64 	%rd176, %rd2853, 1;
	or.b64  	%rd1888, %rd176, %rd2811;
	and.b64  	%rd1889, %rd1888, -4294967296;
	setp.ne.s64 	%p46, %rd1889, 0;
	@%p46 bra 	$L__BB0_147;
	cvt.u32.u64 	%r159, %rd2811;
	cvt.u32.u64 	%r160, %rd176;
	rem.u32 	%r161, %r160, %r159;
	cvt.u64.u32 	%rd2854, %r161;
	bra.uni 	$L__BB0_148;
$L__BB0_147:
	rem.u64 	%rd2854, %rd176, %rd2811;
$L__BB0_148:
	shl.b64 	%rd180, %rd2854, 1;
	or.b64  	%rd1890, %rd180, %rd2811;
	and.b64  	%rd1891, %rd1890, -4294967296;
	setp.ne.s64 	%p47, %rd1891, 0;
	@%p47 bra 	$L__BB0_150;
	cvt.u32.u64 	%r162, %rd2811;
	cvt.u32.u64 	%r163, %rd180;
	rem.u32 	%r164, %r163, %r162;
	cvt.u64.u32 	%rd2855, %r164;
	bra.uni 	$L__BB0_151;
$L__BB0_150:
	rem.u64 	%rd2855, %rd180, %rd2811;
$L__BB0_151:
	shl.b64 	%rd184, %rd2855, 1;
	or.b64  	%rd1892, %rd184, %rd2811;
	and.b64  	%rd1893, %rd1892, -4294967296;
	setp.ne.s64 	%p48, %rd1893, 0;
	@%p48 bra 	$L__BB0_153;
	cvt.u32.u64 	%r165, %rd2811;
	cvt.u32.u64 	%r166, %rd184;
	rem.u32 	%r167, %r166, %r165;
	cvt.u64.u32 	%rd2856, %r167;
	bra.uni 	$L__BB0_154;
$L__BB0_153:
	rem.u64 	%rd2856, %rd184, %rd2811;
$L__BB0_154:
	shl.b64 	%rd188, %rd2856, 1;
	or.b64  	%rd1894, %rd188, %rd2811;
	and.b64  	%rd1895, %rd1894, -4294967296;
	setp.ne.s64 	%p49, %rd1895, 0;
	@%p49 bra 	$L__BB0_156;
	cvt.u32.u64 	%r168, %rd2811;
	cvt.u32.u64 	%r169, %rd188;
	rem.u32 	%r170, %r169, %r168;
	cvt.u64.u32 	%rd2857, %r170;
	bra.uni 	$L__BB0_157;
$L__BB0_156:
	rem.u64 	%rd2857, %rd188, %rd2811;
$L__BB0_157:
	shl.b64 	%rd192, %rd2857, 1;
	or.b64  	%rd1896, %rd192, %rd2811;
	and.b64  	%rd1897, %rd1896, -4294967296;
	setp.ne.s64 	%p50, %rd1897, 0;
	@%p50 bra 	$L__BB0_159;
	cvt.u32.u64 	%r171, %rd2811;
	cvt.u32.u64 	%r172, %rd192;
	rem.u32 	%r173, %r172, %r171;
	cvt.u64.u32 	%rd2858, %r173;
	bra.uni 	$L__BB0_160;
$L__BB0_159:
	rem.u64 	%rd2858, %rd192, %rd2811;
$L__BB0_160:
	shl.b64 	%rd196, %rd2858, 1;
	or.b64  	%rd1898, %rd196, %rd2811;
	and.b64  	%rd1899, %rd1898, -4294967296;
	setp.ne.s64 	%p51, %rd1899, 0;
	@%p51 bra 	$L__BB0_162;
	cvt.u32.u64 	%r174, %rd2811;
	cvt.u32.u64 	%r175, %rd196;
	rem.u32 	%r176, %r175, %r174;
	cvt.u64.u32 	%rd2859, %r176;
	bra.uni 	$L__BB0_163;
$L__BB0_162:
	rem.u64 	%rd2859, %rd196, %rd2811;
$L__BB0_163:
	shl.b64 	%rd200, %rd2859, 1;
	or.b64  	%rd1900, %rd200, %rd2811;
	and.b64  	%rd1901, %rd1900, -4294967296;
	setp.ne.s64 	%p52, %rd1901, 0;
	@%p52 bra 	$L__BB0_165;
	cvt.u32.u64 	%r177, %rd2811;
	cvt.u32.u64 	%r178, %rd200;
	rem.u32 	%r179, %r178, %r177;
	cvt.u64.u32 	%rd2860, %r179;
	bra.uni 	$L__BB0_166;
$L__BB0_165:
	rem.u64 	%rd2860, %rd200, %rd2811;
$L__BB0_166:
	shl.b64 	%rd204, %rd2860, 1;
	or.b64  	%rd1902, %rd204, %rd2811;
	and.b64  	%rd1903, %rd1902, -4294967296;
	setp.ne.s64 	%p53, %rd1903, 0;
	@%p53 bra 	$L__BB0_168;
	cvt.u32.u64 	%r180, %rd2811;
	cvt.u32.u64 	%r181, %rd204;
	rem.u32 	%r182, %r181, %r180;
	cvt.u64.u32 	%rd2861, %r182;
	bra.uni 	$L__BB0_169;
$L__BB0_168:
	rem.u64 	%rd2861, %rd204, %rd2811;
$L__BB0_169:
	shl.b64 	%rd208, %rd2861, 1;
	or.b64  	%rd1904, %rd208, %rd2811;
	and.b64  	%rd1905, %rd1904, -4294967296;
	setp.ne.s64 	%p54, %rd1905, 0;
	@%p54 bra 	$L__BB0_171;
	cvt.u32.u64 	%r183, %rd2811;
	cvt.u32.u64 	%r184, %rd208;
	rem.u32 	%r185, %r184, %r183;
	cvt.u64.u32 	%rd2862, %r185;
	bra.uni 	$L__BB0_172;
$L__BB0_171:
	rem.u64 	%rd2862, %rd208, %rd2811;
$L__BB0_172:
	shl.b64 	%rd212, %rd2862, 1;
	or.b64  	%rd1906, %rd212, %rd2811;
	and.b64  	%rd1907, %rd1906, -4294967296;
	setp.ne.s64 	%p55, %rd1907, 0;
	@%p55 bra 	$L__BB0_174;
	cvt.u32.u64 	%r186, %rd2811;
	cvt.u32.u64 	%r187, %rd212;
	rem.u32 	%r188, %r187, %r186;
	cvt.u64.u32 	%rd2863, %r188;
	bra.uni 	$L__BB0_175;
$L__BB0_174:
	rem.u64 	%rd2863, %rd212, %rd2811;
$L__BB0_175:
	shl.b64 	%rd216, %rd2863, 1;
	or.b64  	%rd1908, %rd216, %rd2811;
	and.b64  	%rd1909, %rd1908, -4294967296;
	setp.ne.s64 	%p56, %rd1909, 0;
	@%p56 bra 	$L__BB0_177;
	cvt.u32.u64 	%r189, %rd2811;
	cvt.u32.u64 	%r190, %rd216;
	rem.u32 	%r191, %r190, %r189;
	cvt.u64.u32 	%rd2864, %r191;
	bra.uni 	$L__BB0_178;
$L__BB0_177:
	rem.u64 	%rd2864, %rd216, %rd2811;
$L__BB0_178:
	shl.b64 	%rd220, %rd2864, 1;
	or.b64  	%rd1910, %rd220, %rd2811;
	and.b64  	%rd1911, %rd1910, -4294967296;
	setp.ne.s64 	%p57, %rd1911, 0;
	@%p57 bra 	$L__BB0_180;
	cvt.u32.u64 	%r192, %rd2811;
	cvt.u32.u64 	%r193, %rd220;
	rem.u32 	%r194, %r193, %r192;
	cvt.u64.u32 	%rd2865, %r194;
	bra.uni 	$L__BB0_181;
$L__BB0_180:
	rem.u64 	%rd2865, %rd220, %rd2811;
$L__BB0_181:
	shl.b64 	%rd224, %rd2865, 1;
	or.b64  	%rd1912, %rd224, %rd2811;
	and.b64  	%rd1913, %rd1912, -4294967296;
	setp.ne.s64 	%p58, %rd1913, 0;
	@%p58 bra 	$L__BB0_183;
	cvt.u32.u64 	%r195, %rd2811;
	cvt.u32.u64 	%r196, %rd224;
	rem.u32 	%r197, %r196, %r195;
	cvt.u64.u32 	%rd2866, %r197;
	bra.uni 	$L__BB0_184;
$L__BB0_183:
	rem.u64 	%rd2866, %rd224, %rd2811;
$L__BB0_184:
	shl.b64 	%rd228, %rd2866, 1;
	or.b64  	%rd1914, %rd228, %rd2811;
	and.b64  	%rd1915, %rd1914, -4294967296;
	setp.ne.s64 	%p59, %rd1915, 0;
	@%p59 bra 	$L__BB0_186;
	cvt.u32.u64 	%r198, %rd2811;
	cvt.u32.u64 	%r199, %rd228;
	rem.u32 	%r200, %r199, %r198;
	cvt.u64.u32 	%rd2867, %r200;
	bra.uni 	$L__BB0_187;
$L__BB0_186:
	rem.u64 	%rd2867, %rd228, %rd2811;
$L__BB0_187:
	shl.b64 	%rd232, %rd2867, 1;
	or.b64  	%rd1916, %rd232, %rd2811;
	and.b64  	%rd1917, %rd1916, -4294967296;
	setp.ne.s64 	%p60, %rd1917, 0;
	@%p60 bra 	$L__BB0_189;
	cvt.u32.u64 	%r201, %rd2811;
	cvt.u32.u64 	%r202, %rd232;
	rem.u32 	%r203, %r202, %r201;
	cvt.u64.u32 	%rd2868, %r203;
	bra.uni 	$L__BB0_190;
$L__BB0_189:
	rem.u64 	%rd2868, %rd232, %rd2811;
$L__BB0_190:
	shl.b64 	%rd236, %rd2868, 1;
	or.b64  	%rd1918, %rd236, %rd2811;
	and.b64  	%rd1919, %rd1918, -4294967296;
	setp.ne.s64 	%p61, %rd1919, 0;
	@%p61 bra 	$L__BB0_192;
	cvt.u32.u64 	%r204, %rd2811;
	cvt.u32.u64 	%r205, %rd236;
	rem.u32 	%r206, %r205, %r204;
	cvt.u64.u32 	%rd2869, %r206;
	bra.uni 	$L__BB0_193;
$L__BB0_192:
	rem.u64 	%rd2869, %rd236, %rd2811;
$L__BB0_193:
	shl.b64 	%rd240, %rd2869, 1;
	or.b64  	%rd1920, %rd240, %rd2811;
	and.b64  	%rd1921, %rd1920, -4294967296;
	setp.ne.s64 	%p62, %rd1921, 0;
	@%p62 bra 	$L__BB0_195;
	cvt.u32.u64 	%r207, %rd2811;
	cvt.u32.u64 	%r208, %rd240;
	rem.u32 	%r209, %r208, %r207;
	cvt.u64.u32 	%rd2870, %r209;
	bra.uni 	$L__BB0_196;
$L__BB0_195:
	rem.u64 	%rd2870, %rd240, %rd2811;
$L__BB0_196:
	shl.b64 	%rd244, %rd2870, 1;
	or.b64  	%rd1922, %rd244, %rd2811;
	and.b64  	%rd1923, %rd1922, -4294967296;
	setp.ne.s64 	%p63, %rd1923, 0;
	@%p63 bra 	$L__BB0_198;
	cvt.u32.u64 	%r210, %rd2811;
	cvt.u32.u64 	%r211, %rd244;
	rem.u32 	%r212, %r211, %r210;
	cvt.u64.u32 	%rd2871, %r212;
	bra.uni 	$L__BB0_199;
$L__BB0_198:
	rem.u64 	%rd2871, %rd244, %rd2811;
$L__BB0_199:
	shl.b64 	%rd248, %rd2871, 1;
	or.b64  	%rd1924, %rd248, %rd2811;
	and.b64  	%rd1925, %rd1924, -4294967296;
	setp.ne.s64 	%p64, %rd1925, 0;
	@%p64 bra 	$L__BB0_201;
	cvt.u32.u64 	%r213, %rd2811;
	cvt.u32.u64 	%r214, %rd248;
	rem.u32 	%r215, %r214, %r213;
	cvt.u64.u32 	%rd2872, %r215;
	bra.uni 	$L__BB0_202;
$L__BB0_201:
	rem.u64 	%rd2872, %rd248, %rd2811;
$L__BB0_202:
	shl.b64 	%rd252, %rd2872, 1;
	or.b64  	%rd1926, %rd252, %rd2811;
	and.b64  	%rd1927, %rd1926, -4294967296;
	setp.ne.s64 	%p65, %rd1927, 0;
	@%p65 bra 	$L__BB0_204;
	cvt.u32.u64 	%r216, %rd2811;
	cvt.u32.u64 	%r217, %rd252;
	rem.u32 	%r218, %r217, %r216;
	cvt.u64.u32 	%rd2873, %r218;
	bra.uni 	$L__BB0_205;
$L__BB0_204:
	rem.u64 	%rd2873, %rd252, %rd2811;
$L__BB0_205:
	shl.b64 	%rd256, %rd2873, 1;
	or.b64  	%rd1928, %rd256, %rd2811;
	and.b64  	%rd1929, %rd1928, -4294967296;
	setp.ne.s64 	%p66, %rd1929, 0;
	@%p66 bra 	$L__BB0_207;
	cvt.u32.u64 	%r219, %rd2811;
	cvt.u32.u64 	%r220, %rd256;
	rem.u32 	%r221, %r220, %r219;
	cvt.u64.u32 	%rd2874, %r221;
	bra.uni 	$L__BB0_208;
$L__BB0_207:
	rem.u64 	%rd2874, %rd256, %rd2811;
$L__BB0_208:
	shl.b64 	%rd260, %rd2874, 1;
	or.b64  	%rd1930, %rd260, %rd2811;
	and.b64  	%rd1931, %rd1930, -4294967296;
	setp.ne.s64 	%p67, %rd1931, 0;
	@%p67 bra 	$L__BB0_210;
	cvt.u32.u64 	%r222, %rd2811;
	cvt.u32.u64 	%r223, %rd260;
	rem.u32 	%r224, %r223, %r222;
	cvt.u64.u32 	%rd2875, %r224;
	bra.uni 	$L__BB0_211;
$L__BB0_210:
	rem.u64 	%rd2875, %rd260, %rd2811;
$L__BB0_211:
	shl.b64 	%rd264, %rd2875, 1;
	or.b64  	%rd1932, %rd264, %rd2811;
	and.b64  	%rd1933, %rd1932, -4294967296;
	setp.ne.s64 	%p68, %rd1933, 0;
	@%p68 bra 	$L__BB0_213;
	cvt.u32.u64 	%r225, %rd2811;
	cvt.u32.u64 	%r226, %rd264;
	rem.u32 	%r227, %r226, %r225;
	cvt.u64.u32 	%rd2876, %r227;
	bra.uni 	$L__BB0_214;
$L__BB0_213:
	rem.u64 	%rd2876, %rd264, %rd2811;
$L__BB0_214:
	shl.b64 	%rd268, %rd2876, 1;
	or.b64  	%rd1934, %rd268, %rd2811;
	and.b64  	%rd1935, %rd1934, -4294967296;
	setp.ne.s64 	%p69, %rd1935, 0;
	@%p69 bra 	$L__BB0_216;
	cvt.u32.u64 	%r228, %rd2811;
	cvt.u32.u64 	%r229, %rd268;
	rem.u32 	%r230, %r229, %r228;
	cvt.u64.u32 	%rd2877, %r230;
	bra.uni 	$L__BB0_217;
$L__BB0_216:
	rem.u64 	%rd2877, %rd268, %rd2811;
$L__BB0_217:
	shl.b64 	%rd272, %rd2877, 1;
	or.b64  	%rd1936, %rd272, %rd2811;
	and.b64  	%rd1937, %rd1936, -4294967296;
	setp.ne.s64 	%p70, %rd1937, 0;
	@%p70 bra 	$L__BB0_219;
	cvt.u32.u64 	%r231, %rd2811;
	cvt.u32.u64 	%r232, %rd272;
	rem.u32 	%r233, %r232, %r231;
	cvt.u64.u32 	%rd2878, %r233;
	bra.uni 	$L__BB0_220;
$L__BB0_219:
	rem.u64 	%rd2878, %rd272, %rd2811;
$L__BB0_220:
	shl.b64 	%rd276, %rd2878, 1;
	or.b64  	%rd1938, %rd276, %rd2811;
	and.b64  	%rd1939, %rd1938, -4294967296;
	setp.ne.s64 	%p71, %rd1939, 0;
	@%p71 bra 	$L__BB0_222;
	cvt.u32.u64 	%r234, %rd2811;
	cvt.u32.u64 	%r235, %rd276;
	rem.u32 	%r236, %r235, %r234;
	cvt.u64.u32 	%rd2879, %r236;
	bra.uni 	$L__BB0_223;
$L__BB0_222:
	rem.u64 	%rd2879, %rd276, %rd2811;
$L__BB0_223:
	shl.b64 	%rd280, %rd2879, 1;
	or.b64  	%rd1940, %rd280, %rd2811;
	and.b64  	%rd1941, %rd1940, -4294967296;
	setp.ne.s64 	%p72, %rd1941, 0;
	@%p72 bra 	$L__BB0_225;
	cvt.u32.u64 	%r237, %rd2811;
	cvt.u32.u64 	%r238, %rd280;
	rem.u32 	%r239, %r238, %r237;
	cvt.u64.u32 	%rd2880, %r239;
	bra.uni 	$L__BB0_226;
$L__BB0_225:
	rem.u64 	%rd2880, %rd280, %rd2811;
$L__BB0_226:
	shl.b64 	%rd284, %rd2880, 1;
	or.b64  	%rd1942, %rd284, %rd2811;
	and.b64  	%rd1943, %rd1942, -4294967296;
	setp.ne.s64 	%p73, %rd1943, 0;
	@%p73 bra 	$L__BB0_228;
	cvt.u32.u64 	%r240, %rd2811;
	cvt.u32.u64 	%r241, %rd284;
	rem.u32 	%r242, %r241, %r240;
	cvt.u64.u32 	%rd2881, %r242;
	bra.uni 	$L__BB0_229;
$L__BB0_228:
	rem.u64 	%rd2881, %rd284, %rd2811;
$L__BB0_229:
	shl.b64 	%rd288, %rd2881, 1;
	or.b64  	%rd1944, %rd288, %rd2811;
	and.b64  	%rd1945, %rd1944, -4294967296;
	setp.ne.s64 	%p74, %rd1945, 0;
	@%p74 bra 	$L__BB0_231;
	cvt.u32.u64 	%r243, %rd2811;
	cvt.u32.u64 	%r244, %rd288;
	rem.u32 	%r245, %r244, %r243;
	cvt.u64.u32 	%rd2882, %r245;
	bra.uni 	$L__BB0_232;
$L__BB0_231:
	rem.u64 	%rd2882, %rd288, %rd2811;
$L__BB0_232:
	shl.b64 	%rd292, %rd2882, 1;
	or.b64  	%rd1946, %rd292, %rd2811;
	and.b64  	%rd1947, %rd1946, -4294967296;
	setp.ne.s64 	%p75, %rd1947, 0;
	@%p75 bra 	$L__BB0_234;
	cvt.u32.u64 	%r246, %rd2811;
	cvt.u32.u64 	%r247, %rd292;
	rem.u32 	%r248, %r247, %r246;
	cvt.u64.u32 	%rd2883, %r248;
	bra.uni 	$L__BB0_235;
$L__BB0_234:
	rem.u64 	%rd2883, %rd292, %rd2811;
$L__BB0_235:
	shl.b64 	%rd296, %rd2883, 1;
	or.b64  	%rd1948, %rd296, %rd2811;
	and.b64  	%rd1949, %rd1948, -4294967296;
	setp.ne.s64 	%p76, %rd1949, 0;
	@%p76 bra 	$L__BB0_237;
	cvt.u32.u64 	%r249, %rd2811;
	cvt.u32.u64 	%r250, %rd296;
	rem.u32 	%r251, %r250, %r249;
	cvt.u64.u32 	%rd2884, %r251;
	bra.uni 	$L__BB0_238;
$L__BB0_237:
	rem.u64 	%rd2884, %rd296, %rd2811;
$L__BB0_238:
	shl.b64 	%rd300, %rd2884, 1;
	or.b64  	%rd1950, %rd300, %rd2811;
	and.b64  	%rd1951, %rd1950, -4294967296;
	setp.ne.s64 	%p77, %rd1951, 0;
	@%p77 bra 	$L__BB0_240;
	cvt.u32.u64 	%r252, %rd2811;
	cvt.u32.u64 	%r253, %rd300;
	rem.u32 	%r254, %r253, %r252;
	cvt.u64.u32 	%rd2885, %r254;
	bra.uni 	$L__BB0_241;
$L__BB0_240:
	rem.u64 	%rd2885, %rd300, %rd2811;
$L__BB0_241:
	shl.b64 	%rd304, %rd2885, 1;
	or.b64  	%rd1952, %rd304, %rd2811;
	and.b64  	%rd1953, %rd1952, -4294967296;
	setp.ne.s64 	%p78, %rd1953, 0;
	@%p78 bra 	$L__BB0_243;
	cvt.u32.u64 	%r255, %rd2811;
	cvt.u32.u64 	%r256, %rd304;
	rem.u32 	%r257, %r256, %r255;
	cvt.u64.u32 	%rd2886, %r257;
	bra.uni 	$L__BB0_244;
$L__BB0_243:
	rem.u64 	%rd2886, %rd304, %rd2811;
$L__BB0_244:
	shl.b64 	%rd308, %rd2886, 1;
	or.b64  	%rd1954, %rd308, %rd2811;
	and.b64  	%rd1955, %rd1954, -4294967296;
	setp.ne.s64 	%p79, %rd1955, 0;
	@%p79 bra 	$L__BB0_246;
	cvt.u32.u64 	%r258, %rd2811;
	cvt.u32.u64 	%r259, %rd308;
	rem.u32 	%r260, %r259, %r258;
	cvt.u64.u32 	%rd2887, %r260;
	bra.uni 	$L__BB0_247;
$L__BB0_246:
	rem.u64 	%rd2887, %rd308, %rd2811;
$L__BB0_247:
	shl.b64 	%rd312, %rd2887, 1;
	or.b64  	%rd1956, %rd312, %rd2811;
	and.b64  	%rd1957, %rd1956, -4294967296;
	setp.ne.s64 	%p80, %rd1957, 0;
	@%p80 bra 	$L__BB0_249;
	cvt.u32.u64 	%r261, %rd2811;
	cvt.u32.u64 	%r262, %rd312;
	rem.u32 	%r263, %r262, %r261;
	cvt.u64.u32 	%rd2888, %r263;
	bra.uni 	$L__BB0_250;
$L__BB0_249:
	rem.u64 	%rd2888, %rd312, %rd2811;
$L__BB0_250:
	shl.b64 	%rd316, %rd2888, 1;
	or.b64  	%rd1958, %rd316, %rd2811;
	and.b64  	%rd1959, %rd1958, -4294967296;
	setp.ne.s64 	%p81, %rd1959, 0;
	@%p81 bra 	$L__BB0_252;
	cvt.u32.u64 	%r264, %rd2811;
	cvt.u32.u64 	%r265, %rd316;
	rem.u32 	%r266, %r265, %r264;
	cvt.u64.u32 	%rd2889, %r266;
	bra.uni 	$L__BB0_253;
$L__BB0_252:
	rem.u64 	%rd2889, %rd316, %rd2811;
$L__BB0_253:
	shl.b64 	%rd320, %rd2889, 1;
	or.b64  	%rd1960, %rd320, %rd2811;
	and.b64  	%rd1961, %rd1960, -4294967296;
	setp.ne.s64 	%p82, %rd1961, 0;
	@%p82 bra 	$L__BB0_255;
	cvt.u32.u64 	%r267, %rd2811;
	cvt.u32.u64 	%r268, %rd320;
	rem.u32 	%r269, %r268, %r267;
	cvt.u64.u32 	%rd2890, %r269;
	bra.uni 	$L__BB0_256;
$L__BB0_255:
	rem.u64 	%rd2890, %rd320, %rd2811;
$L__BB0_256:
	shl.b64 	%rd324, %rd2890, 1;
	or.b64  	%rd1962, %rd324, %rd2811;
	and.b64  	%rd1963, %rd1962, -4294967296;
	setp.ne.s64 	%p83, %rd1963, 0;
	@%p83 bra 	$L__BB0_258;
	cvt.u32.u64 	%r270, %rd2811;
	cvt.u32.u64 	%r271, %rd324;
	rem.u32 	%r272, %r271, %r270;
	cvt.u64.u32 	%rd2891, %r272;
	bra.uni 	$L__BB0_259;
$L__BB0_258:
	rem.u64 	%rd2891, %rd324, %rd2811;
$L__BB0_259:
	shl.b64 	%rd328, %rd2891, 1;
	or.b64  	%rd1964, %rd328, %rd2811;
	and.b64  	%rd1965, %rd1964, -4294967296;
	setp.ne.s64 	%p84, %rd1965, 0;
	@%p84 bra 	$L__BB0_261;
	cvt.u32.u64 	%r273, %rd2811;
	cvt.u32.u64 	%r274, %rd328;
	rem.u32 	%r275, %r274, %r273;
	cvt.u64.u32 	%rd2892, %r275;
	bra.uni 	$L__BB0_262;
$L__BB0_261:
	rem.u64 	%rd2892, %rd328, %rd2811;
$L__BB0_262:
	shl.b64 	%rd332, %rd2892, 1;
	or.b64  	%rd1966, %rd332, %rd2811;
	and.b64  	%rd1967, %rd1966, -4294967296;
	setp.ne.s64 	%p85, %rd1967, 0;
	@%p85 bra 	$L__BB0_264;
	cvt.u32.u64 	%r276, %rd2811;
	cvt.u32.u64 	%r277, %rd332;
	rem.u32 	%r278, %r277, %r276;
	cvt.u64.u32 	%rd2893, %r278;
	bra.uni 	$L__BB0_265;
$L__BB0_264:
	rem.u64 	%rd2893, %rd332, %rd2811;
$L__BB0_265:
	shl.b64 	%rd336, %rd2893, 1;
	or.b64  	%rd1968, %rd336, %rd2811;
	and.b64  	%rd1969, %rd1968, -4294967296;
	setp.ne.s64 	%p86, %rd1969, 0;
	@%p86 bra 	$L__BB0_267;
	cvt.u32.u64 	%r279, %rd2811;
	cvt.u32.u64 	%r280, %rd336;
	rem.u32 	%r281, %r280, %r279;
	cvt.u64.u32 	%rd2894, %r281;
	bra.uni 	$L__BB0_268;
$L__BB0_267:
	rem.u64 	%rd2894, %rd336, %rd2811;
$L__BB0_268:
	shl.b64 	%rd340, %rd2894, 1;
	or.b64  	%rd1970, %rd340, %rd2811;
	and.b64  	%rd1971, %rd1970, -4294967296;
	setp.ne.s64 	%p87, %rd1971, 0;
	@%p87 bra 	$L__BB0_270;
	cvt.u32.u64 	%r282, %rd2811;
	cvt.u32.u64 	%r283, %rd340;
	rem.u32 	%r284, %r283, %r282;
	cvt.u64.u32 	%rd2895, %r284;
	bra.uni 	$L__BB0_271;
$L__BB0_270:
	rem.u64 	%rd2895, %rd340, %rd2811;
$L__BB0_271:
	shl.b64 	%rd344, %rd2895, 1;
	or.b64  	%rd1972, %rd344, %rd2811;
	and.b64  	%rd1973, %rd1972, -4294967296;
	setp.ne.s64 	%p88, %rd1973, 0;
	@%p88 bra 	$L__BB0_273;
	cvt.u32.u64 	%r285, %rd2811;
	cvt.u32.u64 	%r286, %rd344;
	rem.u32 	%r287, %r286, %r285;
	cvt.u64.u32 	%rd2896, %r287;
	bra.uni 	$L__BB0_274;
$L__BB0_273:
	rem.u64 	%rd2896, %rd344, %rd2811;
$L__BB0_274:
	shl.b64 	%rd348, %rd2896, 1;
	or.b64  	%rd1974, %rd348, %rd2811;
	and.b64  	%rd1975, %rd1974, -4294967296;
	setp.ne.s64 	%p89, %rd1975, 0;
	@%p89 bra 	$L__BB0_276;
	cvt.u32.u64 	%r288, %rd2811;
	cvt.u32.u64 	%r289, %rd348;
	rem.u32 	%r290, %r289, %r288;
	cvt.u64.u32 	%rd2897, %r290;
	bra.uni 	$L__BB0_277;
$L__BB0_276:
	rem.u64 	%rd2897, %rd348, %rd2811;
$L__BB0_277:
	shl.b64 	%rd352, %rd2897, 1;
	or.b64  	%rd1976, %rd352, %rd2811;
	and.b64  	%rd1977, %rd1976, -4294967296;
	setp.ne.s64 	%p90, %rd1977, 0;
	@%p90 bra 	$L__BB0_279;
	cvt.u32.u64 	%r291, %rd2811;
	cvt.u32.u64 	%r292, %rd352;
	rem.u32 	%r293, %r292, %r291;
	cvt.u64.u32 	%rd2898, %r293;
	bra.uni 	$L__BB0_280;
$L__BB0_279:
	rem.u64 	%rd2898, %rd352, %rd2811;
$L__BB0_280:
	shl.b64 	%rd356, %rd2898, 1;
	or.b64  	%rd1978, %rd356, %rd2811;
	and.b64  	%rd1979, %rd1978, -4294967296;
	setp.ne.s64 	%p91, %rd1979, 0;
	@%p91 bra 	$L__BB0_282;
	cvt.u32.u64 	%r294, %rd2811;
	cvt.u32.u64 	%r295, %rd356;
	rem.u32 	%r296, %r295, %r294;
	cvt.u64.u32 	%rd2899, %r296;
	bra.uni 	$L__BB0_283;
$L__BB0_282:
	rem.u64 	%rd2899, %rd356, %rd2811;
$L__BB0_283:
	add.s64 	%rd2900, %rd2899, %rd2834;
$L__BB0_284:
	or.b64  	%rd1980, %rd2900, %rd2811;
	and.b64  	%rd1981, %rd1980, -4294967296;
	setp.ne.s64 	%p92, %rd1981, 0;
	@%p92 bra 	$L__BB0_286;
	cvt.u32.u64 	%r297, %rd2811;
	cvt.u32.u64 	%r298, %rd2900;
	rem.u32 	%r299, %r298, %r297;
	cvt.u64.u32 	%rd3038, %r299;
	bra.uni 	$L__BB0_287;
$L__BB0_286:
	rem.u64 	%rd3038, %rd2900, %rd2811;
$L__BB0_287:
	mul.lo.s64 	%rd2968, %rd2832, %rd2832;
	mul.hi.u64 	%rd366, %rd2832, %rd2832;
	setp.eq.s64 	%p93, %rd366, 0;
	@%p93 bra 	$L__BB0_487;
	or.b64  	%rd1982, %rd2968, %rd2811;
	and.b64  	%rd1983, %rd1982, -4294967296;
	setp.ne.s64 	%p94, %rd1983, 0;
	@%p94 bra 	$L__BB0_290;
	cvt.u32.u64 	%r300, %rd2811;
	cvt.u32.u64 	%r301, %rd2968;
	rem.u32 	%r302, %r301, %r300;
	cvt.u64.u32 	%rd2902, %r302;
	bra.uni 	$L__BB0_291;
$L__BB0_290:
	rem.u64 	%rd2902, %rd2968, %rd2811;
$L__BB0_291:
	or.b64  	%rd1984, %rd366, %rd2811;
	and.b64  	%rd1985, %rd1984, -4294967296;
	setp.ne.s64 	%p95, %rd1985, 0;
	@%p95 bra 	$L__BB0_293;
	cvt.u32.u64 	%r303, %rd2811;
	cvt.u32.u64 	%r304, %rd366;
	rem.u32 	%r305, %r304, %r303;
	cvt.u64.u32 	%rd2903, %r305;
	bra.uni 	$L__BB0_294;
$L__BB0_293:
	rem.u64 	%rd2903, %rd366, %rd2811;
$L__BB0_294:
	shl.b64 	%rd373, %rd2903, 1;
	or.b64  	%rd1986, %rd373, %rd2811;
	and.b64  	%rd1987, %rd1986, -4294967296;
	setp.ne.s64 	%p96, %rd1987, 0;
	@%p96 bra 	$L__BB0_296;
	cvt.u32.u64 	%r306, %rd2811;
	cvt.u32.u64 	%r307, %rd373;
	rem.u32 	%r308, %r307, %r306;
	cvt.u64.u32 	%rd2904, %r308;
	bra.uni 	$L__BB0_297;
$L__BB0_296:
	rem.u64 	%rd2904, %rd373, %rd2811;
$L__BB0_297:
	shl.b64 	%rd377, %rd2904, 1;
	or.b64  	%rd1988, %rd377, %rd2811;
	and.b64  	%rd1989, %rd1988, -4294967296;
	setp.ne.s64 	%p97, %rd1989, 0;
	@%p97 bra 	$L__BB0_299;
	cvt.u32.u64 	%r309, %rd2811;
	cvt.u32.u64 	%r310, %rd377;
	rem.u32 	%r311, %r310, %r309;
	cvt.u64.u32 	%rd2905, %r311;
	bra.uni 	$L__BB0_300;
$L__BB0_299:
	rem.u64 	%rd2905, %rd377, %rd2811;
$L__BB0_300:
	shl.b64 	%rd381, %rd2905, 1;
	or.b64  	%rd1990, %rd381, %rd2811;
	and.b64  	%rd1991, %rd1990, -4294967296;
	setp.ne.s64 	%p98, %rd1991, 0;
	@%p98 bra 	$L__BB0_302;
	cvt.u32.u64 	%r312, %rd2811;
	cvt.u32.u64 	%r313, %rd381;
	rem.u32 	%r314, %r313, %r312;
	cvt.u64.u32 	%rd2906, %r314;
	bra.uni 	$L__BB0_303;
$L__BB0_302:
	rem.u64 	%rd2906, %rd381, %rd2811;
$L__BB0_303:
	shl.b64 	%rd385, %rd2906, 1;
	or.b64  	%rd1992, %rd385, %rd2811;
	and.b64  	%rd1993, %rd1992, -4294967296;
	setp.ne.s64 	%p99, %rd1993, 0;
	@%p99 bra 	$L__BB0_305;
	cvt.u32.u64 	%r315, %rd2811;
	cvt.u32.u64 	%r316, %rd385;
	rem.u32 	%r317, %r316, %r315;
	cvt.u64.u32 	%rd2907, %r317;
	bra.uni 	$L__BB0_306;
$L__BB0_305:
	rem.u64 	%rd2907, %rd385, %rd2811;
$L__BB0_306:
	shl.b64 	%rd389, %rd2907, 1;
	or.b64  	%rd1994, %rd389, %rd2811;
	and.b64  	%rd1995, %rd1994, -4294967296;
	setp.ne.s64 	%p100, %rd1995, 0;
	@%p100 bra 	$L__BB0_308;
	cvt.u32.u64 	%r318, %rd2811;
	cvt.u32.u64 	%r319, %rd389;
	rem.u32 	%r320, %r319, %r318;
	cvt.u64.u32 	%rd2908, %r320;
	bra.uni 	$L__BB0_309;
$L__BB0_308:
	rem.u64 	%rd2908, %rd389, %rd2811;
$L__BB0_309:
	shl.b64 	%rd393, %rd2908, 1;
	or.b64  	%rd1996, %rd393, %rd2811;
	and.b64  	%rd1997, %rd1996, -4294967296;
	setp.ne.s64 	%p101, %rd1997, 0;
	@%p101 bra 	$L__BB0_311;
	cvt.u32.u64 	%r321, %rd2811;
	cvt.u32.u64 	%r322, %rd393;
	rem.u32 	%r323, %r322, %r321;
	cvt.u64.u32 	%rd2909, %r323;
	bra.uni 	$L__BB0_312;
$L__BB0_311:
	rem.u64 	%rd2909, %rd393, %rd2811;
$L__BB0_312:
	shl.b64 	%rd397, %rd2909, 1;
	or.b64  	%rd1998, %rd397, %rd2811;
	and.b64  	%rd1999, %rd1998, -4294967296;
	setp.ne.s64 	%p102, %rd1999, 0;
	@%p102 bra 	$L__BB0_314;
	cvt.u32.u64 	%r324, %rd2811;
	cvt.u32.u64 	%r325, %rd397;
	rem.u32 	%r326, %r325, %r324;
	cvt.u64.u32 	%rd2910, %r326;
	bra.uni 	$L__BB0_315;
$L__BB0_314:
	rem.u64 	%rd2910, %rd397, %rd2811;
$L__BB0_315:
	shl.b64 	%rd401, %rd2910, 1;
	or.b64  	%rd2000, %rd401, %rd2811;
	and.b64  	%rd2001, %rd2000, -4294967296;
	setp.ne.s64 	%p103, %rd2001, 0;
	@%p103 bra 	$L__BB0_317;
	cvt.u32.u64 	%r327, %rd2811;
	cvt.u32.u64 	%r328, %rd401;
	rem.u32 	%r329, %r328, %r327;
	cvt.u64.u32 	%rd2911, %r329;
	bra.uni 	$L__BB0_318;
$L__BB0_317:
	rem.u64 	%rd2911, %rd401, %rd2811;
$L__BB0_318:
	shl.b64 	%rd405, %rd2911, 1;
	or.b64  	%rd2002, %rd405, %rd2811;
	and.b64  	%rd2003, %rd2002, -4294967296;
	setp.ne.s64 	%p104, %rd2003, 0;
	@%p104 bra 	$L__BB0_320;
	cvt.u32.u64 	%r330, %rd2811;
	cvt.u32.u64 	%r331, %rd405;
	rem.u32 	%r332, %r331, %r330;
	cvt.u64.u32 	%rd2912, %r332;
	bra.uni 	$L__BB0_321;
$L__BB0_320:
	rem.u64 	%rd2912, %rd405, %rd2811;
$L__BB0_321:
	shl.b64 	%rd409, %rd2912, 1;
	or.b64  	%rd2004, %rd409, %rd2811;
	and.b64  	%rd2005, %rd2004, -4294967296;
	setp.ne.s64 	%p105, %rd2005, 0;
	@%p105 bra 	$L__BB0_323;
	cvt.u32.u64 	%r333, %rd2811;
	cvt.u32.u64 	%r334, %rd409;
	rem.u32 	%r335, %r334, %r333;
	cvt.u64.u32 	%rd2913, %r335;
	bra.uni 	$L__BB0_324;
$L__BB0_323:
	rem.u64 	%rd2913, %rd409, %rd2811;
$L__BB0_324:
	shl.b64 	%rd413, %rd2913, 1;
	or.b64  	%rd2006, %rd413, %rd2811;
	and.b64  	%rd2007, %rd2006, -4294967296;
	setp.ne.s64 	%p106, %rd2007, 0;
	@%p106 bra 	$L__BB0_326;
	cvt.u32.u64 	%r336, %rd2811;
	cvt.u32.u64 	%r337, %rd413;
	rem.u32 	%r338, %r337, %r336;
	cvt.u64.u32 	%rd2914, %r338;
	bra.uni 	$L__BB0_327;
$L__BB0_326:
	rem.u64 	%rd2914, %rd413, %rd2811;
$L__BB0_327:
	shl.b64 	%rd417, %rd2914, 1;
	or.b64  	%rd2008, %rd417, %rd2811;
	and.b64  	%rd2009, %rd2008, -4294967296;
	setp.ne.s64 	%p107, %rd2009, 0;
	@%p107 bra 	$L__BB0_329;
	cvt.u32.u64 	%r339, %rd2811;
	cvt.u32.u64 	%r340, %rd417;
	rem.u32 	%r341, %r340, %r339;
	cvt.u64.u32 	%rd2915, %r341;
	bra.uni 	$L__BB0_330;
$L__BB0_329:
	rem.u64 	%rd2915, %rd417, %rd2811;
$L__BB0_330:
	shl.b64 	%rd421, %rd2915, 1;
	or.b64  	%rd2010, %rd421, %rd2811;
	and.b64  	%rd2011, %rd2010, -4294967296;
	setp.ne.s64 	%p108, %rd2011, 0;
	@%p108 bra 	$L__BB0_332;
	cvt.u32.u64 	%r342, %rd2811;
	cvt.u32.u64 	%r343, %rd421;
	rem.u32 	%r344, %r343, %r342;
	cvt.u64.u32 	%rd2916, %r344;
	bra.uni 	$L__BB0_333;
$L__BB0_332:
	rem.u64 	%rd2916, %rd421, %rd2811;
$L__BB0_333:
	shl.b64 	%rd425, %rd2916, 1;
	or.b64  	%rd2012, %rd425, %rd2811;
	and.b64  	%rd2013, %rd2012, -4294967296;
	setp.ne.s64 	%p109, %rd2013, 0;
	@%p109 bra 	$L__BB0_335;
	cvt.u32.u64 	%r345, %rd2811;
	cvt.u32.u64 	%r346, %rd425;
	rem.u32 	%r347, %r346, %r345;
	cvt.u64.u32 	%rd2917, %r347;
	bra.uni 	$L__BB0_336;
$L__BB0_335:
	rem.u64 	%rd2917, %rd425, %rd2811;
$L__BB0_336:
	shl.b64 	%rd429, %rd2917, 1;
	or.b64  	%rd2014, %rd429, %rd2811;
	and.b64  	%rd2015, %rd2014, -4294967296;
	setp.ne.s64 	%p110, %rd2015, 0;
	@%p110 bra 	$L__BB0_338;
	cvt.u32.u64 	%r348, %rd2811;
	cvt.u32.u64 	%r349, %rd429;
	rem.u32 	%r350, %r349, %r348;
	cvt.u64.u32 	%rd2918, %r350;
	bra.uni 	$L__BB0_339;
$L__BB0_338:
	rem.u64 	%rd2918, %rd429, %rd2811;
$L__BB0_339:
	shl.b64 	%rd433, %rd2918, 1;
	or.b64  	%rd2016, %rd433, %rd2811;
	and.b64  	%rd2017, %rd2016, -4294967296;
	setp.ne.s64 	%p111, %rd2017, 0;
	@%p111 bra 	$L__BB0_341;
	cvt.u32.u64 	%r351, %rd2811;
	cvt.u32.u64 	%r352, %rd433;
	rem.u32 	%r353, %r352, %r351;
	cvt.u64.u32 	%rd2919, %r353;
	bra.uni 	$L__BB0_342;
$L__BB0_341:
	rem.u64 	%rd2919, %rd433, %rd2811;
$L__BB0_342:
	shl.b64 	%rd437, %rd2919, 1;
	or.b64  	%rd2018, %rd437, %rd2811;
	and.b64  	%rd2019, %rd2018, -4294967296;
	setp.ne.s64 	%p112, %rd2019, 0;
	@%p112 bra 	$L__BB0_344;
	cvt.u32.u64 	%r354, %rd2811;
	cvt.u32.u64 	%r355, %rd437;
	rem.u32 	%r356, %r355, %r354;
	cvt.u64.u32 	%rd2920, %r356;
	bra.uni 	$L__BB0_345;
$L__BB0_344:
	rem.u64 	%rd2920, %rd437, %rd2811;
$L__BB0_345:
	shl.b64 	%rd441, %rd2920, 1;
	or.b64  	%rd2020, %rd441, %rd2811;
	and.b64  	%rd2021, %rd2020, -4294967296;
	setp.ne.s64 	%p113, %rd2021, 0;
	@%p113 bra 	$L__BB0_347;
	cvt.u32.u64 	%r357, %rd2811;
	cvt.u32.u64 	%r358, %rd441;
	rem.u32 	%r359, %r358, %r357;
	cvt.u64.u32 	%rd2921, %r359;
	bra.uni 	$L__BB0_348;
$L__BB0_347:
	rem.u64 	%rd2921, %rd441, %rd2811;
$L__BB0_348:
	shl.b64 	%rd445, %rd2921, 1;
	or.b64  	%rd2022, %rd445, %rd2811;
	and.b64  	%rd2023, %rd2022, -4294967296;
	setp.ne.s64 	%p114, %rd2023, 0;
	@%p114 bra 	$L__BB0_350;
	cvt.u32.u64 	%r360, %rd2811;
	cvt.u32.u64 	%r361, %rd445;
	rem.u32 	%r362, %r361, %r360;
	cvt.u64.u32 	%rd2922, %r362;
	bra.uni 	$L__BB0_351;
$L__BB0_350:
	rem.u64 	%rd2922, %rd445, %rd2811;
$L__BB0_351:
	shl.b64 	%rd449, %rd2922, 1;
	or.b64  	%rd2024, %rd449, %rd2811;
	and.b64  	%rd2025, %rd2024, -4294967296;
	setp.ne.s64 	%p115, %rd2025, 0;
	@%p115 bra 	$L__BB0_353;
	cvt.u32.u64 	%r363, %rd2811;
	cvt.u32.u64 	%r364, %rd449;
	rem.u32 	%r365, %r364, %r363;
	cvt.u64.u32 	%rd2923, %r365;
	bra.uni 	$L__BB0_354;
$L__BB0_353:
	rem.u64 	%rd2923, %rd449, %rd2811;
$L__BB0_354:
	shl.b64 	%rd453, %rd2923, 1;
	or.b64  	%rd2026, %rd453, %rd2811;
	and.b64  	%rd2027, %rd2026, -4294967296;
	setp.ne.s64 	%p116, %rd2027, 0;
	@%p116 bra 	$L__BB0_356;
	cvt.u32.u64 	%r366, %rd2811;
	cvt.u32.u64 	%r367, %rd453;
	rem.u32 	%r368, %r367, %r366;
	cvt.u64.u32 	%rd2924, %r368;
	bra.uni 	$L__BB0_357;
$L__BB0_356:
	rem.u64 	%rd2924, %rd453, %rd2811;
$L__BB0_357:
	shl.b64 	%rd457, %rd2924, 1;
	or.b64  	%rd2028, %rd457, %rd2811;
	and.b64  	%rd2029, %rd2028, -4294967296;
	setp.ne.s64 	%p117, %rd2029, 0;
	@%p117 bra 	$L__BB0_359;
	cvt.u32.u64 	%r369, %rd2811;
	cvt.u32.u64 	%r370, %rd457;
	rem.u32 	%r371, %r370, %r369;
	cvt.u64.u32 	%rd2925, %r371;
	bra.uni 	$L__BB0_360;
$L__BB0_359:
	rem.u64 	%rd2925, %rd457, %rd2811;
$L__BB0_360:
	shl.b64 	%rd461, %rd2925, 1;
	or.b64  	%rd2030, %rd461, %rd2811;
	and.b64  	%rd2031, %rd2030, -4294967296;
	setp.ne.s64 	%p118, %rd2031, 0;
	@%p118 bra 	$L__BB0_362;
	cvt.u32.u64 	%r372, %rd2811;
	cvt.u32.u64 	%r373, %rd461;
	rem.u32 	%r374, %r373, %r372;
	cvt.u64.u32 	%rd2926, %r374;
	bra.uni 	$L__BB0_363;
$L__BB0_362:
	rem.u64 	%rd2926, %rd461, %rd2811;
$L__BB0_363:
	shl.b64 	%rd465, %rd2926, 1;
	or.b64  	%rd2032, %rd465, %rd2811;
	and.b64  	%rd2033, %rd2032, -4294967296;
	setp.ne.s64 	%p119, %rd2033, 0;
	@%p119 bra 	$L__BB0_365;
	cvt.u32.u64 	%r375, %rd2811;
	cvt.u32.u64 	%r376, %rd465;
	rem.u32 	%r377, %r376, %r375;
	cvt.u64.u32 	%rd2927, %r377;
	bra.uni 	$L__BB0_366;
$L__BB0_365:
	rem.u64 	%rd2927, %rd465, %rd2811;
$L__BB0_366:
	shl.b64 	%rd469, %rd2927, 1;
	or.b64  	%rd2034, %rd469, %rd2811;
	and.b64  	%rd2035, %rd2034, -4294967296;
	setp.ne.s64 	%p120, %rd2035, 0;
	@%p120 bra 	$L__BB0_368;
	cvt.u32.u64 	%r378, %rd2811;
	cvt.u32.u64 	%r379, %rd469;
	rem.u32 	%r380, %r379, %r378;
	cvt.u64.u32 	%rd2928, %r380;
	bra.uni 	$L__BB0_369;
$L__BB0_368:
	rem.u64 	%rd2928, %rd469, %rd2811;
$L__BB0_369:
	shl.b64 	%rd473, %rd2928, 1;
	or.b64  	%rd2036, %rd473, %rd2811;
	and.b64  	%rd2037, %rd2036, -4294967296;
	setp.ne.s64 	%p121, %rd2037, 0;
	@%p121 bra 	$L__BB0_371;
	cvt.u32.u64 	%r381, %rd2811;
	cvt.u32.u64 	%r382, %rd473;
	rem.u32 	%r383, %r382, %r381;
	cvt.u64.u32 	%rd2929, %r383;
	bra.uni 	$L__BB0_372;
$L__BB0_371:
	rem.u64 	%rd2929, %rd473, %rd2811;
$L__BB0_372:
	shl.b64 	%rd477, %rd2929, 1;
	or.b64  	%rd2038, %rd477, %rd2811;
	and.b64  	%rd2039, %rd2038, -4294967296;
	setp.ne.s64 	%p122, %rd2039, 0;
	@%p122 bra 	$L__BB0_374;
	cvt.u32.u64 	%r384, %rd2811;
	cvt.u32.u64 	%r385, %rd477;
	rem.u32 	%r386, %r385, %r384;
	cvt.u64.u32 	%rd2930, %r386;
	bra.uni 	$L__BB0_375;
$L__BB0_374:
	rem.u64 	%rd2930, %rd477, %rd2811;
$L__BB0_375:
	shl.b64 	%rd481, %rd2930, 1;
	or.b64  	%rd2040, %rd481, %rd2811;
	and.b64  	%rd2041, %rd2040, -4294967296;
	setp.ne.s64 	%p123, %rd2041, 0;
	@%p123 bra 	$L__BB0_377;
	cvt.u32.u64 	%r387, %rd2811;
	cvt.u32.u64 	%r388, %rd481;
	rem.u32 	%r389, %r388, %r387;
	cvt.u64.u32 	%rd2931, %r389;
	bra.uni 	$L__BB0_378;
$L__BB0_377:
	rem.u64 	%rd2931, %rd481, %rd2811;
$L__BB0_378:
	shl.b64 	%rd485, %rd2931, 1;
	or.b64  	%rd2042, %rd485, %rd2811;
	and.b64  	%rd2043, %rd2042, -4294967296;
	setp.ne.s64 	%p124, %rd2043, 0;
	@%p124 bra 	$L__BB0_380;
	cvt.u32.u64 	%r390, %rd2811;
	cvt.u32.u64 	%r391, %rd485;
	rem.u32 	%r392, %r391, %r390;
	cvt.u64.u32 	%rd2932, %r392;
	bra.uni 	$L__BB0_381;
$L__BB0_380:
	rem.u64 	%rd2932, %rd485, %rd2811;
$L__BB0_381:
	shl.b64 	%rd489, %rd2932, 1;
	or.b64  	%rd2044, %rd489, %rd2811;
	and.b64  	%rd2045, %rd2044, -4294967296;
	setp.ne.s64 	%p125, %rd2045, 0;
	@%p125 bra 	$L__BB0_383;
	cvt.u32.u64 	%r393, %rd2811;
	cvt.u32.u64 	%r394, %rd489;
	rem.u32 	%r395, %r394, %r393;
	cvt.u64.u32 	%rd2933, %r395;
	bra.uni 	$L__BB0_384;
$L__BB0_383:
	rem.u64 	%rd2933, %rd489, %rd2811;
$L__BB0_384:
	shl.b64 	%rd493, %rd2933, 1;
	or.b64  	%rd2046, %rd493, %rd2811;
	and.b64  	%rd2047, %rd2046, -4294967296;
	setp.ne.s64 	%p126, %rd2047, 0;
	@%p126 bra 	$L__BB0_386;
	cvt.u32.u64 	%r396, %rd2811;
	cvt.u32.u64 	%r397, %rd493;
	rem.u32 	%r398, %r397, %r396;
	cvt.u64.u32 	%rd2934, %r398;
	bra.uni 	$L__BB0_387;
$L__BB0_386:
	rem.u64 	%rd2934, %rd493, %rd2811;
$L__BB0_387:
	shl.b64 	%rd497, %rd2934, 1;
	or.b64  	%rd2048, %rd497, %rd2811;
	and.b64  	%rd2049, %rd2048, -4294967296;
	setp.ne.s64 	%p127, %rd2049, 0;
	@%p127 bra 	$L__BB0_389;
	cvt.u32.u64 	%r399, %rd2811;
	cvt.u32.u64 	%r400, %rd497;
	rem.u32 	%r401, %r400, %r399;
	cvt.u64.u32 	%rd2935, %r401;
	bra.uni 	$L__BB0_390;
$L__BB0_389:
	rem.u64 	%rd2935, %rd497, %rd2811;
$L__BB0_390:
	shl.b64 	%rd501, %rd2935, 1;
	or.b64  	%rd2050, %rd501, %rd2811;
	and.b64  	%rd2051, %rd2050, -4294967296;
	setp.ne.s64 	%p128, %rd2051, 0;
	@%p128 bra 	$L__BB0_392;
	cvt.u32.u64 	%r402, %rd2811;
	cvt.u32.u64 	%r403, %rd501;
	rem.u32 	%r404, %r403, %r402;
	cvt.u64.u32 	%rd2936, %r404;
	bra.uni 	$L__BB0_393;
$L__BB0_392:
	rem.u64 	%rd2936, %rd501, %rd2811;
$L__BB0_393:
	shl.b64 	%rd505, %rd2936, 1;
	or.b64  	%rd2052, %rd505, %rd2811;
	and.b64  	%rd2053, %rd2052, -4294967296;
	setp.ne.s64 	%p129, %rd2053, 0;
	@%p129 bra 	$L__BB0_395;
	cvt.u32.u64 	%r405, %rd2811;
	cvt.u32.u64 	%r406, %rd505;
	rem.u32 	%r407, %r406, %r405;
	cvt.u64.u32 	%rd2937, %r407;
	bra.uni 	$L__BB0_396;
$L__BB0_395:
	rem.u64 	%rd2937, %rd505, %rd2811;
$L__BB0_396:
	shl.b64 	%rd509, %rd2937, 1;
	or.b64  	%rd2054, %rd509, %rd2811;
	and.b64  	%rd2055, %rd2054, -4294967296;
	setp.ne.s64 	%p130, %rd2055, 0;
	@%p130 bra 	$L__BB0_398;
	cvt.u32.u64 	%r408, %rd2811;
	cvt.u32.u64 	%r409, %rd509;
	rem.u32 	%r410, %r409, %r408;
	cvt.u64.u32 	%rd2938, %r410;
	bra.uni 	$L__BB0_399;
$L__BB0_398:
	rem.u64 	%rd2938, %rd509, %rd2811;
$L__BB0_399:
	shl.b64 	%rd513, %rd2938, 1;
	or.b64  	%rd2056, %rd513, %rd2811;
	and.b64  	%rd2057, %rd2056, -4294967296;
	setp.ne.s64 	%p131, %rd2057, 0;
	@%p131 bra 	$L__BB0_401;
	cvt.u32.u64 	%r411, %rd2811;
	cvt.u32.u64 	%r412, %rd513;
	rem.u32 	%r413, %r412, %r411;
	cvt.u64.u32 	%rd2939, %r413;
	bra.uni 	$L__BB0_402;
$L__BB0_401:
	rem.u64 	%rd2939, %rd513, %rd2811;
$L__BB0_402:
	shl.b64 	%rd517, %rd2939, 1;
	or.b64  	%rd2058, %rd517, %rd2811;
	and.b64  	%rd2059, %rd2058, -4294967296;
	setp.ne.s64 	%p132, %rd2059, 0;
	@%p132 bra 	$L__BB0_404;
	cvt.u32.u64 	%r414, %rd2811;
	cvt.u32.u64 	%r415, %rd517;
	rem.u32 	%r416, %r415, %r414;
	cvt.u64.u32 	%rd2940, %r416;
	bra.uni 	$L__BB0_405;
$L__BB0_404:
	rem.u64 	%rd2940, %rd517, %rd2811;
$L__BB0_405:
	shl.b64 	%rd521, %rd2940, 1;
	or.b64  	%rd2060, %rd521, %rd2811;
	and.b64  	%rd2061, %rd2060, -4294967296;
	setp.ne.s64 	%p133, %rd2061, 0;
	@%p133 bra 	$L__BB0_407;
	cvt.u32.u64 	%r417, %rd2811;
	cvt.u32.u64 	%r418, %rd521;
	rem.u32 	%r419, %r418, %r417;
	cvt.u64.u32 	%rd2941, %r419;
	bra.uni 	$L__BB0_408;
$L__BB0_407:
	rem.u64 	%rd2941, %rd521, %rd2811;
$L__BB0_408:
	shl.b64 	%rd525, %rd2941, 1;
	or.b64  	%rd2062, %rd525, %rd2811;
	and.b64  	%rd2063, %rd2062, -4294967296;
	setp.ne.s64 	%p134, %rd2063, 0;
	@%p134 bra 	$L__BB0_410;
	cvt.u32.u64 	%r420, %rd2811;
	cvt.u32.u64 	%r421, %rd525;
	rem.u32 	%r422, %r421, %r420;
	cvt.u64.u32 	%rd2942, %r422;
	bra.uni 	$L__BB0_411;
$L__BB0_410:
	rem.u64 	%rd2942, %rd525, %rd2811;
$L__BB0_411:
	shl.b64 	%rd529, %rd2942, 1;
	or.b64  	%rd2064, %rd529, %rd2811;
	and.b64  	%rd2065, %rd2064, -4294967296;
	setp.ne.s64 	%p135, %rd2065, 0;
	@%p135 bra 	$L__BB0_413;
	cvt.u32.u64 	%r423, %rd2811;
	cvt.u32.u64 	%r424, %rd529;
	rem.u32 	%r425, %r424, %r423;
	cvt.u64.u32 	%rd2943, %r425;
	bra.uni 	$L__BB0_414;
$L__BB0_413:
	rem.u64 	%rd2943, %rd529, %rd2811;
$L__BB0_414:
	shl.b64 	%rd533, %rd2943, 1;
	or.b64  	%rd2066, %rd533, %rd2811;
	and.b64  	%rd2067, %rd2066, -4294967296;
	setp.ne.s64 	%p136, %rd2067, 0;
	@%p136 bra 	$L__BB0_416;
	cvt.u32.u64 	%r426, %rd2811;
	cvt.u32.u64 	%r427, %rd533;
	rem.u32 	%r428, %r427, %r426;
	cvt.u64.u32 	%rd2944, %r428;
	bra.uni 	$L__BB0_417;
$L__BB0_416:
	rem.u64 	%rd2944, %rd533, %rd2811;
$L__BB0_417:
	shl.b64 	%rd537, %rd2944, 1;
	or.b64  	%rd2068, %rd537, %rd2811;
	and.b64  	%rd2069, %rd2068, -4294967296;
	setp.ne.s64 	%p137, %rd2069, 0;
	@%p137 bra 	$L__BB0_419;
	cvt.u32.u64 	%r429, %rd2811;
	cvt.u32.u64 	%r430, %rd537;
	rem.u32 	%r431, %r430, %r429;
	cvt.u64.u32 	%rd2945, %r431;
	bra.uni 	$L__BB0_420;
$L__BB0_419:
	rem.u64 	%rd2945, %rd537, %rd2811;
$L__BB0_420:
	shl.b64 	%rd541, %rd2945, 1;
	or.b64  	%rd2070, %rd541, %rd2811;
	and.b64  	%rd2071, %rd2070, -4294967296;
	setp.ne.s64 	%p138, %rd2071, 0;
	@%p138 bra 	$L__BB0_422;
	cvt.u32.u64 	%r432, %rd2811;
	cvt.u32.u64 	%r433, %rd541;
	rem.u32 	%r434, %r433, %r432;
	cvt.u64.u32 	%rd2946, %r434;
	bra.uni 	$L__BB0_423;
$L__BB0_422:
	rem.u64 	%rd2946, %rd541, %rd2811;
$L__BB0_423:
	shl.b64 	%rd545, %rd2946, 1;
	or.b64  	%rd2072, %rd545, %rd2811;
	and.b64  	%rd2073, %rd2072, -4294967296;
	setp.ne.s64 	%p139, %rd2073, 0;
	@%p139 bra 	$L__BB0_425;
	cvt.u32.u64 	%r435, %rd2811;
	cvt.u32.u64 	%r436, %rd545;
	rem.u32 	%r437, %r436, %r435;
	cvt.u64.u32 	%rd2947, %r437;
	bra.uni 	$L__BB0_426;
$L__BB0_425:
	rem.u64 	%rd2947, %rd545, %rd2811;
$L__BB0_426:
	shl.b64 	%rd549, %rd2947, 1;
	or.b64  	%rd2074, %rd549, %rd2811;
	and.b64  	%rd2075, %rd2074, -4294967296;
	setp.ne.s64 	%p140, %rd2075, 0;
	@%p140 bra 	$L__BB0_428;
	cvt.u32.u64 	%r438, %rd2811;
	cvt.u32.u64 	%r439, %rd549;
	rem.u32 	%r440, %r439, %r438;
	cvt.u64.u32 	%rd2948, %r440;
	bra.uni 	$L__BB0_429;
$L__BB0_428:
	rem.u64 	%rd2948, %rd549, %rd2811;
$L__BB0_429:
	shl.b64 	%rd553, %rd2948, 1;
	or.b64  	%rd2076, %rd553, %rd2811;
	and.b64  	%rd2077, %rd2076, -4294967296;
	setp.ne.s64 	%p141, %rd2077, 0;
	@%p141 bra 	$L__BB0_431;
	cvt.u32.u64 	%r441, %rd2811;
	cvt.u32.u64 	%r442, %rd553;
	rem.u32 	%r443, %r442, %r441;
	cvt.u64.u32 	%rd2949, %r443;
	bra.uni 	$L__BB0_432;
$L__BB0_431:
	rem.u64 	%rd2949, %rd553, %rd2811;
$L__BB0_432:
	shl.b64 	%rd557, %rd2949, 1;
	or.b64  	%rd2078, %rd557, %rd2811;
	and.b64  	%rd2079, %rd2078, -4294967296;
	setp.ne.s64 	%p142, %rd2079, 0;
	@%p142 bra 	$L__BB0_434;
	cvt.u32.u64 	%r444, %rd2811;
	cvt.u32.u64 	%r445, %rd557;
	rem.u32 	%r446, %r445, %r444;
	cvt.u64.u32 	%rd2950, %r446;
	bra.uni 	$L__BB0_435;
$L__BB0_434:
	rem.u64 	%rd2950, %rd557, %rd2811;
$L__BB0_435:
	shl.b64 	%rd561, %rd2950, 1;
	or.b64  	%rd2080, %rd561, %rd2811;
	and.b64  	%rd2081, %rd2080, -4294967296;
	setp.ne.s64 	%p143, %rd2081, 0;
	@%p143 bra 	$L__BB0_437;
	cvt.u32.u64 	%r447, %rd2811;
	cvt.u32.u64 	%r448, %rd561;
	rem.u32 	%r449, %r448, %r447;
	cvt.u64.u32 	%rd2951, %r449;
	bra.uni 	$L__BB0_438;
$L__BB0_437:
	rem.u64 	%rd2951, %rd561, %rd2811;
$L__BB0_438:
	shl.b64 	%rd565, %rd2951, 1;
	or.b64  	%rd2082, %rd565, %rd2811;
	and.b64  	%rd2083, %rd2082, -4294967296;
	setp.ne.s64 	%p144, %rd2083, 0;
	@%p144 bra 	$L__BB0_440;
	cvt.u32.u64 	%r450, %rd2811;
	cvt.u32.u64 	%r451, %rd565;
	rem.u32 	%r452, %r451, %r450;
	cvt.u64.u32 	%rd2952, %r452;
	bra.uni 	$L__BB0_441;
$L__BB0_440:
	rem.u64 	%rd2952, %rd565, %rd2811;
$L__BB0_441:
	shl.b64 	%rd569, %rd2952, 1;
	or.b64  	%rd2084, %rd569, %rd2811;
	and.b64  	%rd2085, %rd2084, -4294967296;
	setp.ne.s64 	%p145, %rd2085, 0;
	@%p145 bra 	$L__BB0_443;
	cvt.u32.u64 	%r453, %rd2811;
	cvt.u32.u64 	%r454, %rd569;
	rem.u32 	%r455, %r454, %r453;
	cvt.u64.u32 	%rd2953, %r455;
	bra.uni 	$L__BB0_444;
$L__BB0_443:
	rem.u64 	%rd2953, %rd569, %rd2811;
$L__BB0_444:
	shl.b64 	%rd573, %rd2953, 1;
	or.b64  	%rd2086, %rd573, %rd2811;
	and.b64  	%rd2087, %rd2086, -4294967296;
	setp.ne.s64 	%p146, %rd2087, 0;
	@%p146 bra 	$L__BB0_446;
	cvt.u32.u64 	%r456, %rd2811;
	cvt.u32.u64 	%r457, %rd573;
	rem.u32 	%r458, %r457, %r456;
	cvt.u64.u32 	%rd2954, %r458;
	bra.uni 	$L__BB0_447;
$L__BB0_446:
	rem.u64 	%rd2954, %rd573, %rd2811;
$L__BB0_447:
	shl.b64 	%rd577, %rd2954, 1;
	or.b64  	%rd2088, %rd577, %rd2811;
	and.b64  	%rd2089, %rd2088, -4294967296;
	setp.ne.s64 	%p147, %rd2089, 0;
	@%p147 bra 	$L__BB0_449;
	cvt.u32.u64 	%r459, %rd2811;
	cvt.u32.u64 	%r460, %rd577;
	rem.u32 	%r461, %r460, %r459;
	cvt.u64.u32 	%rd2955, %r461;
	bra.uni 	$L__BB0_450;
$L__BB0_449:
	rem.u64 	%rd2955, %rd577, %rd2811;
$L__BB0_450:
	shl.b64 	%rd581, %rd2955, 1;
	or.b64  	%rd2090, %rd581, %rd2811;
	and.b64  	%rd2091, %rd2090, -4294967296;
	setp.ne.s64 	%p148, %rd2091, 0;
	@%p148 bra 	$L__BB0_452;
	cvt.u32.u64 	%r462, %rd2811;
	cvt.u32.u64 	%r463, %rd581;
	rem.u32 	%r464, %r463, %r462;
	cvt.u64.u32 	%rd2956, %r464;
	bra.uni 	$L__BB0_453;
$L__BB0_452:
	rem.u64 	%rd2956, %rd581, %rd2811;
$L__BB0_453:
	shl.b64 	%rd585, %rd2956, 1;
	or.b64  	%rd2092, %rd585, %rd2811;
	and.b64  	%rd2093, %rd2092, -4294967296;
	setp.ne.s64 	%p149, %rd2093, 0;
	@%p149 bra 	$L__BB0_455;
	cvt.u32.u64 	%r465, %rd2811;
	cvt.u32.u64 	%r466, %rd585;
	rem.u32 	%r467, %r466, %r465;
	cvt.u64.u32 	%rd2957, %r467;
	bra.uni 	$L__BB0_456;
$L__BB0_455:
	rem.u64 	%rd2957, %rd585, %rd2811;
$L__BB0_456:
	shl.b64 	%rd589, %rd2957, 1;
	or.b64  	%rd2094, %rd589, %rd2811;
	and.b64  	%rd2095, %rd2094, -4294967296;
	setp.ne.s64 	%p150, %rd2095, 0;
	@%p150 bra 	$L__BB0_458;
	cvt.u32.u64 	%r468, %rd2811;
	cvt.u32.u64 	%r469, %rd589;
	rem.u32 	%r470, %r469, %r468;
	cvt.u64.u32 	%rd2958, %r470;
	bra.uni 	$L__BB0_459;
$L__BB0_458:
	rem.u64 	%rd2958, %rd589, %rd2811;
$L__BB0_459:
	shl.b64 	%rd593, %rd2958, 1;
	or.b64  	%rd2096, %rd593, %rd2811;
	and.b64  	%rd2097, %rd2096, -4294967296;
	setp.ne.s64 	%p151, %rd2097, 0;
	@%p151 bra 	$L__BB0_461;
	cvt.u32.u64 	%r471, %rd2811;
	cvt.u32.u64 	%r472, %rd593;
	rem.u32 	%r473, %r472, %r471;
	cvt.u64.u32 	%rd2959, %r473;
	bra.uni 	$L__BB0_462;
$L__BB0_461:
	rem.u64 	%rd2959, %rd593, %rd2811;
$L__BB0_462:
	shl.b64 	%rd597, %rd2959, 1;
	or.b64  	%rd2098, %rd597, %rd2811;
	and.b64  	%rd2099, %rd2098, -4294967296;
	setp.ne.s64 	%p152, %rd2099, 0;
	@%p152 bra 	$L__BB0_464;
	cvt.u32.u64 	%r474, %rd2811;
	cvt.u32.u64 	%r475, %rd597;
	rem.u32 	%r476, %r475, %r474;
	cvt.u64.u32 	%rd2960, %r476;
	bra.uni 	$L__BB0_465;
$L__BB0_464:
	rem.u64 	%rd2960, %rd597, %rd2811;
$L__BB0_465:
	shl.b64 	%rd601, %rd2960, 1;
	or.b64  	%rd2100, %rd601, %rd2811;
	and.b64  	%rd2101, %rd2100, -4294967296;
	setp.ne.s64 	%p153, %rd2101, 0;
	@%p153 bra 	$L__BB0_467;
	cvt.u32.u64 	%r477, %rd2811;
	cvt.u32.u64 	%r478, %rd601;
	rem.u32 	%r479, %r478, %r477;
	cvt.u64.u32 	%rd2961, %r479;
	bra.uni 	$L__BB0_468;
$L__BB0_467:
	rem.u64 	%rd2961, %rd601, %rd2811;
$L__BB0_468:
	shl.b64 	%rd605, %rd2961, 1;
	or.b64  	%rd2102, %rd605, %rd2811;
	and.b64  	%rd2103, %rd2102, -4294967296;
	setp.ne.s64 	%p154, %rd2103, 0;
	@%p154 bra 	$L__BB0_470;
	cvt.u32.u64 	%r480, %rd2811;
	cvt.u32.u64 	%r481, %rd605;
	rem.u32 	%r482, %r481, %r480;
	cvt.u64.u32 	%rd2962, %r482;
	bra.uni 	$L__BB0_471;
$L__BB0_470:
	rem.u64 	%rd2962, %rd605, %rd2811;
$L__BB0_471:
	shl.b64 	%rd609, %rd2962, 1;
	or.b64  	%rd2104, %rd609, %rd2811;
	and.b64  	%rd2105, %rd2104, -4294967296;
	setp.ne.s64 	%p155, %rd2105, 0;
	@%p155 bra 	$L__BB0_473;
	cvt.u32.u64 	%r483, %rd2811;
	cvt.u32.u64 	%r484, %rd609;
	rem.u32 	%r485, %r484, %r483;
	cvt.u64.u32 	%rd2963, %r485;
	bra.uni 	$L__BB0_474;
$L__BB0_473:
	rem.u64 	%rd2963, %rd609, %rd2811;
$L__BB0_474:
	shl.b64 	%rd613, %rd2963, 1;
	or.b64  	%rd2106, %rd613, %rd2811;
	and.b64  	%rd2107, %rd2106, -4294967296;
	setp.ne.s64 	%p156, %rd2107, 0;
	@%p156 bra 	$L__BB0_476;
	cvt.u32.u64 	%r486, %rd2811;
	cvt.u32.u64 	%r487, %rd613;
	rem.u32 	%r488, %r487, %r486;
	cvt.u64.u32 	%rd2964, %r488;
	bra.uni 	$L__BB0_477;
$L__BB0_476:
	rem.u64 	%rd2964, %rd613, %rd2811;
$L__BB0_477:
	shl.b64 	%rd617, %rd2964, 1;
	or.b64  	%rd2108, %rd617, %rd2811;
	and.b64  	%rd2109, %rd2108, -4294967296;
	setp.ne.s64 	%p157, %rd2109, 0;
	@%p157 bra 	$L__BB0_479;
	cvt.u32.u64 	%r489, %rd2811;
	cvt.u32.u64 	%r490, %rd617;
	rem.u32 	%r491, %r490, %r489;
	cvt.u64.u32 	%rd2965, %r491;
	bra.uni 	$L__BB0_480;
$L__BB0_479:
	rem.u64 	%rd2965, %rd617, %rd2811;
$L__BB0_480:
	shl.b64 	%rd621, %rd2965, 1;
	or.b64  	%rd2110, %rd621, %rd2811;
	and.b64  	%rd2111, %rd2110, -4294967296;
	setp.ne.s64 	%p158, %rd2111, 0;
	@%p158 bra 	$L__BB0_482;
	cvt.u32.u64 	%r492, %rd2811;
	cvt.u32.u64 	%r493, %rd621;
	rem.u32 	%r494, %r493, %r492;
	cvt.u64.u32 	%rd2966, %r494;
	bra.uni 	$L__BB0_483;
$L__BB0_482:
	rem.u64 	%rd2966, %rd621, %rd2811;
$L__BB0_483:
	shl.b64 	%rd625, %rd2966, 1;
	or.b64  	%rd2112, %rd625, %rd2811;
	and.b64  	%rd2113, %rd2112, -4294967296;
	setp.ne.s64 	%p159, %rd2113, 0;
	@%p159 bra 	$L__BB0_485;
	cvt.u32.u64 	%r495, %rd2811;
	cvt.u32.u64 	%r496, %rd625;
	rem.u32 	%r497, %r496, %r495;
	cvt.u64.u32 	%rd2967, %r497;
	bra.uni 	$L__BB0_486;
$L__BB0_485:
	rem.u64 	%rd2967, %rd625, %rd2811;
$L__BB0_486:
	add.s64 	%rd2968, %rd2967, %rd2902;
$L__BB0_487:
	or.b64  	%rd2114, %rd2968, %rd2811;
	and.b64  	%rd2115, %rd2114, -4294967296;
	setp.ne.s64 	%p160, %rd2115, 0;
	@%p160 bra 	$L__BB0_489;
	cvt.u32.u64 	%r498, %rd2811;
	cvt.u32.u64 	%r499, %rd2968;
	rem.u32 	%r500, %r499, %r498;
	cvt.u64.u32 	%rd2832, %r500;
	bra.uni 	$L__BB0_490;
$L__BB0_489:
	rem.u64 	%rd2832, %rd2968, %rd2811;
$L__BB0_490:
	setp.gt.u64 	%p161, %rd2833, 1;
	shr.u64 	%rd2833, %rd2833, 1;
	@%p161 bra 	$L__BB0_83;
	setp.eq.s64 	%p162, %rd3038, 1;
	setp.eq.s64 	%p163, %rd3038, %rd89;
	or.pred  	%p164, %p162, %p163;
	@%p164 bra 	$L__BB0_699;
	setp.eq.s32 	%p165, %r40, 0;
	@%p165 bra 	$L__BB0_1385;
	mov.b32 	%r1558, 0;
	bra.uni 	$L__BB0_495;
$L__BB0_494:
	add.s32 	%r1558, %r1558, 1;
	setp.eq.s32 	%p235, %r1558, %r40;
	@%p235 bra 	$L__BB0_1385;
$L__BB0_495:
	mul.lo.s64 	%rd3037, %rd3038, %rd3038;
	mul.hi.u64 	%rd637, %rd3038, %rd3038;
	setp.eq.s64 	%p166, %rd637, 0;
	@%p166 bra 	$L__BB0_695;
	or.b64  	%rd2116, %rd3037, %rd2811;
	and.b64  	%rd2117, %rd2116, -4294967296;
	setp.ne.s64 	%p167, %rd2117, 0;
	@%p167 bra 	$L__BB0_498;
	cvt.u32.u64 	%r502, %rd2811;
	cvt.u32.u64 	%r503, %rd3037;
	rem.u32 	%r504, %r503, %r502;
	cvt.u64.u32 	%rd2971, %r504;
	bra.uni 	$L__BB0_499;
$L__BB0_498:
	rem.u64 	%rd2971, %rd3037, %rd2811;
$L__BB0_499:
	or.b64  	%rd2118, %rd637, %rd2811;
	and.b64  	%rd2119, %rd2118, -4294967296;
	setp.ne.s64 	%p168, %rd2119, 0;
	@%p168 bra 	$L__BB0_501;
	cvt.u32.u64 	%r505, %rd2811;
	cvt.u32.u64 	%r506, %rd637;
	rem.u32 	%r507, %r506, %r505;
	cvt.u64.u32 	%rd2972, %r507;
	bra.uni 	$L__BB0_502;
$L__BB0_501:
	rem.u64 	%rd2972, %rd637, %rd2811;
$L__BB0_502:
	shl.b64 	%rd644, %rd2972, 1;
	or.b64  	%rd2120, %rd644, %rd2811;
	and.b64  	%rd2121, %rd2120, -4294967296;
	setp.ne.s64 	%p169, %rd2121, 0;
	@%p169 bra 	$L__BB0_504;
	cvt.u32.u64 	%r508, %rd2811;
	cvt.u32.u64 	%r509, %rd644;
	rem.u32 	%r510, %r509, %r508;
	cvt.u64.u32 	%rd2973, %r510;
	bra.uni 	$L__BB0_505;
$L__BB0_504:
	rem.u64 	%rd2973, %rd644, %rd2811;
$L__BB0_505:
	shl.b64 	%rd648, %rd2973, 1;
	or.b64  	%rd2122, %rd648, %rd2811;
	and.b64  	%rd2123, %rd2122, -4294967296;
	setp.ne.s64 	%p170, %rd2123, 0;
	@%p170 bra 	$L__BB0_507;
	cvt.u32.u64 	%r511, %rd2811;
	cvt.u32.u64 	%r512, %rd648;
	rem.u32 	%r513, %r512, %r511;
	cvt.u64.u32 	%rd2974, %r513;
	bra.uni 	$L__BB0_508;
$L__BB0_507:
	rem.u64 	%rd2974, %rd648, %rd2811;
$L__BB0_508:
	shl.b64 	%rd652, %rd2974, 1;
	or.b64  	%rd2124, %rd652, %rd2811;
	and.b64  	%rd2125, %rd2124, -4294967296;
	setp.ne.s64 	%p171, %rd2125, 0;
	@%p171 bra 	$L__BB0_510;
	cvt.u32.u64 	%r514, %rd2811;
	cvt.u32.u64 	%r515, %rd652;
	rem.u32 	%r516, %r515, %r514;
	cvt.u64.u32 	%rd2975, %r516;
	bra.uni 	$L__BB0_511;
$L__BB0_510:
	rem.u64 	%rd2975, %rd652, %rd2811;
$L__BB0_511:
	shl.b64 	%rd656, %rd2975, 1;
	or.b64  	%rd2126, %rd656, %rd2811;
	and.b64  	%rd2127, %rd2126, -4294967296;
	setp.ne.s64 	%p172, %rd2127, 0;
	@%p172 bra 	$L__BB0_513;
	cvt.u32.u64 	%r517, %rd2811;
	cvt.u32.u64 	%r518, %rd656;
	rem.u32 	%r519, %r518, %r517;
	cvt.u64.u32 	%rd2976, %r519;
	bra.uni 	$L__BB0_514;
$L__BB0_513:
	rem.u64 	%rd2976, %rd656, %rd2811;
$L__BB0_514:
	shl.b64 	%rd660, %rd2976, 1;
	or.b64  	%rd2128, %rd660, %rd2811;
	and.b64  	%rd2129, %rd2128, -4294967296;
	setp.ne.s64 	%p173, %rd2129, 0;
	@%p173 bra 	$L__BB0_516;
	cvt.u32.u64 	%r520, %rd2811;
	cvt.u32.u64 	%r521, %rd660;
	rem.u32 	%r522, %r521, %r520;
	cvt.u64.u32 	%rd2977, %r522;
	bra.uni 	$L__BB0_517;
$L__BB0_516:
	rem.u64 	%rd2977, %rd660, %rd2811;
$L__BB0_517:
	shl.b64 	%rd664, %rd2977, 1;
	or.b64  	%rd2130, %rd664, %rd2811;
	and.b64  	%rd2131, %rd2130, -4294967296;
	setp.ne.s64 	%p174, %rd2131, 0;
	@%p174 bra 	$L__BB0_519;
	cvt.u32.u64 	%r523, %rd2811;
	cvt.u32.u64 	%r524, %rd664;
	rem.u32 	%r525, %r524, %r523;
	cvt.u64.u32 	%rd2978, %r525;
	bra.uni 	$L__BB0_520;
$L__BB0_519:
	rem.u64 	%rd2978, %rd664, %rd2811;
$L__BB0_520:
	shl.b64 	%rd668, %rd2978, 1;
	or.b64  	%rd2132, %rd668, %rd2811;
	and.b64  	%rd2133, %rd2132, -4294967296;
	setp.ne.s64 	%p175, %rd2133, 0;
	@%p175 bra 	$L__BB0_522;
	cvt.u32.u64 	%r526, %rd2811;
	cvt.u32.u64 	%r527, %rd668;
	rem.u32 	%r528, %r527, %r526;
	cvt.u64.u32 	%rd2979, %r528;
	bra.uni 	$L__BB0_523;
$L__BB0_522:
	rem.u64 	%rd2979, %rd668, %rd2811;
$L__BB0_523:
	shl.b64 	%rd672, %rd2979, 1;
	or.b64  	%rd2134, %rd672, %rd2811;
	and.b64  	%rd2135, %rd2134, -4294967296;
	setp.ne.s64 	%p176, %rd2135, 0;
	@%p176 bra 	$L__BB0_525;
	cvt.u32.u64 	%r529, %rd2811;
	cvt.u32.u64 	%r530, %rd672;
	rem.u32 	%r531, %r530, %r529;
	cvt.u64.u32 	%rd2980, %r531;
	bra.uni 	$L__BB0_526;
$L__BB0_525:
	rem.u64 	%rd2980, %rd672, %rd2811;
$L__BB0_526:
	shl.b64 	%rd676, %rd2980, 1;
	or.b64  	%rd2136, %rd676, %rd2811;
	and.b64  	%rd2137, %rd2136, -4294967296;
	setp.ne.s64 	%p177, %rd2137, 0;
	@%p177 bra 	$L__BB0_528;
	cvt.u32.u64 	%r532, %rd2811;
	cvt.u32.u64 	%r533, %rd676;
	rem.u32 	%r534, %r533, %r532;
	cvt.u64.u32 	%rd2981, %r534;
	bra.uni 	$L__BB0_529;
$L__BB0_528:
	rem.u64 	%rd2981, %rd676, %rd2811;
$L__BB0_529:
	shl.b64 	%rd680, %rd2981, 1;
	or.b64  	%rd2138, %rd680, %rd2811;
	and.b64  	%rd2139, %rd2138, -4294967296;
	setp.ne.s64 	%p178, %rd2139, 0;
	@%p178 bra 	$L__BB0_531;
	cvt.u32.u64 	%r535, %rd2811;
	cvt.u32.u64 	%r536, %rd680;
	rem.u32 	%r537, %r536, %r535;
	cvt.u64.u32 	%rd2982, %r537;
	bra.uni 	$L__BB0_532;
$L__BB0_531:
	rem.u64 	%rd2982, %rd680, %rd2811;
$L__BB0_532:
	shl.b64 	%rd684, %rd2982, 1;
	or.b64  	%rd2140, %rd684, %rd2811;
	and.b64  	%rd2141, %rd2140, -4294967296;
	setp.ne.s64 	%p179, %rd2141, 0;
	@%p179 bra 	$L__BB0_534;
	cvt.u32.u64 	%r538, %rd2811;
	cvt.u32.u64 	%r539, %rd684;
	rem.u32 	%r540, %r539, %r538;
	cvt.u64.u32 	%rd2983, %r540;
	bra.uni 	$L__BB0_535;
$L__BB0_534:
	rem.u64 	%rd2983, %rd684, %rd2811;
$L__BB0_535:
	shl.b64 	%rd688, %rd2983, 1;
	or.b64  	%rd2142, %rd688, %rd2811;
	and.b64  	%rd2143, %rd2142, -4294967296;
	setp.ne.s64 	%p180, %rd2143, 0;
	@%p180 bra 	$L__BB0_537;
	cvt.u32.u64 	%r541, %rd2811;
	cvt.u32.u64 	%r542, %rd688;
	rem.u32 	%r543, %r542, %r541;
	cvt.u64.u32 	%rd2984, %r543;
	bra.uni 	$L__BB0_538;
$L__BB0_537:
	rem.u64 	%rd2984, %rd688, %rd2811;
$L__BB0_538:
	shl.b64 	%rd692, %rd2984, 1;
	or.b64  	%rd2144, %rd692, %rd2811;
	and.b64  	%rd2145, %rd2144, -4294967296;
	setp.ne.s64 	%p181, %rd2145, 0;
	@%p181 bra 	$L__BB0_540;
	cvt.u32.u64 	%r544, %rd2811;
	cvt.u32.u64 	%r545, %rd692;
	rem.u32 	%r546, %r545, %r544;
	cvt.u64.u32 	%rd2985, %r546;
	bra.uni 	$L__BB0_541;
$L__BB0_540:
	rem.u64 	%rd2985, %rd692, %rd2811;
$L__BB0_541:
	shl.b64 	%rd696, %rd2985, 1;
	or.b64  	%rd2146, %rd696, %rd2811;
	and.b64  	%rd2147, %rd2146, -4294967296;
	setp.ne.s64 	%p182, %rd2147, 0;
	@%p182 bra 	$L__BB0_543;
	cvt.u32.u64 	%r547, %rd2811;
	cvt.u32.u64 	%r548, %rd696;
	rem.u32 	%r549, %r548, %r547;
	cvt.u64.u32 	%rd2986, %r549;
	bra.uni 	$L__BB0_544;
$L__BB0_543:
	rem.u64 	%rd2986, %rd696, %rd2811;
$L__BB0_544:
	shl.b64 	%rd700, %rd2986, 1;
	or.b64  	%rd2148, %rd700, %rd2811;
	and.b64  	%rd2149, %rd2148, -4294967296;
	setp.ne.s64 	%p183, %rd2149, 0;
	@%p183 bra 	$L__BB0_546;
	cvt.u32.u64 	%r550, %rd2811;
	cvt.u32.u64 	%r551, %rd700;
	rem.u32 	%r552, %r551, %r550;
	cvt.u64.u32 	%rd2987, %r552;
	bra.uni 	$L__BB0_547;
$L__BB0_546:
	rem.u64 	%rd2987, %rd700, %rd2811;
$L__BB0_547:
	shl.b64 	%rd704, %rd2987, 1;
	or.b64  	%rd2150, %rd704, %rd2811;
	and.b64  	%rd2151, %rd2150, -4294967296;
	setp.ne.s64 	%p184, %rd2151, 0;
	@%p184 bra 	$L__BB0_549;
	cvt.u32.u64 	%r553, %rd2811;
	cvt.u32.u64 	%r554, %rd704;
	rem.u32 	%r555, %r554, %r553;
	cvt.u64.u32 	%rd2988, %r555;
	bra.uni 	$L__BB0_550;
$L__BB0_549:
	rem.u64 	%rd2988, %rd704, %rd2811;
$L__BB0_550:
	shl.b64 	%rd708, %rd2988, 1;
	or.b64  	%rd2152, %rd708, %rd2811;
	and.b64  	%rd2153, %rd2152, -4294967296;
	setp.ne.s64 	%p185, %rd2153, 0;
	@%p185 bra 	$L__BB0_552;
	cvt.u32.u64 	%r556, %rd2811;
	cvt.u32.u64 	%r557, %rd708;
	rem.u32 	%r558, %r557, %r556;
	cvt.u64.u32 	%rd2989, %r558;
	bra.uni 	$L__BB0_553;
$L__BB0_552:
	rem.u64 	%rd2989, %rd708, %rd2811;
$L__BB0_553:
	shl.b64 	%rd712, %rd2989, 1;
	or.b64  	%rd2154, %rd712, %rd2811;
	and.b64  	%rd2155, %rd2154, -4294967296;
	setp.ne.s64 	%p186, %rd2155, 0;
	@%p186 bra 	$L__BB0_555;
	cvt.u32.u64 	%r559, %rd2811;
	cvt.u32.u64 	%r560, %rd712;
	rem.u32 	%r561, %r560, %r559;
	cvt.u64.u32 	%rd2990, %r561;
	bra.uni 	$L__BB0_556;
$L__BB0_555:
	rem.u64 	%rd2990, %rd712, %rd2811;
$L__BB0_556:
	shl.b64 	%rd716, %rd2990, 1;
	or.b64  	%rd2156, %rd716, %rd2811;
	and.b64  	%rd2157, %rd2156, -4294967296;
	setp.ne.s64 	%p187, %rd2157, 0;
	@%p187 bra 	$L__BB0_558;
	cvt.u32.u64 	%r562, %rd2811;
	cvt.u32.u64 	%r563, %rd716;
	rem.u32 	%r564, %r563, %r562;
	cvt.u64.u32 	%rd2991, %r564;
	bra.uni 	$L__BB0_559;
$L__BB0_558:
	rem.u64 	%rd2991, %rd716, %rd2811;
$L__BB0_559:
	shl.b64 	%rd720, %rd2991, 1;
	or.b64  	%rd2158, %rd720, %rd2811;
	and.b64  	%rd2159, %rd2158, -4294967296;
	setp.ne.s64 	%p188, %rd2159, 0;
	@%p188 bra 	$L__BB0_561;
	cvt.u32.u64 	%r565, %rd2811;
	cvt.u32.u64 	%r566, %rd720;
	rem.u32 	%r567, %r566, %r565;
	cvt.u64.u32 	%rd2992, %r567;
	bra.uni 	$L__BB0_562;
$L__BB0_561:
	rem.u64 	%rd2992, %rd720, %rd2811;
$L__BB0_562:
	shl.b64 	%rd724, %rd2992, 1;
	or.b64  	%rd2160, %rd724, %rd2811;
	and.b64  	%rd2161, %rd2160, -4294967296;
	setp.ne.s64 	%p189, %rd2161, 0;
	@%p189 bra 	$L__BB0_564;
	cvt.u32.u64 	%r568, %rd2811;
	cvt.u32.u64 	%r569, %rd724;
	rem.u32 	%r570, %r569, %r568;
	cvt.u64.u32 	%rd2993, %r570;
	bra.uni 	$L__BB0_565;
$L__BB0_564:
	rem.u64 	%rd2993, %rd724, %rd2811;
$L__BB0_565:
	shl.b64 	%rd728, %rd2993, 1;
	or.b64  	%rd2162, %rd728, %rd2811;
	and.b64  	%rd2163, %rd2162, -4294967296;
	setp.ne.s64 	%p190, %rd2163, 0;
	@%p190 bra 	$L__BB0_567;
	cvt.u32.u64 	%r571, %rd2811;
	cvt.u32.u64 	%r572, %rd728;
	rem.u32 	%r573, %r572, %r571;
	cvt.u64.u32 	%rd2994, %r573;
	bra.uni 	$L__BB0_568;
$L__BB0_567:
	rem.u64 	%rd2994, %rd728, %rd2811;
$L__BB0_568:
	shl.b64 	%rd732, %rd2994, 1;
	or.b64  	%rd2164, %rd732, %rd2811;
	and.b64  	%rd2165, %rd2164, -4294967296;
	setp.ne.s64 	%p191, %rd2165, 0;
	@%p191 bra 	$L__BB0_570;
	cvt.u32.u64 	%r574, %rd2811;
	cvt.u32.u64 	%r575, %rd732;
	rem.u32 	%r576, %r575, %r574;
	cvt.u64.u32 	%rd2995, %r576;
	bra.uni 	$L__BB0_571;
$L__BB0_570:
	rem.u64 	%rd2995, %rd732, %rd2811;
$L__BB0_571:
	shl.b64 	%rd736, %rd2995, 1;
	or.b64  	%rd2166, %rd736, %rd2811;
	and.b64  	%rd2167, %rd2166, -4294967296;
	setp.ne.s64 	%p192, %rd2167, 0;
	@%p192 bra 	$L__BB0_573;
	cvt.u32.u64 	%r577, %rd2811;
	cvt.u32.u64 	%r578, %rd736;
	rem.u32 	%r579, %r578, %r577;
	cvt.u64.u32 	%rd2996, %r579;
	bra.uni 	$L__BB0_574;
$L__BB0_573:
	rem.u64 	%rd2996, %rd736, %rd2811;
$L__BB0_574:
	shl.b64 	%rd740, %rd2996, 1;
	or.b64  	%rd2168, %rd740, %rd2811;
	and.b64  	%rd2169, %rd2168, -4294967296;
	setp.ne.s64 	%p193, %rd2169, 0;
	@%p193 bra 	$L__BB0_576;
	cvt.u32.u64 	%r580, %rd2811;
	cvt.u32.u64 	%r581, %rd740;
	rem.u32 	%r582, %r581, %r580;
	cvt.u64.u32 	%rd2997, %r582;
	bra.uni 	$L__BB0_577;
$L__BB0_576:
	rem.u64 	%rd2997, %rd740, %rd2811;
$L__BB0_577:
	shl.b64 	%rd744, %rd2997, 1;
	or.b64  	%rd2170, %rd744, %rd2811;
	and.b64  	%rd2171, %rd2170, -4294967296;
	setp.ne.s64 	%p194, %rd2171, 0;
	@%p194 bra 	$L__BB0_579;
	cvt.u32.u64 	%r583, %rd2811;
	cvt.u32.u64 	%r584, %rd744;
	rem.u32 	%r585, %r584, %r583;
	cvt.u64.u32 	%rd2998, %r585;
	bra.uni 	$L__BB0_580;
$L__BB0_579:
	rem.u64 	%rd2998, %rd744, %rd2811;
$L__BB0_580:
	shl.b64 	%rd748, %rd2998, 1;
	or.b64  	%rd2172, %rd748, %rd2811;
	and.b64  	%rd2173, %rd2172, -4294967296;
	setp.ne.s64 	%p195, %rd2173, 0;
	@%p195 bra 	$L__BB0_582;
	cvt.u32.u64 	%r586, %rd2811;
	cvt.u32.u64 	%r587, %rd748;
	rem.u32 	%r588, %r587, %r586;
	cvt.u64.u32 	%rd2999, %r588;
	bra.uni 	$L__BB0_583;
$L__BB0_582:
	rem.u64 	%rd2999, %rd748, %rd2811;
$L__BB0_583:
	shl.b64 	%rd752, %rd2999, 1;
	or.b64  	%rd2174, %rd752, %rd2811;
	and.b64  	%rd2175, %rd2174, -4294967296;
	setp.ne.s64 	%p196, %rd2175, 0;
	@%p196 bra 	$L__BB0_585;
	cvt.u32.u64 	%r589, %rd2811;
	cvt.u32.u64 	%r590, %rd752;
	rem.u32 	%r591, %r590, %r589;
	cvt.u64.u32 	%rd3000, %r591;
	bra.uni 	$L__BB0_586;
$L__BB0_585:
	rem.u64 	%rd3000, %rd752, %rd2811;
$L__BB0_586:
	shl.b64 	%rd756, %rd3000, 1;
	or.b64  	%rd2176, %rd756, %rd2811;
	and.b64  	%rd2177, %rd2176, -4294967296;
	setp.ne.s64 	%p197, %rd2177, 0;
	@%p197 bra 	$L__BB0_588;
	cvt.u32.u64 	%r592, %rd2811;
	cvt.u32.u64 	%r593, %rd756;
	rem.u32 	%r594, %r593, %r592;
	cvt.u64.u32 	%rd3001, %r594;
	bra.uni 	$L__BB0_589;
$L__BB0_588:
	rem.u64 	%rd3001, %rd756, %rd2811;
$L__BB0_589:
	shl.b64 	%rd760, %rd3001, 1;
	or.b64  	%rd2178, %rd760, %rd2811;
	and.b64  	%rd2179, %rd2178, -4294967296;
	setp.ne.s64 	%p198, %rd2179, 0;
	@%p198 bra 	$L__BB0_591;
	cvt.u32.u64 	%r595, %rd2811;
	cvt.u32.u64 	%r596, %rd760;
	rem.u32 	%r597, %r596, %r595;
	cvt.u64.u32 	%rd3002, %r597;
	bra.uni 	$L__BB0_592;
$L__BB0_591:
	rem.u64 	%rd3002, %rd760, %rd2811;
$L__BB0_592:
	shl.b64 	%rd764, %rd3002, 1;
	or.b64  	%rd2180, %rd764, %rd2811;
	and.b64  	%rd2181, %rd2180, -4294967296;
	setp.ne.s64 	%p199, %rd2181, 0;
	@%p199 bra 	$L__BB0_594;
	cvt.u32.u64 	%r598, %rd2811;
	cvt.u32.u64 	%r599, %rd764;
	rem.u32 	%r600, %r599, %r598;
	cvt.u64.u32 	%rd3003, %r600;
	bra.uni 	$L__BB0_595;
$L__BB0_594:
	rem.u64 	%rd3003, %rd764, %rd2811;
$L__BB0_595:
	shl.b64 	%rd768, %rd3003, 1;
	or.b64  	%rd2182, %rd768, %rd2811;
	and.b64  	%rd2183, %rd2182, -4294967296;
	setp.ne.s64 	%p200, %rd2183, 0;
	@%p200 bra 	$L__BB0_597;
	cvt.u32.u64 	%r601, %rd2811;
	cvt.u32.u64 	%r602, %rd768;
	rem.u32 	%r603, %r602, %r601;
	cvt.u64.u32 	%rd3004, %r603;
	bra.uni 	$L__BB0_598;
$L__BB0_597:
	rem.u64 	%rd3004, %rd768, %rd2811;
$L__BB0_598:
	shl.b64 	%rd772, %rd3004, 1;
	or.b64  	%rd2184, %rd772, %rd2811;
	and.b64  	%rd2185, %rd2184, -4294967296;
	setp.ne.s64 	%p201, %rd2185, 0;
	@%p201 bra 	$L__BB0_600;
	cvt.u32.u64 	%r604, %rd2811;
	cvt.u32.u64 	%r605, %rd772;
	rem.u32 	%r606, %r605, %r604;
	cvt.u64.u32 	%rd3005, %r606;
	bra.uni 	$L__BB0_601;
$L__BB0_600:
	rem.u64 	%rd3005, %rd772, %rd2811;
$L__BB0_601:
	shl.b64 	%rd776, %rd3005, 1;
	or.b64  	%rd2186, %rd776, %rd2811;
	and.b64  	%rd2187, %rd2186, -4294967296;
	setp.ne.s64 	%p202, %rd2187, 0;
	@%p202 bra 	$L__BB0_603;
	cvt.u32.u64 	%r607, %rd2811;
	cvt.u32.u64 	%r608, %rd776;
	rem.u32 	%r609, %r608, %r607;
	cvt.u64.u32 	%rd3006, %r609;
	bra.uni 	$L__BB0_604;
$L__BB0_603:
	rem.u64 	%rd3006, %rd776, %rd2811;
$L__BB0_604:
	shl.b64 	%rd780, %rd3006, 1;
	or.b64  	%rd2188, %rd780, %rd2811;
	and.b64  	%rd2189, %rd2188, -4294967296;
	setp.ne.s64 	%p203, %rd2189, 0;
	@%p203 bra 	$L__BB0_606;
	cvt.u32.u64 	%r610, %rd2811;
	cvt.u32.u64 	%r611, %rd780;
	rem.u32 	%r612, %r611, %r610;
	cvt.u64.u32 	%rd3007, %r612;
	bra.uni 	$L__BB0_607;
$L__BB0_606:
	rem.u64 	%rd3007, %rd780, %rd2811;
$L__BB0_607:
	shl.b64 	%rd784, %rd3007, 1;
	or.b64  	%rd2190, %rd784, %rd2811;
	and.b64  	%rd2191, %rd2190, -4294967296;
	setp.ne.s64 	%p204, %rd2191, 0;
	@%p204 bra 	$L__BB0_609;
	cvt.u32.u64 	%r613, %rd2811;
	cvt.u32.u64 	%r614, %rd784;
	rem.u32 	%r615, %r614, %r613;
	cvt.u64.u32 	%rd3008, %r615;
	bra.uni 	$L__BB0_610;
$L__BB0_609:
	rem.u64 	%rd3008, %rd784, %rd2811;
$L__BB0_610:
	shl.b64 	%rd788, %rd3008, 1;
	or.b64  	%rd2192, %rd788, %rd2811;
	and.b64  	%rd2193, %rd2192, -4294967296;
	setp.ne.s64 	%p205, %rd2193, 0;
	@%p205 bra 	$L__BB0_612;
	cvt.u32.u64 	%r616, %rd2811;
	cvt.u32.u64 	%r617, %rd788;
	rem.u32 	%r618, %r617, %r616;
	cvt.u64.u32 	%rd3009, %r618;
	bra.uni 	$L__BB0_613;
$L__BB0_612:
	rem.u64 	%rd3009, %rd788, %rd2811;
$L__BB0_613:
	shl.b64 	%rd792, %rd3009, 1;
	or.b64  	%rd2194, %rd792, %rd2811;
	and.b64  	%rd2195, %rd2194, -4294967296;
	setp.ne.s64 	%p206, %rd2195, 0;
	@%p206 bra 	$L__BB0_615;
	cvt.u32.u64 	%r619, %rd2811;
	cvt.u32.u64 	%r620, %rd792;
	rem.u32 	%r621, %r620, %r619;
	cvt.u64.u32 	%rd3010, %r621;
	bra.uni 	$L__BB0_616;
$L__BB0_615:
	rem.u64 	%rd3010, %rd792, %rd2811;
$L__BB0_616:
	shl.b64 	%rd796, %rd3010, 1;
	or.b64  	%rd2196, %rd796, %rd2811;
	and.b64  	%rd2197, %rd2196, -4294967296;
	setp.ne.s64 	%p207, %rd2197, 0;
	@%p207 bra 	$L__BB0_618;
	cvt.u32.u64 	%r622, %rd2811;
	cvt.u32.u64 	%r623, %rd796;
	rem.u32 	%r624, %r623, %r622;
	cvt.u64.u32 	%rd3011, %r624;
	bra.uni 	$L__BB0_619;
$L__BB0_618:
	rem.u64 	%rd3011, %rd796, %rd2811;
$L__BB0_619:
	shl.b64 	%rd800, %rd3011, 1;
	or.b64  	%rd2198, %rd800, %rd2811;
	and.b64  	%rd2199, %rd2198, -4294967296;
	setp.ne.s64 	%p208, %rd2199, 0;
	@%p208 bra 	$L__BB0_621;
	cvt.u32.u64 	%r625, %rd2811;
	cvt.u32.u64 	%r626, %rd800;
	rem.u32 	%r627, %r626, %r625;
	cvt.u64.u32 	%rd3012, %r627;
	bra.uni 	$L__BB0_622;
$L__BB0_621:
	rem.u64 	%rd3012, %rd800, %rd2811;
$L__BB0_622:
	shl.b64 	%rd804, %rd3012, 1;
	or.b64  	%rd2200, %rd804, %rd2811;
	and.b64  	%rd2201, %rd2200, -4294967296;
	setp.ne.s64 	%p209, %rd2201, 0;
	@%p209 bra 	$L__BB0_624;
	cvt.u32.u64 	%r628, %rd2811;
	cvt.u32.u64 	%r629, %rd804;
	rem.u32 	%r630, %r629, %r628;
	cvt.u64.u32 	%rd3013, %r630;
	bra.uni 	$L__BB0_625;
$L__BB0_624:
	rem.u64 	%rd3013, %rd804, %rd2811;
$L__BB0_625:
	shl.b64 	%rd808, %rd3013, 1;
	or.b64  	%rd2202, %rd808, %rd2811;
	and.b64  	%rd2203, %rd2202, -4294967296;
	setp.ne.s64 	%p210, %rd2203, 0;
	@%p210 bra 	$L__BB0_627;
	cvt.u32.u64 	%r631, %rd2811;
	cvt.u32.u64 	%r632, %rd808;
	rem.u32 	%r633, %r632, %r631;
	cvt.u64.u32 	%rd3014, %r633;
	bra.uni 	$L__BB0_628;
$L__BB0_627:
	rem.u64 	%rd3014, %rd808, %rd2811;
$L__BB0_628:
	shl.b64 	%rd812, %rd3014, 1;
	or.b64  	%rd2204, %rd812, %rd2811;
	and.b64  	%rd2205, %rd2204, -4294967296;
	setp.ne.s64 	%p211, %rd2205, 0;
	@%p211 bra 	$L__BB0_630;
	cvt.u32.u64 	%r634, %rd2811;
	cvt.u32.u64 	%r635, %rd812;
	rem.u32 	%r636, %r635, %r634;
	cvt.u64.u32 	%rd3015, %r636;
	bra.uni 	$L__BB0_631;
$L__BB0_630:
	rem.u64 	%rd3015, %rd812, %rd2811;
$L__BB0_631:
	shl.b64 	%rd816, %rd3015, 1;
	or.b64  	%rd2206, %rd816, %rd2811;
	and.b64  	%rd2207, %rd2206, -4294967296;
	setp.ne.s64 	%p212, %rd2207, 0;
	@%p212 bra 	$L__BB0_633;
	cvt.u32.u64 	%r637, %rd2811;
	cvt.u32.u64 	%r638, %rd816;
	rem.u32 	%r639, %r638, %r637;
	cvt.u64.u32 	%rd3016, %r639;
	bra.uni 	$L__BB0_634;
$L__BB0_633:
	rem.u64 	%rd3016, %rd816, %rd2811;
$L__BB0_634:
	shl.b64 	%rd820, %rd3016, 1;
	or.b64  	%rd2208, %rd820, %rd2811;
	and.b64  	%rd2209, %rd2208, -4294967296;
	setp.ne.s64 	%p213, %rd2209, 0;
	@%p213 bra 	$L__BB0_636;
	cvt.u32.u64 	%r640, %rd2811;
	cvt.u32.u64 	%r641, %rd820;
	rem.u32 	%r642, %r641, %r640;
	cvt.u64.u32 	%rd3017, %r642;
	bra.uni 	$L__BB0_637;
$L__BB0_636:
	rem.u64 	%rd3017, %rd820, %rd2811;
$L__BB0_637:
	shl.b64 	%rd824, %rd3017, 1;
	or.b64  	%rd2210, %rd824, %rd2811;
	and.b64  	%rd2211, %rd2210, -4294967296;
	setp.ne.s64 	%p214, %rd2211, 0;
	@%p214 bra 	$L__BB0_639;
	cvt.u32.u64 	%r643, %rd2811;
	cvt.u32.u64 	%r644, %rd824;
	rem.u32 	%r645, %r644, %r643;
	cvt.u64.u32 	%rd3018, %r645;
	bra.uni 	$L__BB0_640;
$L__BB0_639:
	rem.u64 	%rd3018, %rd824, %rd2811;
$L__BB0_640:
	shl.b64 	%rd828, %rd3018, 1;
	or.b64  	%rd2212, %rd828, %rd2811;
	and.b64  	%rd2213, %rd2212, -4294967296;
	setp.ne.s64 	%p215, %rd2213, 0;
	@%p215 bra 	$L__BB0_642;
	cvt.u32.u64 	%r646, %rd2811;
	cvt.u32.u64 	%r647, %rd828;
	rem.u32 	%r648, %r647, %r646;
	cvt.u64.u32 	%rd3019, %r648;
	bra.uni 	$L__BB0_643;
$L__BB0_642:
	rem.u64 	%rd3019, %rd828, %rd2811;
$L__BB0_643:
	shl.b64 	%rd832, %rd3019, 1;
	or.b64  	%rd2214, %rd832, %rd2811;
	and.b64  	%rd2215, %rd2214, -4294967296;
	setp.ne.s64 	%p216, %rd2215, 0;
	@%p216 bra 	$L__BB0_645;
	cvt.u32.u64 	%r649, %rd2811;
	cvt.u32.u64 	%r650, %rd832;
	rem.u32 	%r651, %r650, %r649;
	cvt.u64.u32 	%rd3020, %r651;
	bra.uni 	$L__BB0_646;
$L__BB0_645:
	rem.u64 	%rd3020, %rd832, %rd2811;
$L__BB0_646:
	shl.b64 	%rd836, %rd3020, 1;
	or.b64  	%rd2216, %rd836, %rd2811;
	and.b64  	%rd2217, %rd2216, -4294967296;
	setp.ne.s64 	%p217, %rd2217, 0;
	@%p217 bra 	$L__BB0_648;
	cvt.u32.u64 	%r652, %rd2811;
	cvt.u32.u64 	%r653, %rd836;
	rem.u32 	%r654, %r653, %r652;
	cvt.u64.u32 	%rd3021, %r654;
	bra.uni 	$L__BB0_649;
$L__BB0_648:
	rem.u64 	%rd3021, %rd836, %rd2811;
$L__BB0_649:
	shl.b64 	%rd840, %rd3021, 1;
	or.b64  	%rd2218, %rd840, %rd2811;
	and.b64  	%rd2219, %rd2218, -4294967296;
	setp.ne.s64 	%p218, %rd2219, 0;
	@%p218 bra 	$L__BB0_651;
	cvt.u32.u64 	%r655, %rd2811;
	cvt.u32.u64 	%r656, %rd840;
	rem.u32 	%r657, %r656, %r655;
	cvt.u64.u32 	%rd3022, %r657;
	bra.uni 	$L__BB0_652;
$L__BB0_651:
	rem.u64 	%rd3022, %rd840, %rd2811;
$L__BB0_652:
	shl.b64 	%rd844, %rd3022, 1;
	or.b64  	%rd2220, %rd844, %rd2811;
	and.b64  	%rd2221, %rd2220, -4294967296;
	setp.ne.s64 	%p219, %rd2221, 0;
	@%p219 bra 	$L__BB0_654;
	cvt.u32.u64 	%r658, %rd2811;
	cvt.u32.u64 	%r659, %rd844;
	rem.u32 	%r660, %r659, %r658;
	cvt.u64.u32 	%rd3023, %r660;
	bra.uni 	$L__BB0_655;
$L__BB0_654:
	rem.u64 	%rd3023, %rd844, %rd2811;
$L__BB0_655:
	shl.b64 	%rd848, %rd3023, 1;
	or.b64  	%rd2222, %rd848, %rd2811;
	and.b64  	%rd2223, %rd2222, -4294967296;
	setp.ne.s64 	%p220, %rd2223, 0;
	@%p220 bra 	$L__BB0_657;
	cvt.u32.u64 	%r661, %rd2811;
	cvt.u32.u64 	%r662, %rd848;
	rem.u32 	%r663, %r662, %r661;
	cvt.u64.u32 	%rd3024, %r663;
	bra.uni 	$L__BB0_658;
$L__BB0_657:
	rem.u64 	%rd3024, %rd848, %rd2811;
$L__BB0_658:
	shl.b64 	%rd852, %rd3024, 1;
	or.b64  	%rd2224, %rd852, %rd2811;
	and.b64  	%rd2225, %rd2224, -4294967296;
	setp.ne.s64 	%p221, %rd2225, 0;
	@%p221 bra 	$L__BB0_660;
	cvt.u32.u64 	%r664, %rd2811;
	cvt.u32.u64 	%r665, %rd852;
	rem.u32 	%r666, %r665, %r664;
	cvt.u64.u32 	%rd3025, %r666;
	bra.uni 	$L__BB0_661;
$L__BB0_660:
	rem.u64 	%rd3025, %rd852, %rd2811;
$L__BB0_661:
	shl.b64 	%rd856, %rd3025, 1;
	or.b64  	%rd2226, %rd856, %rd2811;
	and.b64  	%rd2227, %rd2226, -4294967296;
	setp.ne.s64 	%p222, %rd2227, 0;
	@%p222 bra 	$L__BB0_663;
	cvt.u32.u64 	%r667, %rd2811;
	cvt.u32.u64 	%r668, %rd856;
	rem.u32 	%r669, %r668, %r667;
	cvt.u64.u32 	%rd3026, %r669;
	bra.uni 	$L__BB0_664;
$L__BB0_663:
	rem.u64 	%rd3026, %rd856, %rd2811;
$L__BB0_664:
	shl.b64 	%rd860, %rd3026, 1;
	or.b64  	%rd2228, %rd860, %rd2811;
	and.b64  	%rd2229, %rd2228, -4294967296;
	setp.ne.s64 	%p223, %rd2229, 0;
	@%p223 bra 	$L__BB0_666;
	cvt.u32.u64 	%r670, %rd2811;
	cvt.u32.u64 	%r671, %rd860;
	rem.u32 	%r672, %r671, %r670;
	cvt.u64.u32 	%rd3027, %r672;
	bra.uni 	$L__BB0_667;
$L__BB0_666:
	rem.u64 	%rd3027, %rd860, %rd2811;
$L__BB0_667:
	shl.b64 	%rd864, %rd3027, 1;
	or.b64  	%rd2230, %rd864, %rd2811;
	and.b64  	%rd2231, %rd2230, -4294967296;
	setp.ne.s64 	%p224, %rd2231, 0;
	@%p224 bra 	$L__BB0_669;
	cvt.u32.u64 	%r673, %rd2811;
	cvt.u32.u64 	%r674, %rd864;
	rem.u32 	%r675, %r674, %r673;
	cvt.u64.u32 	%rd3028, %r675;
	bra.uni 	$L__BB0_670;
$L__BB0_669:
	rem.u64 	%rd3028, %rd864, %rd2811;
$L__BB0_670:
	shl.b64 	%rd868, %rd3028, 1;
	or.b64  	%rd2232, %rd868, %rd2811;
	and.b64  	%rd2233, %rd2232, -4294967296;
	setp.ne.s64 	%p225, %rd2233, 0;
	@%p225 bra 	$L__BB0_672;
	cvt.u32.u64 	%r676, %rd2811;
	cvt.u32.u64 	%r677, %rd868;
	rem.u32 	%r678, %r677, %r676;
	cvt.u64.u32 	%rd3029, %r678;
	bra.uni 	$L__BB0_673;
$L__BB0_672:
	rem.u64 	%rd3029, %rd868, %rd2811;
$L__BB0_673:
	shl.b64 	%rd872, %rd3029, 1;
	or.b64  	%rd2234, %rd872, %rd2811;
	and.b64  	%rd2235, %rd2234, -4294967296;
	setp.ne.s64 	%p226, %rd2235, 0;
	@%p226 bra 	$L__BB0_675;
	cvt.u32.u64 	%r679, %rd2811;
	cvt.u32.u64 	%r680, %rd872;
	rem.u32 	%r681, %r680, %r679;
	cvt.u64.u32 	%rd3030, %r681;
	bra.uni 	$L__BB0_676;
$L__BB0_675:
	rem.u64 	%rd3030, %rd872, %rd2811;
$L__BB0_676:
	shl.b64 	%rd876, %rd3030, 1;
	or.b64  	%rd2236, %rd876, %rd2811;
	and.b64  	%rd2237, %rd2236, -4294967296;
	setp.ne.s64 	%p227, %rd2237, 0;
	@%p227 bra 	$L__BB0_678;
	cvt.u32.u64 	%r682, %rd2811;
	cvt.u32.u64 	%r683, %rd876;
	rem.u32 	%r684, %r683, %r682;
	cvt.u64.u32 	%rd3031, %r684;
	bra.uni 	$L__BB0_679;
$L__BB0_678:
	rem.u64 	%rd3031, %rd876, %rd2811;
$L__BB0_679:
	shl.b64 	%rd880, %rd3031, 1;
	or.b64  	%rd2238, %rd880, %rd2811;
	and.b64  	%rd2239, %rd2238, -4294967296;
	setp.ne.s64 	%p228, %rd2239, 0;
	@%p228 bra 	$L__BB0_681;
	cvt.u32.u64 	%r685, %rd2811;
	cvt.u32.u64 	%r686, %rd880;
	rem.u32 	%r687, %r686, %r685;
	cvt.u64.u32 	%rd3032, %r687;
	bra.uni 	$L__BB0_682;
$L__BB0_681:
	rem.u64 	%rd3032, %rd880, %rd2811;
$L__BB0_682:
	shl.b64 	%rd884, %rd3032, 1;
	or.b64  	%rd2240, %rd884, %rd2811;
	and.b64  	%rd2241, %rd2240, -4294967296;
	setp.ne.s64 	%p229, %rd2241, 0;
	@%p229 bra 	$L__BB0_684;
	cvt.u32.u64 	%r688, %rd2811;
	cvt.u32.u64 	%r689, %rd884;
	rem.u32 	%r690, %r689, %r688;
	cvt.u64.u32 	%rd3033, %r690;
	bra.uni 	$L__BB0_685;
$L__BB0_684:
	rem.u64 	%rd3033, %rd884, %rd2811;
$L__BB0_685:
	shl.b64 	%rd888, %rd3033, 1;
	or.b64  	%rd2242, %rd888, %rd2811;
	and.b64  	%rd2243, %rd2242, -4294967296;
	setp.ne.s64 	%p230, %rd2243, 0;
	@%p230 bra 	$L__BB0_687;
	cvt.u32.u64 	%r691, %rd2811;
	cvt.u32.u64 	%r692, %rd888;
	rem.u32 	%r693, %r692, %r691;
	cvt.u64.u32 	%rd3034, %r693;
	bra.uni 	$L__BB0_688;
$L__BB0_687:
	rem.u64 	%rd3034, %rd888, %rd2811;
$L__BB0_688:
	shl.b64 	%rd892, %rd3034, 1;
	or.b64  	%rd2244, %rd892, %rd2811;
	and.b64  	%rd2245, %rd2244, -4294967296;
	setp.ne.s64 	%p231, %rd2245, 0;
	@%p231 bra 	$L__BB0_690;
	cvt.u32.u64 	%r694, %rd2811;
	cvt.u32.u64 	%r695, %rd892;
	rem.u32 	%r696, %r695, %r694;
	cvt.u64.u32 	%rd3035, %r696;
	bra.uni 	$L__BB0_691;
$L__BB0_690:
	rem.u64 	%rd3035, %rd892, %rd2811;
$L__BB0_691:
	shl.b64 	%rd896, %rd3035, 1;
	or.b64  	%rd2246, %rd896, %rd2811;
	and.b64  	%rd2247, %rd2246, -4294967296;
	setp.ne.s64 	%p232, %rd2247, 0;
	@%p232 bra 	$L__BB0_693;
	cvt.u32.u64 	%r697, %rd2811;
	cvt.u32.u64 	%r698, %rd896;
	rem.u32 	%r699, %r698, %r697;
	cvt.u64.u32 	%rd3036, %r699;
	bra.uni 	$L__BB0_694;
$L__BB0_693:
	rem.u64 	%rd3036, %rd896, %rd2811;
$L__BB0_694:
	add.s64 	%rd3037, %rd3036, %rd2971;
$L__BB0_695:
	or.b64  	%rd2248, %rd3037, %rd2811;
	and.b64  	%rd2249, %rd2248, -4294967296;
	setp.ne.s64 	%p233, %rd2249, 0;
	@%p233 bra 	$L__BB0_697;
	cvt.u32.u64 	%r700, %rd2811;
	cvt.u32.u64 	%r701, %rd3037;
	rem.u32 	%r702, %r701, %r700;
	cvt.u64.u32 	%rd3038, %r702;
	bra.uni 	$L__BB0_698;
$L__BB0_697:
	rem.u64 	%rd3038, %rd3037, %rd2811;
$L__BB0_698:
	setp.ne.s64 	%p234, %rd3038, %rd89;
	@%p234 bra 	$L__BB0_494;
$L__BB0_699:
	add.s32 	%r1557, %r1557, 1;
	setp.ne.s32 	%p236, %r1557, 12;
	@%p236 bra 	$L__BB0_82;
$L__BB0_700:
	add.s64 	%rd905, %rd2811, 2;
	setp.gt.u64 	%p283, %rd905, 4294967295;
	@%p283 bra 	$L__BB0_758;
	cvt.u32.u64 	%r46, %rd905;
	setp.gt.u64 	%p504, %rd2811, -3;
	mov.b64 	%rd2688, 0;
	mov.u64 	%rd3266, %rd2688;
	@%p504 bra 	$L__BB0_1380;
	and.b32  	%r1347, %r46, -2;
	setp.eq.s32 	%p505, %r1347, 2;
	mov.b64 	%rd2689, 1;
	mov.u64 	%rd3266, %rd2689;
	@%p505 bra 	$L__BB0_1380;
	and.b32  	%r1348, %r46, 1;
	setp.eq.b32 	%p506, %r1348, 1;
	not.pred 	%p507, %p506;
	mov.u64 	%rd3266, %rd2688;
	@%p507 bra 	$L__BB0_1380;
	setp.lt.u64 	%p508, %rd905, 9;
	mov.u64 	%rd3266, %rd2689;
	@%p508 bra 	$L__BB0_1380;
	mul.lo.s32 	%r1349, %r46, -1431655765;
	setp.lt.u32 	%p509, %r1349, 1431655766;
	mov.u64 	%rd3266, %rd2688;
	@%p509 bra 	$L__BB0_1380;
	add.s32 	%r47, %r46, -1;
	mov.b32 	%r1560, 0;
	mov.u32 	%r1559, %r47;
$L__BB0_707:
	mov.u32 	%r49, %r1560;
	shr.u32 	%r1565, %r1559, 1;
	add.s32 	%r1560, %r49, 1;
	and.b32  	%r1351, %r1559, 2;
	setp.eq.s32 	%p510, %r1351, 0;
	mov.u32 	%r1559, %r1565;
	@%p510 bra 	$L__BB0_707;
	cvt.u64.u32 	%rd906, %r47;
	setp.ge.u64 	%p511, %rd4, %rd905;
	mov.b64 	%rd3044, 1;
	mov.u64 	%rd3040, %rd4;
	mov.u32 	%r1561, %r1565;
	@%p511 bra 	$L__BB0_725;
$L__BB0_709:
	and.b32  	%r1352, %r1561, 1;
	setp.eq.b32 	%p512, %r1352, 1;
	not.pred 	%p513, %p512;
	@%p513 bra 	$L__BB0_713;
	mul.lo.s64 	%rd909, %rd3044, %rd3040;
	or.b64  	%rd2694, %rd909, %rd905;
	and.b64  	%rd2695, %rd2694, -4294967296;
	setp.ne.s64 	%p514, %rd2695, 0;
	@%p514 bra 	$L__BB0_712;
	cvt.u32.u64 	%r1353, %rd905;
	cvt.u32.u64 	%r1354, %rd909;
	rem.u32 	%r1355, %r1354, %r1353;
	cvt.u64.u32 	%rd3044, %r1355;
	bra.uni 	$L__BB0_713;
$L__BB0_712:
	rem.u64 	%rd3044, %rd909, %rd905;
$L__BB0_713:
	mul.lo.s64 	%rd913, %rd3040, %rd3040;
	or.b64  	%rd2696, %rd913, %rd905;
	and.b64  	%rd2697, %rd2696, -4294967296;
	setp.ne.s64 	%p515, %rd2697, 0;
	@%p515 bra 	$L__BB0_715;
	cvt.u32.u64 	%r1356, %rd905;
	cvt.u32.u64 	%r1357, %rd913;
	rem.u32 	%r1358, %r1357, %r1356;
	cvt.u64.u32 	%rd3040, %r1358;
	bra.uni 	$L__BB0_716;
$L__BB0_715:
	rem.u64 	%rd3040, %rd913, %rd905;
$L__BB0_716:
	setp.gt.u32 	%p516, %r1561, 1;
	shr.u32 	%r1561, %r1561, 1;
	@%p516 bra 	$L__BB0_709;
	setp.eq.s64 	%p517, %rd3044, 1;
	setp.eq.s64 	%p518, %rd3044, %rd906;
	or.pred  	%p519, %p517, %p518;
	@%p519 bra 	$L__BB0_725;
	setp.eq.s32 	%p520, %r49, 0;
	mov.u64 	%rd3266, %rd2688;
	@%p520 bra 	$L__BB0_1380;
	mov.b32 	%r1562, 0;
	bra.uni 	$L__BB0_721;
$L__BB0_720:
	add.s32 	%r1562, %r1562, 1;
	setp.eq.s32 	%p523, %r1562, %r49;
	mov.u64 	%rd3266, %rd2688;
	@%p523 bra 	$L__BB0_1380;
$L__BB0_721:
	mul.lo.s64 	%rd918, %rd3044, %rd3044;
	or.b64  	%rd2700, %rd918, %rd905;
	and.b64  	%rd2701, %rd2700, -4294967296;
	setp.ne.s64 	%p521, %rd2701, 0;
	@%p521 bra 	$L__BB0_723;
	cvt.u32.u64 	%r1360, %rd905;
	cvt.u32.u64 	%r1361, %rd918;
	rem.u32 	%r1362, %r1361, %r1360;
	cvt.u64.u32 	%rd3044, %r1362;
	bra.uni 	$L__BB0_724;
$L__BB0_723:
	rem.u64 	%rd3044, %rd918, %rd905;
$L__BB0_724:
	setp.ne.s64 	%p522, %rd3044, %rd906;
	@%p522 bra 	$L__BB0_720;
$L__BB0_725:
	setp.ge.u64 	%p524, %rd5, %rd905;
	mov.b64 	%rd3049, 1;
	mov.u64 	%rd3046, %rd5;
	mov.u32 	%r1563, %r1565;
	@%p524 bra 	$L__BB0_742;
$L__BB0_726:
	and.b32  	%r1363, %r1563, 1;
	setp.eq.b32 	%p525, %r1363, 1;
	not.pred 	%p526, %p525;
	@%p526 bra 	$L__BB0_730;
	mul.lo.s64 	%rd924, %rd3049, %rd3046;
	or.b64  	%rd2704, %rd924, %rd905;
	and.b64  	%rd2705, %rd2704, -4294967296;
	setp.ne.s64 	%p527, %rd2705, 0;
	@%p527 bra 	$L__BB0_729;
	cvt.u32.u64 	%r1364, %rd905;
	cvt.u32.u64 	%r1365, %rd924;
	rem.u32 	%r1366, %r1365, %r1364;
	cvt.u64.u32 	%rd3049, %r1366;
	bra.uni 	$L__BB0_730;
$L__BB0_729:
	rem.u64 	%rd3049, %rd924, %rd905;
$L__BB0_730:
	mul.lo.s64 	%rd928, %rd3046, %rd3046;
	or.b64  	%rd2706, %rd928, %rd905;
	and.b64  	%rd2707, %rd2706, -4294967296;
	setp.ne.s64 	%p528, %rd2707, 0;
	@%p528 bra 	$L__BB0_732;
	cvt.u32.u64 	%r1367, %rd905;
	cvt.u32.u64 	%r1368, %rd928;
	rem.u32 	%r1369, %r1368, %r1367;
	cvt.u64.u32 	%rd3046, %r1369;
	bra.uni 	$L__BB0_733;
$L__BB0_732:
	rem.u64 	%rd3046, %rd928, %rd905;
$L__BB0_733:
	setp.gt.u32 	%p529, %r1563, 1;
	shr.u32 	%r1563, %r1563, 1;
	@%p529 bra 	$L__BB0_726;
	setp.eq.s64 	%p530, %rd3049, 1;
	setp.eq.s64 	%p531, %rd3049, %rd906;
	or.pred  	%p532, %p530, %p531;
	@%p532 bra 	$L__BB0_742;
	setp.eq.s32 	%p533, %r49, 0;
	mov.u64 	%rd3266, %rd2688;
	@%p533 bra 	$L__BB0_1380;
	mov.b32 	%r1564, 0;
$L__BB0_737:
	mul.lo.s64 	%rd933, %rd3049, %rd3049;
	or.b64  	%rd2710, %rd933, %rd905;
	and.b64  	%rd2711, %rd2710, -4294967296;
	setp.ne.s64 	%p534, %rd2711, 0;
	@%p534 bra 	$L__BB0_739;
	cvt.u32.u64 	%r1371, %rd905;
	cvt.u32.u64 	%r1372, %rd933;
	rem.u32 	%r1373, %r1372, %r1371;
	cvt.u64.u32 	%rd3049, %r1373;
	bra.uni 	$L__BB0_740;
$L__BB0_739:
	rem.u64 	%rd3049, %rd933, %rd905;
$L__BB0_740:
	setp.eq.s64 	%p535, %rd3049, %rd906;
	@%p535 bra 	$L__BB0_742;
	add.s32 	%r1564, %r1564, 1;
	setp.eq.s32 	%p536, %r1564, %r49;
	mov.u64 	%rd3266, %rd2688;
	@%p536 bra 	$L__BB0_1380;
	bra.uni 	$L__BB0_737;
$L__BB0_742:
	setp.ge.u64 	%p537, %rd6, %rd905;
	mov.b64 	%rd2713, 1;
	mov.u64 	%rd3055, %rd2713;
	mov.u64 	%rd3052, %rd6;
	mov.u64 	%rd3266, %rd2713;
	@%p537 bra 	$L__BB0_1380;
$L__BB0_743:
	and.b32  	%r1374, %r1565, 1;
	setp.eq.b32 	%p538, %r1374, 1;
	not.pred 	%p539, %p538;
	@%p539 bra 	$L__BB0_747;
	mul.lo.s64 	%rd939, %rd3055, %rd3052;
	or.b64  	%rd2714, %rd939, %rd905;
	and.b64  	%rd2715, %rd2714, -4294967296;
	setp.ne.s64 	%p540, %rd2715, 0;
	@%p540 bra 	$L__BB0_746;
	cvt.u32.u64 	%r1375, %rd905;
	cvt.u32.u64 	%r1376, %rd939;
	rem.u32 	%r1377, %r1376, %r1375;
	cvt.u64.u32 	%rd3055, %r1377;
	bra.uni 	$L__BB0_747;
$L__BB0_746:
	rem.u64 	%rd3055, %rd939, %rd905;
$L__BB0_747:
	mul.lo.s64 	%rd943, %rd3052, %rd3052;
	or.b64  	%rd2716, %rd943, %rd905;
	and.b64  	%rd2717, %rd2716, -4294967296;
	setp.ne.s64 	%p541, %rd2717, 0;
	@%p541 bra 	$L__BB0_749;
	cvt.u32.u64 	%r1378, %rd905;
	cvt.u32.u64 	%r1379, %rd943;
	rem.u32 	%r1380, %r1379, %r1378;
	cvt.u64.u32 	%rd3052, %r1380;
	bra.uni 	$L__BB0_750;
$L__BB0_749:
	rem.u64 	%rd3052, %rd943, %rd905;
$L__BB0_750:
	setp.gt.u32 	%p542, %r1565, 1;
	shr.u32 	%r1565, %r1565, 1;
	@%p542 bra 	$L__BB0_743;
	setp.eq.s32 	%p543, %r49, 0;
	setp.eq.s64 	%p544, %rd3055, 1;
	setp.eq.s64 	%p545, %rd3055, %rd906;
	or.pred  	%p546, %p544, %p545;
	or.pred  	%p547, %p546, %p543;
	selp.u64 	%rd3266, 1, 0, %p546;
	@%p547 bra 	$L__BB0_1380;
	mov.b32 	%r1566, 0;
$L__BB0_753:
	mul.lo.s64 	%rd949, %rd3055, %rd3055;
	or.b64  	%rd2719, %rd949, %rd905;
	and.b64  	%rd2720, %rd2719, -4294967296;
	setp.ne.s64 	%p548, %rd2720, 0;
	@%p548 bra 	$L__BB0_755;
	cvt.u32.u64 	%r1382, %rd905;
	cvt.u32.u64 	%r1383, %rd949;
	rem.u32 	%r1384, %r1383, %r1382;
	cvt.u64.u32 	%rd3055, %r1384;
	bra.uni 	$L__BB0_756;
$L__BB0_755:
	rem.u64 	%rd3055, %rd949, %rd905;
$L__BB0_756:
	setp.eq.s64 	%p549, %rd3055, %rd906;
	mov.u64 	%rd3266, %rd2713;
	@%p549 bra 	$L__BB0_1380;
	add.s32 	%r1566, %r1566, 1;
	setp.eq.s32 	%p550, %r1566, %r49;
	mov.u64 	%rd3266, %rd2688;
	@%p550 bra 	$L__BB0_1380;
	bra.uni 	$L__BB0_753;
$L__BB0_758:
	and.b64  	%rd2275, %rd2811, 1;
	setp.eq.b64 	%p284, %rd2275, 1;
	not.pred 	%p285, %p284;
	mul.lo.s64 	%rd2276, %rd905, -6148914691236517205;
	setp.lt.u64 	%p286, %rd2276, 6148914691236517206;
	or.pred  	%p287, %p285, %p286;
	mov.b64 	%rd2274, 0;
	mov.u64 	%rd3266, %rd2274;
	@%p287 bra 	$L__BB0_1380;
	add.s64 	%rd953, %rd2811, 1;
	mov.b32 	%r1567, 0;
	mov.u64 	%rd3057, %rd953;
$L__BB0_760:
	mov.u32 	%r64, %r1567;
	shr.u64 	%rd955, %rd3057, 1;
	add.s32 	%r1567, %r64, 1;
	and.b64  	%rd2277, %rd3057, 2;
	setp.eq.s64 	%p288, %rd2277, 0;
	mov.u64 	%rd3057, %rd955;
	@%p288 bra 	$L__BB0_760;
	mov.b32 	%r1568, 0;
$L__BB0_762:
	mul.wide.u32 	%rd2279, %r1568, 8;
	mov.u64 	%rd2280, MR_WITNESSES_12;
	add.s64 	%rd2281, %rd2280, %rd2279;
	ld.const.u64 	%rd3059, [%rd2281];
	setp.ge.u64 	%p289, %rd3059, %rd905;
	mov.b64 	%rd3265, 1;
	mov.u64 	%rd3060, %rd955;
	@%p289 bra 	$L__BB0_1379;
$L__BB0_763:
	and.b64  	%rd2282, %rd3060, 1;
	setp.eq.b64 	%p290, %rd2282, 1;
	not.pred 	%p291, %p290;
	@%p291 bra 	$L__BB0_967;
	mul.lo.s64 	%rd3127, %rd3265, %rd3059;
	mul.hi.u64 	%rd961, %rd3265, %rd3059;
	setp.eq.s64 	%p292, %rd961, 0;
	@%p292 bra 	$L__BB0_964;
	or.b64  	%rd2283, %rd3127, %rd905;
	and.b64  	%rd2284, %rd2283, -4294967296;
	setp.ne.s64 	%p293, %rd2284, 0;
	@%p293 bra 	$L__BB0_767;
	cvt.u32.u64 	%r743, %rd905;
	cvt.u32.u64 	%r744, %rd3127;
	rem.u32 	%r745, %r744, %r743;
	cvt.u64.u32 	%rd3061, %r745;
	bra.uni 	$L__BB0_768;
$L__BB0_767:
	rem.u64 	%rd3061, %rd3127, %rd905;
$L__BB0_768:
	or.b64  	%rd2285, %rd961, %rd905;
	and.b64  	%rd2286, %rd2285, -4294967296;
	setp.ne.s64 	%p294, %rd2286, 0;
	@%p294 bra 	$L__BB0_770;
	cvt.u32.u64 	%r746, %rd905;
	cvt.u32.u64 	%r747, %rd961;
	rem.u32 	%r748, %r747, %r746;
	cvt.u64.u32 	%rd3062, %r748;
	bra.uni 	$L__BB0_771;
$L__BB0_770:
	rem.u64 	%rd3062, %rd961, %rd905;
$L__BB0_771:
	shl.b64 	%rd968, %rd3062, 1;
	or.b64  	%rd2287, %rd968, %rd905;
	and.b64  	%rd2288, %rd2287, -4294967296;
	setp.ne.s64 	%p295, %rd2288, 0;
	@%p295 bra 	$L__BB0_773;
	cvt.u32.u64 	%r749, %rd905;
	cvt.u32.u64 	%r750, %rd968;
	rem.u32 	%r751, %r750, %r749;
	cvt.u64.u32 	%rd3063, %r751;
	bra.uni 	$L__BB0_774;
$L__BB0_773:
	rem.u64 	%rd3063, %rd968, %rd905;
$L__BB0_774:
	shl.b64 	%rd972, %rd3063, 1;
	or.b64  	%rd2289, %rd972, %rd905;
	and.b64  	%rd2290, %rd2289, -4294967296;
	setp.ne.s64 	%p296, %rd2290, 0;
	@%p296 bra 	$L__BB0_776;
	cvt.u32.u64 	%r752, %rd905;
	cvt.u32.u64 	%r753, %rd972;
	rem.u32 	%r754, %r753, %r752;
	cvt.u64.u32 	%rd3064, %r754;
	bra.uni 	$L__BB0_777;
$L__BB0_776:
	rem.u64 	%rd3064, %rd972, %rd905;
$L__BB0_777:
	shl.b64 	%rd976, %rd3064, 1;
	or.b64  	%rd2291, %rd976, %rd905;
	and.b64  	%rd2292, %rd2291, -4294967296;
	setp.ne.s64 	%p297, %rd2292, 0;
	@%p297 bra 	$L__BB0_779;
	cvt.u32.u64 	%r755, %rd905;
	cvt.u32.u64 	%r756, %rd976;
	rem.u32 	%r757, %r756, %r755;
	cvt.u64.u32 	%rd3065, %r757;
	bra.uni 	$L__BB0_780;
$L__BB0_779:
	rem.u64 	%rd3065, %rd976, %rd905;
$L__BB0_780:
	shl.b64 	%rd980, %rd3065, 1;
	or.b64  	%rd2293, %rd980, %rd905;
	and.b64  	%rd2294, %rd2293, -4294967296;
	setp.ne.s64 	%p298, %rd2294, 0;
	@%p298 bra 	$L__BB0_782;
	cvt.u32.u64 	%r758, %rd905;
	cvt.u32.u64 	%r759, %rd980;
	rem.u32 	%r760, %r759, %r758;
	cvt.u64.u32 	%rd3066, %r760;
	bra.uni 	$L__BB0_783;
$L__BB0_782:
	rem.u64 	%rd3066, %rd980, %rd905;
$L__BB0_783:
	shl.b64 	%rd984, %rd3066, 1;
	or.b64  	%rd2295, %rd984, %rd905;
	and.b64  	%rd2296, %rd2295, -4294967296;
	setp.ne.s64 	%p299, %rd2296, 0;
	@%p299 bra 	$L__BB0_785;
	cvt.u32.u64 	%r761, %rd905;
	cvt.u32.u64 	%r762, %rd984;
	rem.u32 	%r763, %r762, %r761;
	cvt.u64.u32 	%rd3067, %r763;
	bra.uni 	$L__BB0_786;
$L__BB0_785:
	rem.u64 	%rd3067, %rd984, %rd905;
$L__BB0_786:
	shl.b64 	%rd988, %rd3067, 1;
	or.b64  	%rd2297, %rd988, %rd905;
	and.b64  	%rd2298, %rd2297, -4294967296;
	setp.ne.s64 	%p300, %rd2298, 0;
	@%p300 bra 	$L__BB0_788;
	cvt.u32.u64 	%r764, %rd905;
	cvt.u32.u64 	%r765, %rd988;
	rem.u32 	%r766, %r765, %r764;
	cvt.u64.u32 	%rd3068, %r766;
	bra.uni 	$L__BB0_789;
$L__BB0_788:
	rem.u64 	%rd3068, %rd988, %rd905;
$L__BB0_789:
	shl.b64 	%rd992, %rd3068, 1;
	or.b64  	%rd2299, %rd992, %rd905;
	and.b64  	%rd2300, %rd2299, -4294967296;
	setp.ne.s64 	%p301, %rd2300, 0;
	@%p301 bra 	$L__BB0_791;
	cvt.u32.u64 	%r767, %rd905;
	cvt.u32.u64 	%r768, %rd992;
	rem.u32 	%r769, %r768, %r767;
	cvt.u64.u32 	%rd3069, %r769;
	bra.uni 	$L__BB0_792;
$L__BB0_791:
	rem.u64 	%rd3069, %rd992, %rd905;
$L__BB0_792:
	shl.b64 	%rd996, %rd3069, 1;
	or.b64  	%rd2301, %rd996, %rd905;
	and.b64  	%rd2302, %rd2301, -4294967296;
	setp.ne.s64 	%p302, %rd2302, 0;
	@%p302 bra 	$L__BB0_794;
	cvt.u32.u64 	%r770, %rd905;
	cvt.u32.u64 	%r771, %rd996;
	rem.u32 	%r772, %r771, %r770;
	cvt.u64.u32 	%rd3070, %r772;
	bra.uni 	$L__BB0_795;
$L__BB0_794:
	rem.u64 	%rd3070, %rd996, %rd905;
$L__BB0_795:
	shl.b64 	%rd1000, %rd3070, 1;
	or.b64  	%rd2303, %rd1000, %rd905;
	and.b64  	%rd2304, %rd2303, -4294967296;
	setp.ne.s64 	%p303, %rd2304, 0;
	@%p303 bra 	$L__BB0_797;
	cvt.u32.u64 	%r773, %rd905;
	cvt.u32.u64 	%r774, %rd1000;
	rem.u32 	%r775, %r774, %r773;
	cvt.u64.u32 	%rd3071, %r775;
	bra.uni 	$L__BB0_798;
$L__BB0_797:
	rem.u64 	%rd3071, %rd1000, %rd905;
$L__BB0_798:
	shl.b64 	%rd1004, %rd3071, 1;
	or.b64  	%rd2305, %rd1004, %rd905;
	and.b64  	%rd2306, %rd2305, -4294967296;
	setp.ne.s64 	%p304, %rd2306, 0;
	@%p304 bra 	$L__BB0_800;
	cvt.u32.u64 	%r776, %rd905;
	cvt.u32.u64 	%r777, %rd1004;
	rem.u32 	%r778, %r777, %r776;
	cvt.u64.u32 	%rd3072, %r778;
	bra.uni 	$L__BB0_801;
$L__BB0_800:
	rem.u64 	%rd3072, %rd1004, %rd905;
$L__BB0_801:
	shl.b64 	%rd1008, %rd3072, 1;
	or.b64  	%rd2307, %rd1008, %rd905;
	and.b64  	%rd2308, %rd2307, -4294967296;
	setp.ne.s64 	%p305, %rd2308, 0;
	@%p305 bra 	$L__BB0_803;
	cvt.u32.u64 	%r779, %rd905;
	cvt.u32.u64 	%r780, %rd1008;
	rem.u32 	%r781, %r780, %r779;
	cvt.u64.u32 	%rd3073, %r781;
	bra.uni 	$L__BB0_804;
$L__BB0_803:
	rem.u64 	%rd3073, %rd1008, %rd905;
$L__BB0_804:
	shl.b64 	%rd1012, %rd3073, 1;
	or.b64  	%rd2309, %rd1012, %rd905;
	and.b64  	%rd2310, %rd2309, -4294967296;
	setp.ne.s64 	%p306, %rd2310, 0;
	@%p306 bra 	$L__BB0_806;
	cvt.u32.u64 	%r782, %rd905;
	cvt.u32.u64 	%r783, %rd1012;
	rem.u32 	%r784, %r783, %r782;
	cvt.u64.u32 	%rd3074, %r784;
	bra.uni 	$L__BB0_807;
$L__BB0_806:
	rem.u64 	%rd3074, %rd1012, %rd905;
$L__BB0_807:
	shl.b64 	%rd1016, %rd3074, 1;
	or.b64  	%rd2311, %rd1016, %rd905;
	and.b64  	%rd2312, %rd2311, -4294967296;
	setp.ne.s64 	%p307, %rd2312, 0;
	@%p307 bra 	$L__BB0_809;
	cvt.u32.u64 	%r785, %rd905;
	cvt.u32.u64 	%r786, %rd1016;
	rem.u32 	%r787, %r786, %r785;
	cvt.u64.u32 	%rd3075, %r787;
	bra.uni 	$L__BB0_810;
$L__BB0_809:
	rem.u64 	%rd3075, %rd1016, %rd905;
$L__BB0_810:
	shl.b64 	%rd1020, %rd3075, 1;
	or.b64  	%rd2313, %rd1020, %rd905;
	and.b64  	%rd2314, %rd2313, -4294967296;
	setp.ne.s64 	%p308, %rd2314, 0;
	@%p308 bra 	$L__BB0_812;
	cvt.u32.u64 	%r788, %rd905;
	cvt.u32.u64 	%r789, %rd1020;
	rem.u32 	%r790, %r789, %r788;
	cvt.u64.u32 	%rd3076, %r790;
	bra.uni 	$L__BB0_813;
$L__BB0_812:
	rem.u64 	%rd3076, %rd1020, %rd905;
$L__BB0_813:
	shl.b64 	%rd1024, %rd3076, 1;
	or.b64  	%rd2315, %rd1024, %rd905;
	and.b64  	%rd2316, %rd2315, -4294967296;
	setp.ne.s64 	%p309, %rd2316, 0;
	@%p309 bra 	$L__BB0_815;
	cvt.u32.u64 	%r791, %rd905;
	cvt.u32.u64 	%r792, %rd1024;
	rem.u32 	%r793, %r792, %r791;
	cvt.u64.u32 	%rd3077, %r793;
	bra.uni 	$L__BB0_816;
$L__BB0_815:
	rem.u64 	%rd3077, %rd1024, %rd905;
$L__BB0_816:
	shl.b64 	%rd1028, %rd3077, 1;
	or.b64  	%rd2317, %rd1028, %rd905;
	and.b64  	%rd2318, %rd2317, -4294967296;
	setp.ne.s64 	%p310, %rd2318, 0;
	@%p310 bra 	$L__BB0_818;
	cvt.u32.u64 	%r794, %rd905;
	cvt.u32.u64 	%r795, %rd1028;
	rem.u32 	%r796, %r795, %r794;
	cvt.u64.u32 	%rd3078, %r796;
	bra.uni 	$L__BB0_819;
$L__BB0_818:
	rem.u64 	%rd3078, %rd1028, %rd905;
$L__BB0_819:
	shl.b64 	%rd1032, %rd3078, 1;
	or.b64  	%rd2319, %rd1032, %rd905;
	and.b64  	%rd2320, %rd2319, -4294967296;
	setp.ne.s64 	%p311, %rd2320, 0;
	@%p311 bra 	$L__BB0_821;
	cvt.u32.u64 	%r797, %rd905;
	cvt.u32.u64 	%r798, %rd1032;
	rem.u32 	%r799, %r798, %r797;
	cvt.u64.u32 	%rd3079, %r799;
	bra.uni 	$L__BB0_822;
$L__BB0_821:
	rem.u64 	%rd3079, %rd1032, %rd905;
$L__BB0_822:
	shl.b64 	%rd1036, %rd3079, 1;
	or.b64  	%rd2321, %rd1036, %rd905;
	and.b64  	%rd2322, %rd2321, -4294967296;
	setp.ne.s64 	%p312, %rd2322, 0;
	@%p312 bra 	$L__BB0_824;
	cvt.u32.u64 	%r800, %rd905;
	cvt.u32.u64 	%r801, %rd1036;
	rem.u32 	%r802, %r801, %r800;
	cvt.u64.u32 	%rd3080, %r802;
	bra.uni 	$L__BB0_825;
$L__BB0_824:
	rem.u64 	%rd3080, %rd1036, %rd905;
$L__BB0_825:
	shl.b64 	%rd1040, %rd3080, 1;
	or.b64  	%rd2323, %rd1040, %rd905;
	and.b64  	%rd2324, %rd2323, -4294967296;
	setp.ne.s64 	%p313, %rd2324, 0;
	@%p313 bra 	$L__BB0_827;
	cvt.u32.u64 	%r803, %rd905;
	cvt.u32.u64 	%r804, %rd1040;
	rem.u32 	%r805, %r804, %r803;
	cvt.u64.u32 	%rd3081, %r805;
	bra.uni 	$L__BB0_828;
$L__BB0_827:
	rem.u64 	%rd3081, %rd1040, %rd905;
$L__BB0_828:
	shl.b64 	%rd1044, %rd3081, 1;
	or.b64  	%rd2325, %rd1044, %rd905;
	and.b64  	%rd2326, %rd2325, -4294967296;
	setp.ne.s64 	%p314, %rd2326, 0;
	@%p314 bra 	$L__BB0_830;
	cvt.u32.u64 	%r806, %rd905;
	cvt.u32.u64 	%r807, %rd1044;
	rem.u32 	%r808, %r807, %r806;
	cvt.u64.u32 	%rd3082, %r808;
	bra.uni 	$L__BB0_831;
$L__BB0_830:
	rem.u64 	%rd3082, %rd1044, %rd905;
$L__BB0_831:
	shl.b64 	%rd1048, %rd3082, 1;
	or.b64  	%rd2327, %rd1048, %rd905;
	and.b64  	%rd2328, %rd2327, -4294967296;
	setp.ne.s64 	%p315, %rd2328, 0;
	@%p315 bra 	$L__BB0_833;
	cvt.u32.u64 	%r809, %rd905;
	cvt.u32.u64 	%r810, %rd1048;
	rem.u32 	%r811, %r810, %r809;
	cvt.u64.u32 	%rd3083, %r811;
	bra.uni 	$L__BB0_834;
$L__BB0_833:
	rem.u64 	%rd3083, %rd1048, %rd905;
$L__BB0_834:
	shl.b64 	%rd1052, %rd3083, 1;
	or.b64  	%rd2329, %rd1052, %rd905;
	and.b64  	%rd2330, %rd2329, -4294967296;
	setp.ne.s64 	%p316, %rd2330, 0;
	@%p316 bra 	$L__BB0_836;
	cvt.u32.u64 	%r812, %rd905;
	cvt.u32.u64 	%r813, %rd1052;
	rem.u32 	%r814, %r813, %r812;
	cvt.u64.u32 	%rd3084, %r814;
	bra.uni 	$L__BB0_837;
$L__BB0_836:
	rem.u64 	%rd3084, %rd1052, %rd905;
$L__BB0_837:
	shl.b64 	%rd1056, %rd3084, 1;
	or.b64  	%rd2331, %rd1056, %rd905;
	and.b64  	%rd2332, %rd2331, -4294967296;
	setp.ne.s64 	%p317, %rd2332, 0;
	@%p317 bra 	$L__BB0_839;
	cvt.u32.u64 	%r815, %rd905;
	cvt.u32.u64 	%r816, %rd1056;
	rem.u32 	%r817, %r816, %r815;
	cvt.u64.u32 	%rd3085, %r817;
	bra.uni 	$L__BB0_840;
$L__BB0_839:
	rem.u64 	%rd3085, %rd1056, %rd905;
$L__BB0_840:
	shl.b64 	%rd1060, %rd3085, 1;
	or.b64  	%rd2333, %rd1060, %rd905;
	and.b64  	%rd2334, %rd2333, -4294967296;
	setp.ne.s64 	%p318, %rd2334, 0;
	@%p318 bra 	$L__BB0_842;
	cvt.u32.u64 	%r818, %rd905;
	cvt.u32.u64 	%r819, %rd1060;
	rem.u32 	%r820, %r819, %r818;
	cvt.u64.u32 	%rd3086, %r820;
	bra.uni 	$L__BB0_843;
$L__BB0_842:
	rem.u64 	%rd3086, %rd1060, %rd905;
$L__BB0_843:
	shl.b64 	%rd1064, %rd3086, 1;
	or.b64  	%rd2335, %rd1064, %rd905;
	and.b64  	%rd2336, %rd2335, -4294967296;
	setp.ne.s64 	%p319, %rd2336, 0;
	@%p319 bra 	$L__BB0_845;
	cvt.u32.u64 	%r821, %rd905;
	cvt.u32.u64 	%r822, %rd1064;
	rem.u32 	%r823, %r822, %r821;
	cvt.u64.u32 	%rd3087, %r823;
	bra.uni 	$L__BB0_846;
$L__BB0_845:
	rem.u64 	%rd3087, %rd1064, %rd905;
$L__BB0_846:
	shl.b64 	%rd1068, %rd3087, 1;
	or.b64  	%rd2337, %rd1068, %rd905;
	and.b64  	%rd2338, %rd2337, -4294967296;
	setp.ne.s64 	%p320, %rd2338, 0;
	@%p320 bra 	$L__BB0_848;
	cvt.u32.u64 	%r824, %rd905;
	cvt.u32.u64 	%r825, %rd1068;
	rem.u32 	%r826, %r825, %r824;
	cvt.u64.u32 	%rd3088, %r826;
	bra.uni 	$L__BB0_849;
$L__BB0_848:
	rem.u64 	%rd3088, %rd1068, %rd905;
$L__BB0_849:
	shl.b64 	%rd1072, %rd3088, 1;
	or.b64  	%rd2339, %rd1072, %rd905;
	and.b64  	%rd2340, %rd2339, -4294967296;
	setp.ne.s64 	%p321, %rd2340, 0;
	@%p321 bra 	$L__BB0_851;
	cvt.u32.u64 	%r827, %rd905;
	cvt.u32.u64 	%r828, %rd1072;
	rem.u32 	%r829, %r828, %r827;
	cvt.u64.u32 	%rd3089, %r829;
	bra.uni 	$L__BB0_852;
$L__BB0_851:
	rem.u64 	%rd3089, %rd1072, %rd905;
$L__BB0_852:
	shl.b64 	%rd1076, %rd3089, 1;
	or.b64  	%rd2341, %rd1076, %rd905;
	and.b64  	%rd2342, %rd2341, -4294967296;
	setp.ne.s64 	%p322, %rd2342, 0;
	@%p322 bra 	$L__BB0_854;
	cvt.u32.u64 	%r830, %rd905;
	cvt.u32.u64 	%r831, %rd1076;
	rem.u32 	%r832, %r831, %r830;
	cvt.u64.u32 	%rd3090, %r832;
	bra.uni 	$L__BB0_855;
$L__BB0_854:
	rem.u64 	%rd3090, %rd1076, %rd905;
$L__BB0_855:
	shl.b64 	%rd1080, %rd3090, 1;
	or.b64  	%rd2343, %rd1080, %rd905;
	and.b64  	%rd2344, %rd2343, -4294967296;
	setp.ne.s64 	%p323, %rd2344, 0;
	@%p323 bra 	$L__BB0_857;
	cvt.u32.u64 	%r833, %rd905;
	cvt.u32.u64 	%r834, %rd1080;
	rem.u32 	%r835, %r834, %r833;
	cvt.u64.u32 	%rd3091, %r835;
	bra.uni 	$L__BB0_858;
$L__BB0_857:
	rem.u64 	%rd3091, %rd1080, %rd905;
$L__BB0_858:
	shl.b64 	%rd1084, %rd3091, 1;
	or.b64  	%rd2345, %rd1084, %rd905;
	and.b64  	%rd2346, %rd2345, -4294967296;
	setp.ne.s64 	%p324, %rd2346, 0;
	@%p324 bra 	$L__BB0_860;
	cvt.u32.u64 	%r836, %rd905;
	cvt.u32.u64 	%r837, %rd1084;
	rem.u32 	%r838, %r837, %r836;
	cvt.u64.u32 	%rd3092, %r838;
	bra.uni 	$L__BB0_861;
$L__BB0_860:
	rem.u64 	%rd3092, %rd1084, %rd905;
$L__BB0_861:
	shl.b64 	%rd1088, %rd3092, 1;
	or.b64  	%rd2347, %rd1088, %rd905;
	and.b64  	%rd2348, %rd2347, -4294967296;
	setp.ne.s64 	%p325, %rd2348, 0;
	@%p325 bra 	$L__BB0_863;
	cvt.u32.u64 	%r839, %rd905;
	cvt.u32.u64 	%r840, %rd1088;
	rem.u32 	%r841, %r840, %r839;
	cvt.u64.u32 	%rd3093, %r841;
	bra.uni 	$L__BB0_864;
$L__BB0_863:
	rem.u64 	%rd3093, %rd1088, %rd905;
$L__BB0_864:
	shl.b64 	%rd1092, %rd3093, 1;
	or.b64  	%rd2349, %rd1092, %rd905;
	and.b64  	%rd2350, %rd2349, -4294967296;
	setp.ne.s64 	%p326, %rd2350, 0;
	@%p326 bra 	$L__BB0_866;
	cvt.u32.u64 	%r842, %rd905;
	cvt.u32.u64 	%r843, %rd1092;
	rem.u32 	%r844, %r843, %r842;
	cvt.u64.u32 	%rd3094, %r844;
	bra.uni 	$L__BB0_867;
$L__BB0_866:
	rem.u64 	%rd3094, %rd1092, %rd905;
$L__BB0_867:
	shl.b64 	%rd1096, %rd3094, 1;
	or.b64  	%rd2351, %rd1096, %rd905;
	and.b64  	%rd2352, %rd2351, -4294967296;
	setp.ne.s64 	%p327, %rd2352, 0;
	@%p327 bra 	$L__BB0_869;
	cvt.u32.u64 	%r845, %rd905;
	cvt.u32.u64 	%r846, %rd1096;
	rem.u32 	%r847, %r846, %r845;
	cvt.u64.u32 	%rd3095, %r847;
	bra.uni 	$L__BB0_870;
$L__BB0_869:
	rem.u64 	%rd3095, %rd1096, %rd905;
$L__BB0_870:
	shl.b64 	%rd1100, %rd3095, 1;
	or.b64  	%rd2353, %rd1100, %rd905;
	and.b64  	%rd2354, %rd2353, -4294967296;
	setp.ne.s64 	%p328, %rd2354, 0;
	@%p328 bra 	$L__BB0_872;
	cvt.u32.u64 	%r848, %rd905;
	cvt.u32.u64 	%r849, %rd1100;
	rem.u32 	%r850, %r849, %r848;
	cvt.u64.u32 	%rd3096, %r850;
	bra.uni 	$L__BB0_873;
$L__BB0_872:
	rem.u64 	%rd3096, %rd1100, %rd905;
$L__BB0_873:
	shl.b64 	%rd1104, %rd3096, 1;
	or.b64  	%rd2355, %rd1104, %rd905;
	and.b64  	%rd2356, %rd2355, -4294967296;
	setp.ne.s64 	%p329, %rd2356, 0;
	@%p329 bra 	$L__BB0_875;
	cvt.u32.u64 	%r851, %rd905;
	cvt.u32.u64 	%r852, %rd1104;
	rem.u32 	%r853, %r852, %r851;
	cvt.u64.u32 	%rd3097, %r853;
	bra.uni 	$L__BB0_876;
$L__BB0_875:
	rem.u64 	%rd3097, %rd1104, %rd905;
$L__BB0_876:
	shl.b64 	%rd1108, %rd3097, 1;
	or.b64  	%rd2357, %rd1108, %rd905;
	and.b64  	%rd2358, %rd2357, -4294967296;
	setp.ne.s64 	%p330, %rd2358, 0;
	@%p330 bra 	$L__BB0_878;
	cvt.u32.u64 	%r854, %rd905;
	cvt.u32.u64 	%r855, %rd1108;
	rem.u32 	%r856, %r855, %r854;
	cvt.u64.u32 	%rd3098, %r856;
	bra.uni 	$L__BB0_879;
$L__BB0_878:
	rem.u64 	%rd3098, %rd1108, %rd905;
$L__BB0_879:
	shl.b64 	%rd1112, %rd3098, 1;
	or.b64  	%rd2359, %rd1112, %rd905;
	and.b64  	%rd2360, %rd2359, -4294967296;
	setp.ne.s64 	%p331, %rd2360, 0;
	@%p331 bra 	$L__BB0_881;
	cvt.u32.u64 	%r857, %rd905;
	cvt.u32.u64 	%r858, %rd1112;
	rem.u32 	%r859, %r858, %r857;
	cvt.u64.u32 	%rd3099, %r859;
	bra.uni 	$L__BB0_882;
$L__BB0_881:
	rem.u64 	%rd3099, %rd1112, %rd905;
$L__BB0_882:
	shl.b64 	%rd1116, %rd3099, 1;
	or.b64  	%rd2361, %rd1116, %rd905;
	and.b64  	%rd2362, %rd2361, -4294967296;
	setp.ne.s64 	%p332, %rd2362, 0;
	@%p332 bra 	$L__BB0_884;
	cvt.u32.u64 	%r860, %rd905;
	cvt.u32.u64 	%r861, %rd1116;
	rem.u32 	%r862, %r861, %r860;
	cvt.u64.u32 	%rd3100, %r862;
	bra.uni 	$L__BB0_885;
$L__BB0_884:
	rem.u64 	%rd3100, %rd1116, %rd905;
$L__BB0_885:
	shl.b64 	%rd1120, %rd3100, 1;
	or.b64  	%rd2363, %rd1120, %rd905;
	and.b64  	%rd2364, %rd2363, -4294967296;
	setp.ne.s64 	%p333, %rd2364, 0;
	@%p333 bra 	$L__BB0_887;
	cvt.u32.u64 	%r863, %rd905;
	cvt.u32.u64 	%r864, %rd1120;
	rem.u32 	%r865, %r864, %r863;
	cvt.u64.u32 	%rd3101, %r865;
	bra.uni 	$L__BB0_888;
$L__BB0_887:
	rem.u64 	%rd3101, %rd1120, %rd905;
$L__BB0_888:
	shl.b64 	%rd1124, %rd3101, 1;
	or.b64  	%rd2365, %rd1124, %rd905;
	and.b64  	%rd2366, %rd2365, -4294967296;
	setp.ne.s64 	%p334, %rd2366, 0;
	@%p334 bra 	$L__BB0_890;
	cvt.u32.u64 	%r866, %rd905;
	cvt.u32.u64 	%r867, %rd1124;
	rem.u32 	%r868, %r867, %r866;
	cvt.u64.u32 	%rd3102, %r868;
	bra.uni 	$L__BB0_891;
$L__BB0_890:
	rem.u64 	%rd3102, %rd1124, %rd905;
$L__BB0_891:
	shl.b64 	%rd1128, %rd3102, 1;
	or.b64  	%rd2367, %rd1128, %rd905;
	and.b64  	%rd2368, %rd2367, -4294967296;
	setp.ne.s64 	%p335, %rd2368, 0;
	@%p335 bra 	$L__BB0_893;
	cvt.u32.u64 	%r869, %rd905;
	cvt.u32.u64 	%r870, %rd1128;
	rem.u32 	%r871, %r870, %r869;
	cvt.u64.u32 	%rd3103, %r871;
	bra.uni 	$L__BB0_894;
$L__BB0_893:
	rem.u64 	%rd3103, %rd1128, %rd905;
$L__BB0_894:
	shl.b64 	%rd1132, %rd3103, 1;
	or.b64  	%rd2369, %rd1132, %rd905;
	and.b64  	%rd2370, %rd2369, -4294967296;
	setp.ne.s64 	%p336, %rd2370, 0;
	@%p336 bra 	$L__BB0_896;
	cvt.u32.u64 	%r872, %rd905;
	cvt.u32.u64 	%r873, %rd1132;
	rem.u32 	%r874, %r873, %r872;
	cvt.u64.u32 	%rd3104, %r874;
	bra.uni 	$L__BB0_897;
$L__BB0_896:
	rem.u64 	%rd3104, %rd1132, %rd905;
$L__BB0_897:
	shl.b64 	%rd1136, %rd3104, 1;
	or.b64  	%rd2371, %rd1136, %rd905;
	and.b64  	%rd2372, %rd2371, -4294967296;
	setp.ne.s64 	%p337, %rd2372, 0;
	@%p337 bra 	$L__BB0_899;
	cvt.u32.u64 	%r875, %rd905;
	cvt.u32.u64 	%r876, %rd1136;
	rem.u32 	%r877, %r876, %r875;
	cvt.u64.u32 	%rd3105, %r877;
	bra.uni 	$L__BB0_900;
$L__BB0_899:
	rem.u64 	%rd3105, %rd1136, %rd905;
$L__BB0_900:
	shl.b64 	%rd1140, %rd3105, 1;
	or.b64  	%rd2373, %rd1140, %rd905;
	and.b64  	%rd2374, %rd2373, -4294967296;
	setp.ne.s64 	%p338, %rd2374, 0;
	@%p338 bra 	$L__BB0_902;
	cvt.u32.u64 	%r878, %rd905;
	cvt.u32.u64 	%r879, %rd1140;
	rem.u32 	%r880, %r879, %r878;
	cvt.u64.u32 	%rd3106, %r880;
	bra.uni 	$L__BB0_903;
$L__BB0_902:
	rem.u64 	%rd3106, %rd1140, %rd905;
$L__BB0_903:
	shl.b64 	%rd1144, %rd3106, 1;
	or.b64  	%rd2375, %rd1144, %rd905;
	and.b64  	%rd2376, %rd2375, -4294967296;
	setp.ne.s64 	%p339, %rd2376, 0;
	@%p339 bra 	$L__BB0_905;
	cvt.u32.u64 	%r881, %rd905;
	cvt.u32.u64 	%r882, %rd1144;
	rem.u32 	%r883, %r882, %r881;
	cvt.u64.u32 	%rd3107, %r883;
	bra.uni 	$L__BB0_906;
$L__BB0_905:
	rem.u64 	%rd3107, %rd1144, %rd905;
$L__BB0_906:
	shl.b64 	%rd1148, %rd3107, 1;
	or.b64  	%rd2377, %rd1148, %rd905;
	and.b64  	%rd2378, %rd2377, -4294967296;
	setp.ne.s64 	%p340, %rd2378, 0;
	@%p340 bra 	$L__BB0_908;
	cvt.u32.u64 	%r884, %rd905;
	cvt.u32.u64 	%r885, %rd1148;
	rem.u32 	%r886, %r885, %r884;
	cvt.u64.u32 	%rd3108, %r886;
	bra.uni 	$L__BB0_909;
$L__BB0_908:
	rem.u64 	%rd3108, %rd1148, %rd905;
$L__BB0_909:
	shl.b64 	%rd1152, %rd3108, 1;
	or.b64  	%rd2379, %rd1152, %rd905;
	and.b64  	%rd2380, %rd2379, -4294967296;
	setp.ne.s64 	%p341, %rd2380, 0;
	@%p341 bra 	$L__BB0_911;
	cvt.u32.u64 	%r887, %rd905;
	cvt.u32.u64 	%r888, %rd1152;
	rem.u32 	%r889, %r888, %r887;
	cvt.u64.u32 	%rd3109, %r889;
	bra.uni 	$L__BB0_912;
$L__BB0_911:
	rem.u64 	%rd3109, %rd1152, %rd905;
$L__BB0_912:
	shl.b64 	%rd1156, %rd3109, 1;
	or.b64  	%rd2381, %rd1156, %rd905;
	and.b64  	%rd2382, %rd2381, -4294967296;
	setp.ne.s64 	%p342, %rd2382, 0;
	@%p342 bra 	$L__BB0_914;
	cvt.u32.u64 	%r890, %rd905;
	cvt.u32.u64 	%r891, %rd1156;
	rem.u32 	%r892, %r891, %r890;
	cvt.u64.u32 	%rd3110, %r892;
	bra.uni 	$L__BB0_915;
$L__BB0_914:
	rem.u64 	%rd3110, %rd1156, %rd905;
$L__BB0_915:
	shl.b64 	%rd1160, %rd3110, 1;
	or.b64  	%rd2383, %rd1160, %rd905;
	and.b64  	%rd2384, %rd2383, -4294967296;
	setp.ne.s64 	%p343, %rd2384, 0;
	@%p343 bra 	$L__BB0_917;
	cvt.u32.u64 	%r893, %rd905;
	cvt.u32.u64 	%r894, %rd1160;
	rem.u32 	%r895, %r894, %r893;
	cvt.u64.u32 	%rd3111, %r895;
	bra.uni 	$L__BB0_918;
$L__BB0_917:
	rem.u64 	%rd3111, %rd1160, %rd905;
$L__BB0_918:
	shl.b64 	%rd1164, %rd3111, 1;
	or.b64  	%rd2385, %rd1164, %rd905;
	and.b64  	%rd2386, %rd2385, -4294967296;
	setp.ne.s64 	%p344, %rd2386, 0;
	@%p344 bra 	$L__BB0_920;
	cvt.u32.u64 	%r896, %rd905;
	cvt.u32.u64 	%r897, %rd1164;
	rem.u32 	%r898, %r897, %r896;
	cvt.u64.u32 	%rd3112, %r898;
	bra.uni 	$L__BB0_921;
$L__BB0_920:
	rem.u64 	%rd3112, %rd1164, %rd905;
$L__BB0_921:
	shl.b64 	%rd1168, %rd3112, 1;
	or.b64  	%rd2387, %rd1168, %rd905;
	and.b64  	%rd2388, %rd2387, -4294967296;
	setp.ne.s64 	%p345, %rd2388, 0;
	@%p345 bra 	$L__BB0_923;
	cvt.u32.u64 	%r899, %rd905;
	cvt.u32.u64 	%r900, %rd1168;
	rem.u32 	%r901, %r900, %r899;
	cvt.u64.u32 	%rd3113, %r901;
	bra.uni 	$L__BB0_924;
$L__BB0_923:
	rem.u64 	%rd3113, %rd1168, %rd905;
$L__BB0_924:
	shl.b64 	%rd1172, %rd3113, 1;
	or.b64  	%rd2389, %rd1172, %rd905;
	and.b64  	%rd2390, %rd2389, -4294967296;
	setp.ne.s64 	%p346, %rd2390, 0;
	@%p346 bra 	$L__BB0_926;
	cvt.u32.u64 	%r902, %rd905;
	cvt.u32.u64 	%r903, %rd1172;
	rem.u32 	%r904, %r903, %r902;
	cvt.u64.u32 	%rd3114, %r904;
	bra.uni 	$L__BB0_927;
$L__BB0_926:
	rem.u64 	%rd3114, %rd1172, %rd905;
$L__BB0_927:
	shl.b64 	%rd1176, %rd3114, 1;
	or.b64  	%rd2391, %rd1176, %rd905;
	and.b64  	%rd2392, %rd2391, -4294967296;
	setp.ne.s64 	%p347, %rd2392, 0;
	@%p347 bra 	$L__BB0_929;
	cvt.u32.u64 	%r905, %rd905;
	cvt.u32.u64 	%r906, %rd1176;
	rem.u32 	%r907, %r906, %r905;
	cvt.u64.u32 	%rd3115, %r907;
	bra.uni 	$L__BB0_930;
$L__BB0_929:
	rem.u64 	%rd3115, %rd1176, %rd905;
$L__BB0_930:
	shl.b64 	%rd1180, %rd3115, 1;
	or.b64  	%rd2393, %rd1180, %rd905;
	and.b64  	%rd2394, %rd2393, -4294967296;
	setp.ne.s64 	%p348, %rd2394, 0;
	@%p348 bra 	$L__BB0_932;
	cvt.u32.u64 	%r908, %rd905;
	cvt.u32.u64 	%r909, %rd1180;
	rem.u32 	%r910, %r909, %r908;
	cvt.u64.u32 	%rd3116, %r910;
	bra.uni 	$L__BB0_933;
$L__BB0_932:
	rem.u64 	%rd3116, %rd1180, %rd905;
$L__BB0_933:
	shl.b64 	%rd1184, %rd3116, 1;
	or.b64  	%rd2395, %rd1184, %rd905;
	and.b64  	%rd2396, %rd2395, -4294967296;
	setp.ne.s64 	%p349, %rd2396, 0;
	@%p349 bra 	$L__BB0_935;
	cvt.u32.u64 	%r911, %rd905;
	cvt.u32.u64 	%r912, %rd1184;
	rem.u32 	%r913, %r912, %r911;
	cvt.u64.u32 	%rd3117, %r913;
	bra.uni 	$L__BB0_936;
$L__BB0_935:
	rem.u64 	%rd3117, %rd1184, %rd905;
$L__BB0_936:
	shl.b64 	%rd1188, %rd3117, 1;
	or.b64  	%rd2397, %rd1188, %rd905;
	and.b64  	%rd2398, %rd2397, -4294967296;
	setp.ne.s64 	%p350, %rd2398, 0;
	@%p350 bra 	$L__BB0_938;
	cvt.u32.u64 	%r914, %rd905;
	cvt.u32.u64 	%r915, %rd1188;
	rem.u32 	%r916, %r915, %r914;
	cvt.u64.u32 	%rd3118, %r916;
	bra.uni 	$L__BB0_939;
$L__BB0_938:
	rem.u64 	%rd3118, %rd1188, %rd905;
$L__BB0_939:
	shl.b64 	%rd1192, %rd3118, 1;
	or.b64  	%rd2399, %rd1192, %rd905;
	and.b64  	%rd2400, %rd2399, -4294967296;
	setp.ne.s64 	%p351, %rd2400, 0;
	@%p351 bra 	$L__BB0_941;
	cvt.u32.u64 	%r917, %rd905;
	cvt.u32.u64 	%r918, %rd1192;
	rem.u32 	%r919, %r918, %r917;
	cvt.u64.u32 	%rd3119, %r919;
	bra.uni 	$L__BB0_942;
$L__BB0_941:
	rem.u64 	%rd3119, %rd1192, %rd905;
$L__BB0_942:
	shl.b64 	%rd1196, %rd3119, 1;
	or.b64  	%rd2401, %rd1196, %rd905;
	and.b64  	%rd2402, %rd2401, -4294967296;
	setp.ne.s64 	%p352, %rd2402, 0;
	@%p352 bra 	$L__BB0_944;
	cvt.u32.u64 	%r920, %rd905;
	cvt.u32.u64 	%r921, %rd1196;
	rem.u32 	%r922, %r921, %r920;
	cvt.u64.u32 	%rd3120, %r922;
	bra.uni 	$L__BB0_945;
$L__BB0_944:
	rem.u64 	%rd3120, %rd1196, %rd905;
$L__BB0_945:
	shl.b64 	%rd1200, %rd3120, 1;
	or.b64  	%rd2403, %rd1200, %rd905;
	and.b64  	%rd2404, %rd2403, -4294967296;
	setp.ne.s64 	%p353, %rd2404, 0;
	@%p353 bra 	$L__BB0_947;
	cvt.u32.u64 	%r923, %rd905;
	cvt.u32.u64 	%r924, %rd1200;
	rem.u32 	%r925, %r924, %r923;
	cvt.u64.u32 	%rd3121, %r925;
	bra.uni 	$L__BB0_948;
$L__BB0_947:
	rem.u64 	%rd3121, %rd1200, %rd905;
$L__BB0_948:
	shl.b64 	%rd1204, %rd3121, 1;
	or.b64  	%rd2405, %rd1204, %rd905;
	and.b64  	%rd2406, %rd2405, -4294967296;
	setp.ne.s64 	%p354, %rd2406, 0;
	@%p354 bra 	$L__BB0_950;
	cvt.u32.u64 	%r926, %rd905;
	cvt.u32.u64 	%r927, %rd1204;
	rem.u32 	%r928, %r927, %r926;
	cvt.u64.u32 	%rd3122, %r928;
	bra.uni 	$L__BB0_951;
$L__BB0_950:
	rem.u64 	%rd3122, %rd1204, %rd905;
$L__BB0_951:
	shl.b64 	%rd1208, %rd3122, 1;
	or.b64  	%rd2407, %rd1208, %rd905;
	and.b64  	%rd2408, %rd2407, -4294967296;
	setp.ne.s64 	%p355, %rd2408, 0;
	@%p355 bra 	$L__BB0_953;
	cvt.u32.u64 	%r929, %rd905;
	cvt.u32.u64 	%r930, %rd1208;
	rem.u32 	%r931, %r930, %r929;
	cvt.u64.u32 	%rd3123, %r931;
	bra.uni 	$L__BB0_954;
$L__BB0_953:
	rem.u64 	%rd3123, %rd1208, %rd905;
$L__BB0_954:
	shl.b64 	%rd1212, %rd3123, 1;
	or.b64  	%rd2409, %rd1212, %rd905;
	and.b64  	%rd2410, %rd2409, -4294967296;
	setp.ne.s64 	%p356, %rd2410, 0;
	@%p356 bra 	$L__BB0_956;
	cvt.u32.u64 	%r932, %rd905;
	cvt.u32.u64 	%r933, %rd1212;
	rem.u32 	%r934, %r933, %r932;
	cvt.u64.u32 	%rd3124, %r934;
	bra.uni 	$L__BB0_957;
$L__BB0_956:
	rem.u64 	%rd3124, %rd1212, %rd905;
$L__BB0_957:
	shl.b64 	%rd1216, %rd3124, 1;
	or.b64  	%rd2411, %rd1216, %rd905;
	and.b64  	%rd2412, %rd2411, -4294967296;
	setp.ne.s64 	%p357, %rd2412, 0;
	@%p357 bra 	$L__BB0_959;
	cvt.u32.u64 	%r935, %rd905;
	cvt.u32.u64 	%r936, %rd1216;
	rem.u32 	%r937, %r936, %r935;
	cvt.u64.u32 	%rd3125, %r937;
	bra.uni 	$L__BB0_960;
$L__BB0_959:
	rem.u64 	%rd3125, %rd1216, %rd905;
$L__BB0_960:
	shl.b64 	%rd1220, %rd3125, 1;
	or.b64  	%rd2413, %rd1220, %rd905;
	and.b64  	%rd2414, %rd2413, -4294967296;
	setp.ne.s64 	%p358, %rd2414, 0;
	@%p358 bra 	$L__BB0_962;
	cvt.u32.u64 	%r938, %rd905;
	cvt.u32.u64 	%r939, %rd1220;
	rem.u32 	%r940, %r939, %r938;
	cvt.u64.u32 	%rd3126, %r940;
	bra.uni 	$L__BB0_963;
$L__BB0_962:
	rem.u64 	%rd3126, %rd1220, %rd905;
$L__BB0_963:
	add.s64 	%rd3127, %rd3126, %rd3061;
$L__BB0_964:
	or.b64  	%rd2415, %rd3127, %rd905;
	and.b64  	%rd2416, %rd2415, -4294967296;
	setp.ne.s64 	%p359, %rd2416, 0;
	@%p359 bra 	$L__BB0_966;
	cvt.u32.u64 	%r941, %rd905;
	cvt.u32.u64 	%r942, %rd3127;
	rem.u32 	%r943, %r942, %r941;
	cvt.u64.u32 	%rd3265, %r943;
	bra.uni 	$L__BB0_967;
$L__BB0_966:
	rem.u64 	%rd3265, %rd3127, %rd905;
$L__BB0_967:
	mul.lo.s64 	%rd3195, %rd3059, %rd3059;
	mul.hi.u64 	%rd1230, %rd3059, %rd3059;
	setp.eq.s64 	%p360, %rd1230, 0;
	@%p360 bra 	$L__BB0_1167;
	or.b64  	%rd2417, %rd3195, %rd905;
	and.b64  	%rd2418, %rd2417, -4294967296;
	setp.ne.s64 	%p361, %rd2418, 0;
	@%p361 bra 	$L__BB0_970;
	cvt.u32.u64 	%r944, %rd905;
	cvt.u32.u64 	%r945, %rd3195;
	rem.u32 	%r946, %r945, %r944;
	cvt.u64.u32 	%rd3129, %r946;
	bra.uni 	$L__BB0_971;
$L__BB0_970:
	rem.u64 	%rd3129, %rd3195, %rd905;
$L__BB0_971:
	or.b64  	%rd2419, %rd1230, %rd905;
	and.b64  	%rd2420, %rd2419, -4294967296;
	setp.ne.s64 	%p362, %rd2420, 0;
	@%p362 bra 	$L__BB0_973;
	cvt.u32.u64 	%r947, %rd905;
	cvt.u32.u64 	%r948, %rd1230;
	rem.u32 	%r949, %r948, %r947;
	cvt.u64.u32 	%rd3130, %r949;
	bra.uni 	$L__BB0_974;
$L__BB0_973:
	rem.u64 	%rd3130, %rd1230, %rd905;
$L__BB0_974:
	shl.b64 	%rd1237, %rd3130, 1;
	or.b64  	%rd2421, %rd1237, %rd905;
	and.b64  	%rd2422, %rd2421, -4294967296;
	setp.ne.s64 	%p363, %rd2422, 0;
	@%p363 bra 	$L__BB0_976;
	cvt.u32.u64 	%r950, %rd905;
	cvt.u32.u64 	%r951, %rd1237;
	rem.u32 	%r952, %r951, %r950;
	cvt.u64.u32 	%rd3131, %r952;
	bra.uni 	$L__BB0_977;
$L__BB0_976:
	rem.u64 	%rd3131, %rd1237, %rd905;
$L__BB0_977:
	shl.b64 	%rd1241, %rd3131, 1;
	or.b64  	%rd2423, %rd1241, %rd905;
	and.b64  	%rd2424, %rd2423, -4294967296;
	setp.ne.s64 	%p364, %rd2424, 0;
	@%p364 bra 	$L__BB0_979;
	cvt.u32.u64 	%r953, %rd905;
	cvt.u32.u64 	%r954, %rd1241;
	rem.u32 	%r955, %r954, %r953;
	cvt.u64.u32 	%rd3132, %r955;
	bra.uni 	$L__BB0_980;
$L__BB0_979:
	rem.u64 	%rd3132, %rd1241, %rd905;
$L__BB0_980:
	shl.b64 	%rd1245, %rd3132, 1;
	or.b64  	%rd2425, %rd1245, %rd905;
	and.b64  	%rd2426, %rd2425, -4294967296;
	setp.ne.s64 	%p365, %rd2426, 0;
	@%p365 bra 	$L__BB0_982;
	cvt.u32.u64 	%r956, %rd905;
	cvt.u32.u64 	%r957, %rd1245;
	rem.u32 	%r958, %r957, %r956;
	cvt.u64.u32 	%rd3133, %r958;
	bra.uni 	$L__BB0_983;
$L__BB0_982:
	rem.u64 	%rd3133, %rd1245, %rd905;
$L__BB0_983:
	shl.b64 	%rd1249, %rd3133, 1;
	or.b64  	%rd2427, %rd1249, %rd905;
	and.b64  	%rd2428, %rd2427, -4294967296;
	setp.ne.s64 	%p366, %rd2428, 0;
	@%p366 bra 	$L__BB0_985;
	cvt.u32.u64 	%r959, %rd905;
	cvt.u32.u64 	%r960, %rd1249;
	rem.u32 	%r961, %r960, %r959;
	cvt.u64.u32 	%rd3134, %r961;
	bra.uni 	$L__BB0_986;
$L__BB0_985:
	rem.u64 	%rd3134, %rd1249, %rd905;
$L__BB0_986:
	shl.b64 	%rd1253, %rd3134, 1;
	or.b64  	%rd2429, %rd1253, %rd905;
	and.b64  	%rd2430, %rd2429, -4294967296;
	setp.ne.s64 	%p367, %rd2430, 0;
	@%p367 bra 	$L__BB0_988;
	cvt.u32.u64 	%r962, %rd905;
	cvt.u32.u64 	%r963, %rd1253;
	rem.u32 	%r964, %r963, %r962;
	cvt.u64.u32 	%rd3135, %r964;
	bra.uni 	$L__BB0_989;
$L__BB0_988:
	rem.u64 	%rd3135, %rd1253, %rd905;
$L__BB0_989:
	shl.b64 	%rd1257, %rd3135, 1;
	or.b64  	%rd2431, %rd1257, %rd905;
	and.b64  	%rd2432, %rd2431, -4294967296;
	setp.ne.s64 	%p368, %rd2432, 0;
	@%p368 bra 	$L__BB0_991;
	cvt.u32.u64 	%r965, %rd905;
	cvt.u32.u64 	%r966, %rd1257;
	rem.u32 	%r967, %r966, %r965;
	cvt.u64.u32 	%rd3136, %r967;
	bra.uni 	$L__BB0_992;
$L__BB0_991:
	rem.u64 	%rd3136, %rd1257, %rd905;
$L__BB0_992:
	shl.b64 	%rd1261, %rd3136, 1;
	or.b64  	%rd2433, %rd1261, %rd905;
	and.b64  	%rd2434, %rd2433, -4294967296;
	setp.ne.s64 	%p369, %rd2434, 0;
	@%p369 bra 	$L__BB0_994;
	cvt.u32.u64 	%r968, %rd905;
	cvt.u32.u64 	%r969, %rd1261;
	rem.u32 	%r970, %r969, %r968;
	cvt.u64.u32 	%rd3137, %r970;
	bra.uni 	$L__BB0_995;
$L__BB0_994:
	rem.u64 	%rd3137, %rd1261, %rd905;
$L__BB0_995:
	shl.b64 	%rd1265, %rd3137, 1;
	or.b64  	%rd2435, %rd1265, %rd905;
	and.b64  	%rd2436, %rd2435, -4294967296;
	setp.ne.s64 	%p370, %rd2436, 0;
	@%p370 bra 	$L__BB0_997;
	cvt.u32.u64 	%r971, %rd905;
	cvt.u32.u64 	%r972, %rd1265;
	rem.u32 	%r973, %r972, %r971;
	cvt.u64.u32 	%rd3138, %r973;
	bra.uni 	$L__BB0_998;
$L__BB0_997:
	rem.u64 	%rd3138, %rd1265, %rd905;
$L__BB0_998:
	shl.b64 	%rd1269, %rd3138, 1;
	or.b64  	%rd2437, %rd1269, %rd905;
	and.b64  	%rd2438, %rd2437, -4294967296;
	setp.ne.s64 	%p371, %rd2438, 0;
	@%p371 bra 	$L__BB0_1000;
	cvt.u32.u64 	%r974, %rd905;
	cvt.u32.u64 	%r975, %rd1269;
	rem.u32 	%r976, %r975, %r974;
	cvt.u64.u32 	%rd3139, %r976;
	bra.uni 	$L__BB0_1001;
$L__BB0_1000:
	rem.u64 	%rd3139, %rd1269, %rd905;
$L__BB0_1001:
	shl.b64 	%rd1273, %rd3139, 1;
	or.b64  	%rd2439, %rd1273, %rd905;
	and.b64  	%rd2440, %rd2439, -4294967296;
	setp.ne.s64 	%p372, %rd2440, 0;
	@%p372 bra 	$L__BB0_1003;
	cvt.u32.u64 	%r977, %rd905;
	cvt.u32.u64 	%r978, %rd1273;
	rem.u32 	%r979, %r978, %r977;
	cvt.u64.u32 	%rd3140, %r979;
	bra.uni 	$L__BB0_1004;
$L__BB0_1003:
	rem.u64 	%rd3140, %rd1273, %rd905;
$L__BB0_1004:
	shl.b64 	%rd1277, %rd3140, 1;
	or.b64  	%rd2441, %rd1277, %rd905;
	and.b64  	%rd2442, %rd2441, -4294967296;
	setp.ne.s64 	%p373, %rd2442, 0;
	@%p373 bra 	$L__BB0_1006;
	cvt.u32.u64 	%r980, %rd905;
	cvt.u32.u64 	%r981, %rd1277;
	rem.u32 	%r982, %r981, %r980;
	cvt.u64.u32 	%rd3141, %r982;
	bra.uni 	$L__BB0_1007;
$L__BB0_1006:
	rem.u64 	%rd3141, %rd1277, %rd905;
$L__BB0_1007:
	shl.b64 	%rd1281, %rd3141, 1;
	or.b64  	%rd2443, %rd1281, %rd905;
	and.b64  	%rd2444, %rd2443, -4294967296;
	setp.ne.s64 	%p374, %rd2444, 0;
	@%p374 bra 	$L__BB0_1009;
	cvt.u32.u64 	%r983, %rd905;
	cvt.u32.u64 	%r984, %rd1281;
	rem.u32 	%r985, %r984, %r983;
	cvt.u64.u32 	%rd3142, %r985;
	bra.uni 	$L__BB0_1010;
$L__BB0_1009:
	rem.u64 	%rd3142, %rd1281, %rd905;
$L__BB0_1010:
	shl.b64 	%rd1285, %rd3142, 1;
	or.b64  	%rd2445, %rd1285, %rd905;
	and.b64  	%rd2446, %rd2445, -4294967296;
	setp.ne.s64 	%p375, %rd2446, 0;
	@%p375 bra 	$L__BB0_1012;
	cvt.u32.u64 	%r986, %rd905;
	cvt.u32.u64 	%r987, %rd1285;
	rem.u32 	%r988, %r987, %r986;
	cvt.u64.u32 	%rd3143, %r988;
	bra.uni 	$L__BB0_1013;
$L__BB0_1012:
	rem.u64 	%rd3143, %rd1285, %rd905;
$L__BB0_1013:
	shl.b64 	%rd1289, %rd3143, 1;
	or.b64  	%rd2447, %rd1289, %rd905;
	and.b64  	%rd2448, %rd2447, -4294967296;
	setp.ne.s64 	%p376, %rd2448, 0;
	@%p376 bra 	$L__BB0_1015;
	cvt.u32.u64 	%r989, %rd905;
	cvt.u32.u64 	%r990, %rd1289;
	rem.u32 	%r991, %r990, %r989;
	cvt.u64.u32 	%rd3144, %r991;
	bra.uni 	$L__BB0_1016;
$L__BB0_1015:
	rem.u64 	%rd3144, %rd1289, %rd905;
$L__BB0_1016:
	shl.b64 	%rd1293, %rd3144, 1;
	or.b64  	%rd2449, %rd1293, %rd905;
	and.b64  	%rd2450, %rd2449, -4294967296;
	setp.ne.s64 	%p377, %rd2450, 0;
	@%p377 bra 	$L__BB0_1018;
	cvt.u32.u64 	%r992, %rd905;
	cvt.u32.u64 	%r993, %rd1293;
	rem.u32 	%r994, %r993, %r992;
	cvt.u64.u32 	%rd3145, %r994;
	bra.uni 	$L__BB0_1019;
$L__BB0_1018:
	rem.u64 	%rd3145, %rd1293, %rd905;
$L__BB0_1019:
	shl.b64 	%rd1297, %rd3145, 1;
	or.b64  	%rd2451, %rd1297, %rd905;
	and.b64  	%rd2452, %rd2451, -4294967296;
	setp.ne.s64 	%p378, %rd2452, 0;
	@%p378 bra 	$L__BB0_1021;
	cvt.u32.u64 	%r995, %rd905;
	cvt.u32.u64 	%r996, %rd1297;
	rem.u32 	%r997, %r996, %r995;
	cvt.u64.u32 	%rd3146, %r997;
	bra.uni 	$L__BB0_1022;
$L__BB0_1021:
	rem.u64 	%rd3146, %rd1297, %rd905;
$L__BB0_1022:
	shl.b64 	%rd1301, %rd3146, 1;
	or.b64  	%rd2453, %rd1301, %rd905;
	and.b64  	%rd2454, %rd2453, -4294967296;
	setp.ne.s64 	%p379, %rd2454, 0;
	@%p379 bra 	$L__BB0_1024;
	cvt.u32.u64 	%r998, %rd905;
	cvt.u32.u64 	%r999, %rd1301;
	rem.u32 	%r1000, %r999, %r998;
	cvt.u64.u32 	%rd3147, %r1000;
	bra.uni 	$L__BB0_1025;
$L__BB0_1024:
	rem.u64 	%rd3147, %rd1301, %rd905;
$L__BB0_1025:
	shl.b64 	%rd1305, %rd3147, 1;
	or.b64  	%rd2455, %rd1305, %rd905;
	and.b64  	%rd2456, %rd2455, -4294967296;
	setp.ne.s64 	%p380, %rd2456, 0;
	@%p380 bra 	$L__BB0_1027;
	cvt.u32.u64 	%r1001, %rd905;
	cvt.u32.u64 	%r1002, %rd1305;
	rem.u32 	%r1003, %r1002, %r1001;
	cvt.u64.u32 	%rd3148, %r1003;
	bra.uni 	$L__BB0_1028;
$L__BB0_1027:
	rem.u64 	%rd3148, %rd1305, %rd905;
$L__BB0_1028:
	shl.b64 	%rd1309, %rd3148, 1;
	or.b64  	%rd2457, %rd1309, %rd905;
	and.b64  	%rd2458, %rd2457, -4294967296;
	setp.ne.s64 	%p381, %rd2458, 0;
	@%p381 bra 	$L__BB0_1030;
	cvt.u32.u64 	%r1004, %rd905;
	cvt.u32.u64 	%r1005, %rd1309;
	rem.u32 	%r1006, %r1005, %r1004;
	cvt.u64.u32 	%rd3149, %r1006;
	bra.uni 	$L__BB0_1031;
$L__BB0_1030:
	rem.u64 	%rd3149, %rd1309, %rd905;
$L__BB0_1031:
	shl.b64 	%rd1313, %rd3149, 1;
	or.b64  	%rd2459, %rd1313, %rd905;
	and.b64  	%rd2460, %rd2459, -4294967296;
	setp.ne.s64 	%p382, %rd2460, 0;
	@%p382 bra 	$L__BB0_1033;
	cvt.u32.u64 	%r1007, %rd905;
	cvt.u32.u64 	%r1008, %rd1313;
	rem.u32 	%r1009, %r1008, %r1007;
	cvt.u64.u32 	%rd3150, %r1009;
	bra.uni 	$L__BB0_1034;
$L__BB0_1033:
	rem.u64 	%rd3150, %rd1313, %rd905;
$L__BB0_1034:
	shl.b64 	%rd1317, %rd3150, 1;
	or.b64  	%rd2461, %rd1317, %rd905;
	and.b64  	%rd2462, %rd2461, -4294967296;
	setp.ne.s64 	%p383, %rd2462, 0;
	@%p383 bra 	$L__BB0_1036;
	cvt.u32.u64 	%r1010, %rd905;
	cvt.u32.u64 	%r1011, %rd1317;
	rem.u32 	%r1012, %r1011, %r1010;
	cvt.u64.u32 	%rd3151, %r1012;
	bra.uni 	$L__BB0_1037;
$L__BB0_1036:
	rem.u64 	%rd3151, %rd1317, %rd905;
$L__BB0_1037:
	shl.b64 	%rd1321, %rd3151, 1;
	or.b64  	%rd2463, %rd1321, %rd905;
	and.b64  	%rd2464, %rd2463, -4294967296;
	setp.ne.s64 	%p384, %rd2464, 0;
	@%p384 bra 	$L__BB0_1039;
	cvt.u32.u64 	%r1013, %rd905;
	cvt.u32.u64 	%r1014, %rd1321;
	rem.u32 	%r1015, %r1014, %r1013;
	cvt.u64.u32 	%rd3152, %r1015;
	bra.uni 	$L__BB0_1040;
$L__BB0_1039:
	rem.u64 	%rd3152, %rd1321, %rd905;
$L__BB0_1040:
	shl.b64 	%rd1325, %rd3152, 1;
	or.b64  	%rd2465, %rd1325, %rd905;
	and.b64  	%rd2466, %rd2465, -4294967296;
	setp.ne.s64 	%p385, %rd2466, 0;
	@%p385 bra 	$L__BB0_1042;
	cvt.u32.u64 	%r1016, %rd905;
	cvt.u32.u64 	%r1017, %rd1325;
	rem.u32 	%r1018, %r1017, %r1016;
	cvt.u64.u32 	%rd3153, %r1018;
	bra.uni 	$L__BB0_1043;
$L__BB0_1042:
	rem.u64 	%rd3153, %rd1325, %rd905;
$L__BB0_1043:
	shl.b64 	%rd1329, %rd3153, 1;
	or.b64  	%rd2467, %rd1329, %rd905;
	and.b64  	%rd2468, %rd2467, -4294967296;
	setp.ne.s64 	%p386, %rd2468, 0;
	@%p386 bra 	$L__BB0_1045;
	cvt.u32.u64 	%r1019, %rd905;
	cvt.u32.u64 	%r1020, %rd1329;
	rem.u32 	%r1021, %r1020, %r1019;
	cvt.u64.u32 	%rd3154, %r1021;
	bra.uni 	$L__BB0_1046;
$L__BB0_1045:
	rem.u64 	%rd3154, %rd1329, %rd905;
$L__BB0_1046:
	shl.b64 	%rd1333, %rd3154, 1;
	or.b64  	%rd2469, %rd1333, %rd905;
	and.b64  	%rd2470, %rd2469, -4294967296;
	setp.ne.s64 	%p387, %rd2470, 0;
	@%p387 bra 	$L__BB0_1048;
	cvt.u32.u64 	%r1022, %rd905;
	cvt.u32.u64 	%r1023, %rd1333;
	rem.u32 	%r1024, %r1023, %r1022;
	cvt.u64.u32 	%rd3155, %r1024;
	bra.uni 	$L__BB0_1049;
$L__BB0_1048:
	rem.u64 	%rd3155, %rd1333, %rd905;
$L__BB0_1049:
	shl.b64 	%rd1337, %rd3155, 1;
	or.b64  	%rd2471, %rd1337, %rd905;
	and.b64  	%rd2472, %rd2471, -4294967296;
	setp.ne.s64 	%p388, %rd2472, 0;
	@%p388 bra 	$L__BB0_1051;
	cvt.u32.u64 	%r1025, %rd905;
	cvt.u32.u64 	%r1026, %rd1337;
	rem.u32 	%r1027, %r1026, %r1025;
	cvt.u64.u32 	%rd3156, %r1027;
	bra.uni 	$L__BB0_1052;
$L__BB0_1051:
	rem.u64 	%rd3156, %rd1337, %rd905;
$L__BB0_1052:
	shl.b64 	%rd1341, %rd3156, 1;
	or.b64  	%rd2473, %rd1341, %rd905;
	and.b64  	%rd2474, %rd2473, -4294967296;
	setp.ne.s64 	%p389, %rd2474, 0;
	@%p389 bra 	$L__BB0_1054;
	cvt.u32.u64 	%r1028, %rd905;
	cvt.u32.u64 	%r1029, %rd1341;
	rem.u32 	%r1030, %r1029, %r1028;
	cvt.u64.u32 	%rd3157, %r1030;
	bra.uni 	$L__BB0_1055;
$L__BB0_1054:
	rem.u64 	%rd3157, %rd1341, %rd905;
$L__BB0_1055:
	shl.b64 	%rd1345, %rd3157, 1;
	or.b64  	%rd2475, %rd1345, %rd905;
	and.b64  	%rd2476, %rd2475, -4294967296;
	setp.ne.s64 	%p390, %rd2476, 0;
	@%p390 bra 	$L__BB0_1057;
	cvt.u32.u64 	%r1031, %rd905;
	cvt.u32.u64 	%r1032, %rd1345;
	rem.u32 	%r1033, %r1032, %r1031;
	cvt.u64.u32 	%rd3158, %r1033;
	bra.uni 	$L__BB0_1058;
$L__BB0_1057:
	rem.u64 	%rd3158, %rd1345, %rd905;
$L__BB0_1058:
	shl.b64 	%rd1349, %rd3158, 1;
	or.b64  	%rd2477, %rd1349, %rd905;
	and.b64  	%rd2478, %rd2477, -4294967296;
	setp.ne.s64 	%p391, %rd2478, 0;
	@%p391 bra 	$L__BB0_1060;
	cvt.u32.u64 	%r1034, %rd905;
	cvt.u32.u64 	%r1035, %rd1349;
	rem.u32 	%r1036, %r1035, %r1034;
	cvt.u64.u32 	%rd3159, %r1036;
	bra.uni 	$L__BB0_1061;
$L__BB0_1060:
	rem.u64 	%rd3159, %rd1349, %rd905;
$L__BB0_1061:
	shl.b64 	%rd1353, %rd3159, 1;
	or.b64  	%rd2479, %rd1353, %rd905;
	and.b64  	%rd2480, %rd2479, -4294967296;
	setp.ne.s64 	%p392, %rd2480, 0;
	@%p392 bra 	$L__BB0_1063;
	cvt.u32.u64 	%r1037, %rd905;
	cvt.u32.u64 	%r1038, %rd1353;
	rem.u32 	%r1039, %r1038, %r1037;
	cvt.u64.u32 	%rd3160, %r1039;
	bra.uni 	$L__BB0_1064;
$L__BB0_1063:
	rem.u64 	%rd3160, %rd1353, %rd905;
$L__BB0_1064:
	shl.b64 	%rd1357, %rd3160, 1;
	or.b64  	%rd2481, %rd1357, %rd905;
	and.b64  	%rd2482, %rd2481, -4294967296;
	setp.ne.s64 	%p393, %rd2482, 0;
	@%p393 bra 	$L__BB0_1066;
	cvt.u32.u64 	%r1040, %rd905;
	cvt.u32.u64 	%r1041, %rd1357;
	rem.u32 	%r1042, %r1041, %r1040;
	cvt.u64.u32 	%rd3161, %r1042;
	bra.uni 	$L__BB0_1067;
$L__BB0_1066:
	rem.u64 	%rd3161, %rd1357, %rd905;
$L__BB0_1067:
	shl.b64 	%rd1361, %rd3161, 1;
	or.b64  	%rd2483, %rd1361, %rd905;
	and.b64  	%rd2484, %rd2483, -4294967296;
	setp.ne.s64 	%p394, %rd2484, 0;
	@%p394 bra 	$L__BB0_1069;
	cvt.u32.u64 	%r1043, %rd905;
	cvt.u32.u64 	%r1044, %rd1361;
	rem.u32 	%r1045, %r1044, %r1043;
	cvt.u64.u32 	%rd3162, %r1045;
	bra.uni 	$L__BB0_1070;
$L__BB0_1069:
	rem.u64 	%rd3162, %rd1361, %rd905;
$L__BB0_1070:
	shl.b64 	%rd1365, %rd3162, 1;
	or.b64  	%rd2485, %rd1365, %rd905;
	and.b64  	%rd2486, %rd2485, -4294967296;
	setp.ne.s64 	%p395, %rd2486, 0;
	@%p395 bra 	$L__BB0_1072;
	cvt.u32.u64 	%r1046, %rd905;
	cvt.u32.u64 	%r1047, %rd1365;
	rem.u32 	%r1048, %r1047, %r1046;
	cvt.u64.u32 	%rd3163, %r1048;
	bra.uni 	$L__BB0_1073;
$L__BB0_1072:
	rem.u64 	%rd3163, %rd1365, %rd905;
$L__BB0_1073:
	shl.b64 	%rd1369, %rd3163, 1;
	or.b64  	%rd2487, %rd1369, %rd905;
	and.b64  	%rd2488, %rd2487, -4294967296;
	setp.ne.s64 	%p396, %rd2488, 0;
	@%p396 bra 	$L__BB0_1075;
	cvt.u32.u64 	%r1049, %rd905;
	cvt.u32.u64 	%r1050, %rd1369;
	rem.u32 	%r1051, %r1050, %r1049;
	cvt.u64.u32 	%rd3164, %r1051;
	bra.uni 	$L__BB0_1076;
$L__BB0_1075:
	rem.u64 	%rd3164, %rd1369, %rd905;
$L__BB0_1076:
	shl.b64 	%rd1373, %rd3164, 1;
	or.b64  	%rd2489, %rd1373, %rd905;
	and.b64  	%rd2490, %rd2489, -4294967296;
	setp.ne.s64 	%p397, %rd2490, 0;
	@%p397 bra 	$L__BB0_1078;
	cvt.u32.u64 	%r1052, %rd905;
	cvt.u32.u64 	%r1053, %rd1373;
	rem.u32 	%r1054, %r1053, %r1052;
	cvt.u64.u32 	%rd3165, %r1054;
	bra.uni 	$L__BB0_1079;
$L__BB0_1078:
	rem.u64 	%rd3165, %rd1373, %rd905;
$L__BB0_1079:
	shl.b64 	%rd1377, %rd3165, 1;
	or.b64  	%rd2491, %rd1377, %rd905;
	and.b64  	%rd2492, %rd2491, -4294967296;
	setp.ne.s64 	%p398, %rd2492, 0;
	@%p398 bra 	$L__BB0_1081;
	cvt.u32.u64 	%r1055, %rd905;
	cvt.u32.u64 	%r1056, %rd1377;
	rem.u32 	%r1057, %r1056, %r1055;
	cvt.u64.u32 	%rd3166, %r1057;
	bra.uni 	$L__BB0_1082;
$L__BB0_1081:
	rem.u64 	%rd3166, %rd1377, %rd905;
$L__BB0_1082:
	shl.b64 	%rd1381, %rd3166, 1;
	or.b64  	%rd2493, %rd1381, %rd905;
	and.b64  	%rd2494, %rd2493, -4294967296;
	setp.ne.s64 	%p399, %rd2494, 0;
	@%p399 bra 	$L__BB0_1084;
	cvt.u32.u64 	%r1058, %rd905;
	cvt.u32.u64 	%r1059, %rd1381;
	rem.u32 	%r1060, %r1059, %r1058;
	cvt.u64.u32 	%rd3167, %r1060;
	bra.uni 	$L__BB0_1085;
$L__BB0_1084:
	rem.u64 	%rd3167, %rd1381, %rd905;
$L__BB0_1085:
	shl.b64 	%rd1385, %rd3167, 1;
	or.b64  	%rd2495, %rd1385, %rd905;
	and.b64  	%rd2496, %rd2495, -4294967296;
	setp.ne.s64 	%p400, %rd2496, 0;
	@%p400 bra 	$L__BB0_1087;
	cvt.u32.u64 	%r1061, %rd905;
	cvt.u32.u64 	%r1062, %rd1385;
	rem.u32 	%r1063, %r1062, %r1061;
	cvt.u64.u32 	%rd3168, %r1063;
	bra.uni 	$L__BB0_1088;
$L__BB0_1087:
	rem.u64 	%rd3168, %rd1385, %rd905;
$L__BB0_1088:
	shl.b64 	%rd1389, %rd3168, 1;
	or.b64  	%rd2497, %rd1389, %rd905;
	and.b64  	%rd2498, %rd2497, -4294967296;
	setp.ne.s64 	%p401, %rd2498, 0;
	@%p401 bra 	$L__BB0_1090;
	cvt.u32.u64 	%r1064, %rd905;
	cvt.u32.u64 	%r1065, %rd1389;
	rem.u32 	%r1066, %r1065, %r1064;
	cvt.u64.u32 	%rd3169, %r1066;
	bra.uni 	$L__BB0_1091;
$L__BB0_1090:
	rem.u64 	%rd3169, %rd1389, %rd905;
$L__BB0_1091:
	shl.b64 	%rd1393, %rd3169, 1;
	or.b64  	%rd2499, %rd1393, %rd905;
	and.b64  	%rd2500, %rd2499, -4294967296;
	setp.ne.s64 	%p402, %rd2500, 0;
	@%p402 bra 	$L__BB0_1093;
	cvt.u32.u64 	%r1067, %rd905;
	cvt.u32.u64 	%r1068, %rd1393;
	rem.u32 	%r1069, %r1068, %r1067;
	cvt.u64.u32 	%rd3170, %r1069;
	bra.uni 	$L__BB0_1094;
$L__BB0_1093:
	rem.u64 	%rd3170, %rd1393, %rd905;
$L__BB0_1094:
	shl.b64 	%rd1397, %rd3170, 1;
	or.b64  	%rd2501, %rd1397, %rd905;
	and.b64  	%rd2502, %rd2501, -4294967296;
	setp.ne.s64 	%p403, %rd2502, 0;
	@%p403 bra 	$L__BB0_1096;
	cvt.u32.u64 	%r1070, %rd905;
	cvt.u32.u64 	%r1071, %rd1397;
	rem.u32 	%r1072, %r1071, %r1070;
	cvt.u64.u32 	%rd3171, %r1072;
	bra.uni 	$L__BB0_1097;
$L__BB0_1096:
	rem.u64 	%rd3171, %rd1397, %rd905;
$L__BB0_1097:
	shl.b64 	%rd1401, %rd3171, 1;
	or.b64  	%rd2503, %rd1401, %rd905;
	and.b64  	%rd2504, %rd2503, -4294967296;
	setp.ne.s64 	%p404, %rd2504, 0;
	@%p404 bra 	$L__BB0_1099;
	cvt.u32.u64 	%r1073, %rd905;
	cvt.u32.u64 	%r1074, %rd1401;
	rem.u32 	%r1075, %r1074, %r1073;
	cvt.u64.u32 	%rd3172, %r1075;
	bra.uni 	$L__BB0_1100;
$L__BB0_1099:
	rem.u64 	%rd3172, %rd1401, %rd905;
$L__BB0_1100:
	shl.b64 	%rd1405, %rd3172, 1;
	or.b64  	%rd2505, %rd1405, %rd905;
	and.b64  	%rd2506, %rd2505, -4294967296;
	setp.ne.s64 	%p405, %rd2506, 0;
	@%p405 bra 	$L__BB0_1102;
	cvt.u32.u64 	%r1076, %rd905;
	cvt.u32.u64 	%r1077, %rd1405;
	rem.u32 	%r1078, %r1077, %r1076;
	cvt.u64.u32 	%rd3173, %r1078;
	bra.uni 	$L__BB0_1103;
$L__BB0_1102:
	rem.u64 	%rd3173, %rd1405, %rd905;
$L__BB0_1103:
	shl.b64 	%rd1409, %rd3173, 1;
	or.b64  	%rd2507, %rd1409, %rd905;
	and.b64  	%rd2508, %rd2507, -4294967296;
	setp.ne.s64 	%p406, %rd2508, 0;
	@%p406 bra 	$L__BB0_1105;
	cvt.u32.u64 	%r1079, %rd905;
	cvt.u32.u64 	%r1080, %rd1409;
	rem.u32 	%r1081, %r1080, %r1079;
	cvt.u64.u32 	%rd3174, %r1081;
	bra.uni 	$L__BB0_1106;
$L__BB0_1105:
	rem.u64 	%rd3174, %rd1409, %rd905;
$L__BB0_1106:
	shl.b64 	%rd1413, %rd3174, 1;
	or.b64  	%rd2509, %rd1413, %rd905;
	and.b64  	%rd2510, %rd2509, -4294967296;
	setp.ne.s64 	%p407, %rd2510, 0;
	@%p407 bra 	$L__BB0_1108;
	cvt.u32.u64 	%r1082, %rd905;
	cvt.u32.u64 	%r1083, %rd1413;
	rem.u32 	%r1084, %r1083, %r1082;
	cvt.u64.u32 	%rd3175, %r1084;
	bra.uni 	$L__BB0_1109;
$L__BB0_1108:
	rem.u64 	%rd3175, %rd1413, %rd905;
$L__BB0_1109:
	shl.b64 	%rd1417, %rd3175, 1;
	or.b64  	%rd2511, %rd1417, %rd905;
	and.b64  	%rd2512, %rd2511, -4294967296;
	setp.ne.s64 	%p408, %rd2512, 0;
	@%p408 bra 	$L__BB0_1111;
	cvt.u32.u64 	%r1085, %rd905;
	cvt.u32.u64 	%r1086, %rd1417;
	rem.u32 	%r1087, %r1086, %r1085;
	cvt.u64.u32 	%rd3176, %r1087;
	bra.uni 	$L__BB0_1112;
$L__BB0_1111:
	rem.u64 	%rd3176, %rd1417, %rd905;
$L__BB0_1112:
	shl.b64 	%rd1421, %rd3176, 1;
	or.b64  	%rd2513, %rd1421, %rd905;
	and.b64  	%rd2514, %rd2513, -4294967296;
	setp.ne.s64 	%p409, %rd2514, 0;
	@%p409 bra 	$L__BB0_1114;
	cvt.u32.u64 	%r1088, %rd905;
	cvt.u32.u64 	%r1089, %rd1421;
	rem.u32 	%r1090, %r1089, %r1088;
	cvt.u64.u32 	%rd3177, %r1090;
	bra.uni 	$L__BB0_1115;
$L__BB0_1114:
	rem.u64 	%rd3177, %rd1421, %rd905;
$L__BB0_1115:
	shl.b64 	%rd1425, %rd3177, 1;
	or.b64  	%rd2515, %rd1425, %rd905;
	and.b64  	%rd2516, %rd2515, -4294967296;
	setp.ne.s64 	%p410, %rd2516, 0;
	@%p410 bra 	$L__BB0_1117;
	cvt.u32.u64 	%r1091, %rd905;
	cvt.u32.u64 	%r1092, %rd1425;
	rem.u32 	%r1093, %r1092, %r1091;
	cvt.u64.u32 	%rd3178, %r1093;
	bra.uni 	$L__BB0_1118;
$L__BB0_1117:
	rem.u64 	%rd3178, %rd1425, %rd905;
$L__BB0_1118:
	shl.b64 	%rd1429, %rd3178, 1;
	or.b64  	%rd2517, %rd1429, %rd905;
	and.b64  	%rd2518, %rd2517, -4294967296;
	setp.ne.s64 	%p411, %rd2518, 0;
	@%p411 bra 	$L__BB0_1120;
	cvt.u32.u64 	%r1094, %rd905;
	cvt.u32.u64 	%r1095, %rd1429;
	rem.u32 	%r1096, %r1095, %r1094;
	cvt.u64.u32 	%rd3179, %r1096;
	bra.uni 	$L__BB0_1121;
$L__BB0_1120:
	rem.u64 	%rd3179, %rd1429, %rd905;
$L__BB0_1121:
	shl.b64 	%rd1433, %rd3179, 1;
	or.b64  	%rd2519, %rd1433, %rd905;
	and.b64  	%rd2520, %rd2519, -4294967296;
	setp.ne.s64 	%p412, %rd2520, 0;
	@%p412 bra 	$L__BB0_1123;
	cvt.u32.u64 	%r1097, %rd905;
	cvt.u32.u64 	%r1098, %rd1433;
	rem.u32 	%r1099, %r1098, %r1097;
	cvt.u64.u32 	%rd3180, %r1099;
	bra.uni 	$L__BB0_1124;
$L__BB0_1123:
	rem.u64 	%rd3180, %rd1433, %rd905;
$L__BB0_1124:
	shl.b64 	%rd1437, %rd3180, 1;
	or.b64  	%rd2521, %rd1437, %rd905;
	and.b64  	%rd2522, %rd2521, -4294967296;
	setp.ne.s64 	%p413, %rd2522, 0;
	@%p413 bra 	$L__BB0_1126;
	cvt.u32.u64 	%r1100, %rd905;
	cvt.u32.u64 	%r1101, %rd1437;
	rem.u32 	%r1102, %r1101, %r1100;
	cvt.u64.u32 	%rd3181, %r1102;
	bra.uni 	$L__BB0_1127;
$L__BB0_1126:
	rem.u64 	%rd3181, %rd1437, %rd905;
$L__BB0_1127:
	shl.b64 	%rd1441, %rd3181, 1;
	or.b64  	%rd2523, %rd1441, %rd905;
	and.b64  	%rd2524, %rd2523, -4294967296;
	setp.ne.s64 	%p414, %rd2524, 0;
	@%p414 bra 	$L__BB0_1129;
	cvt.u32.u64 	%r1103, %rd905;
	cvt.u32.u64 	%r1104, %rd1441;
	rem.u32 	%r1105, %r1104, %r1103;
	cvt.u64.u32 	%rd3182, %r1105;
	bra.uni 	$L__BB0_1130;
$L__BB0_1129:
	rem.u64 	%rd3182, %rd1441, %rd905;
$L__BB0_1130:
	shl.b64 	%rd1445, %rd3182, 1;
	or.b64  	%rd2525, %rd1445, %rd905;
	and.b64  	%rd2526, %rd2525, -4294967296;
	setp.ne.s64 	%p415, %rd2526, 0;
	@%p415 bra 	$L__BB0_1132;
	cvt.u32.u64 	%r1106, %rd905;
	cvt.u32.u64 	%r1107, %rd1445;
	rem.u32 	%r1108, %r1107, %r1106;
	cvt.u64.u32 	%rd3183, %r1108;
	bra.uni 	$L__BB0_1133;
$L__BB0_1132:
	rem.u64 	%rd3183, %rd1445, %rd905;
$L__BB0_1133:
	shl.b64 	%rd1449, %rd3183, 1;
	or.b64  	%rd2527, %rd1449, %rd905;
	and.b64  	%rd2528, %rd2527, -4294967296;
	setp.ne.s64 	%p416, %rd2528, 0;
	@%p416 bra 	$L__BB0_1135;
	cvt.u32.u64 	%r1109, %rd905;
	cvt.u32.u64 	%r1110, %rd1449;
	rem.u32 	%r1111, %r1110, %r1109;
	cvt.u64.u32 	%rd3184, %r1111;
	bra.uni 	$L__BB0_1136;
$L__BB0_1135:
	rem.u64 	%rd3184, %rd1449, %rd905;
$L__BB0_1136:
	shl.b64 	%rd1453, %rd3184, 1;
	or.b64  	%rd2529, %rd1453, %rd905;
	and.b64  	%rd2530, %rd2529, -4294967296;
	setp.ne.s64 	%p417, %rd2530, 0;
	@%p417 bra 	$L__BB0_1138;
	cvt.u32.u64 	%r1112, %rd905;
	cvt.u32.u64 	%r1113, %rd1453;
	rem.u32 	%r1114, %r1113, %r1112;
	cvt.u64.u32 	%rd3185, %r1114;
	bra.uni 	$L__BB0_1139;
$L__BB0_1138:
	rem.u64 	%rd3185, %rd1453, %rd905;
$L__BB0_1139:
	shl.b64 	%rd1457, %rd3185, 1;
	or.b64  	%rd2531, %rd1457, %rd905;
	and.b64  	%rd2532, %rd2531, -4294967296;
	setp.ne.s64 	%p418, %rd2532, 0;
	@%p418 bra 	$L__BB0_1141;
	cvt.u32.u64 	%r1115, %rd905;
	cvt.u32.u64 	%r1116, %rd1457;
	rem.u32 	%r1117, %r1116, %r1115;
	cvt.u64.u32 	%rd3186, %r1117;
	bra.uni 	$L__BB0_1142;
$L__BB0_1141:
	rem.u64 	%rd3186, %rd1457, %rd905;
$L__BB0_1142:
	shl.b64 	%rd1461, %rd3186, 1;
	or.b64  	%rd2533, %rd1461, %rd905;
	and.b64  	%rd2534, %rd2533, -4294967296;
	setp.ne.s64 	%p419, %rd2534, 0;
	@%p419 bra 	$L__BB0_1144;
	cvt.u32.u64 	%r1118, %rd905;
	cvt.u32.u64 	%r1119, %rd1461;
	rem.u32 	%r1120, %r1119, %r1118;
	cvt.u64.u32 	%rd3187, %r1120;
	bra.uni 	$L__BB0_1145;
$L__BB0_1144:
	rem.u64 	%rd3187, %rd1461, %rd905;
$L__BB0_1145:
	shl.b64 	%rd1465, %rd3187, 1;
	or.b64  	%rd2535, %rd1465, %rd905;
	and.b64  	%rd2536, %rd2535, -4294967296;
	setp.ne.s64 	%p420, %rd2536, 0;
	@%p420 bra 	$L__BB0_1147;
	cvt.u32.u64 	%r1121, %rd905;
	cvt.u32.u64 	%r1122, %rd1465;
	rem.u32 	%r1123, %r1122, %r1121;
	cvt.u64.u32 	%rd3188, %r1123;
	bra.uni 	$L__BB0_1148;
$L__BB0_1147:
	rem.u64 	%rd3188, %rd1465, %rd905;
$L__BB0_1148:
	shl.b64 	%rd1469, %rd3188, 1;
	or.b64  	%rd2537, %rd1469, %rd905;
	and.b64  	%rd2538, %rd2537, -4294967296;
	setp.ne.s64 	%p421, %rd2538, 0;
	@%p421 bra 	$L__BB0_1150;
	cvt.u32.u64 	%r1124, %rd905;
	cvt.u32.u64 	%r1125, %rd1469;
	rem.u32 	%r1126, %r1125, %r1124;
	cvt.u64.u32 	%rd3189, %r1126;
	bra.uni 	$L__BB0_1151;
$L__BB0_1150:
	rem.u64 	%rd3189, %rd1469, %rd905;
$L__BB0_1151:
	shl.b64 	%rd1473, %rd3189, 1;
	or.b64  	%rd2539, %rd1473, %rd905;
	and.b64  	%rd2540, %rd2539, -4294967296;
	setp.ne.s64 	%p422, %rd2540, 0;
	@%p422 bra 	$L__BB0_1153;
	cvt.u32.u64 	%r1127, %rd905;
	cvt.u32.u64 	%r1128, %rd1473;
	rem.u32 	%r1129, %r1128, %r1127;
	cvt.u64.u32 	%rd3190, %r1129;
	bra.uni 	$L__BB0_1154;
$L__BB0_1153:
	rem.u64 	%rd3190, %rd1473, %rd905;
$L__BB0_1154:
	shl.b64 	%rd1477, %rd3190, 1;
	or.b64  	%rd2541, %rd1477, %rd905;
	and.b64  	%rd2542, %rd2541, -4294967296;
	setp.ne.s64 	%p423, %rd2542, 0;
	@%p423 bra 	$L__BB0_1156;
	cvt.u32.u64 	%r1130, %rd905;
	cvt.u32.u64 	%r1131, %rd1477;
	rem.u32 	%r1132, %r1131, %r1130;
	cvt.u64.u32 	%rd3191, %r1132;
	bra.uni 	$L__BB0_1157;
$L__BB0_1156:
	rem.u64 	%rd3191, %rd1477, %rd905;
$L__BB0_1157:
	shl.b64 	%rd1481, %rd3191, 1;
	or.b64  	%rd2543, %rd1481, %rd905;
	and.b64  	%rd2544, %rd2543, -4294967296;
	setp.ne.s64 	%p424, %rd2544, 0;
	@%p424 bra 	$L__BB0_1159;
	cvt.u32.u64 	%r1133, %rd905;
	cvt.u32.u64 	%r1134, %rd1481;
	rem.u32 	%r1135, %r1134, %r1133;
	cvt.u64.u32 	%rd3192, %r1135;
	bra.uni 	$L__BB0_1160;
$L__BB0_1159:
	rem.u64 	%rd3192, %rd1481, %rd905;
$L__BB0_1160:
	shl.b64 	%rd1485, %rd3192, 1;
	or.b64  	%rd2545, %rd1485, %rd905;
	and.b64  	%rd2546, %rd2545, -4294967296;
	setp.ne.s64 	%p425, %rd2546, 0;
	@%p425 bra 	$L__BB0_1162;
	cvt.u32.u64 	%r1136, %rd905;
	cvt.u32.u64 	%r1137, %rd1485;
	rem.u32 	%r1138, %r1137, %r1136;
	cvt.u64.u32 	%rd3193, %r1138;
	bra.uni 	$L__BB0_1163;
$L__BB0_1162:
	rem.u64 	%rd3193, %rd1485, %rd905;
$L__BB0_1163:
	shl.b64 	%rd1489, %rd3193, 1;
	or.b64  	%rd2547, %rd1489, %rd905;
	and.b64  	%rd2548, %rd2547, -4294967296;
	setp.ne.s64 	%p426, %rd2548, 0;
	@%p426 bra 	$L__BB0_1165;
	cvt.u32.u64 	%r1139, %rd905;
	cvt.u32.u64 	%r1140, %rd1489;
	rem.u32 	%r1141, %r1140, %r1139;
	cvt.u64.u32 	%rd3194, %r1141;
	bra.uni 	$L__BB0_1166;
$L__BB0_1165:
	rem.u64 	%rd3194, %rd1489, %rd905;
$L__BB0_1166:
	add.s64 	%rd3195, %rd3194, %rd3129;
$L__BB0_1167:
	or.b64  	%rd2549, %rd3195, %rd905;
	and.b64  	%rd2550, %rd2549, -4294967296;
	setp.ne.s64 	%p427, %rd2550, 0;
	@%p427 bra 	$L__BB0_1169;
	cvt.u32.u64 	%r1142, %rd905;
	cvt.u32.u64 	%r1143, %rd3195;
	rem.u32 	%r1144, %r1143, %r1142;
	cvt.u64.u32 	%rd3059, %r1144;
	bra.uni 	$L__BB0_1170;
$L__BB0_1169:
	rem.u64 	%rd3059, %rd3195, %rd905;
$L__BB0_1170:
	setp.gt.u64 	%p428, %rd3060, 1;
	shr.u64 	%rd3060, %rd3060, 1;
	@%p428 bra 	$L__BB0_763;
	setp.eq.s64 	%p429, %rd3265, 1;
	setp.eq.s64 	%p430, %rd3265, %rd953;
	or.pred  	%p431, %p429, %p430;
	@%p431 bra 	$L__BB0_1379;
	setp.eq.s32 	%p432, %r64, 0;
	mov.u64 	%rd3266, %rd2274;
	@%p432 bra 	$L__BB0_1380;
	mov.b32 	%r1569, 0;
	bra.uni 	$L__BB0_1175;
$L__BB0_1174:
	add.s32 	%r1569, %r1569, 1;
	setp.eq.s32 	%p502, %r1569, %r64;
	mov.u64 	%rd3266, %rd2274;
	@%p502 bra 	$L__BB0_1380;
$L__BB0_1175:
	mul.lo.s64 	%rd3264, %rd3265, %rd3265;
	mul.hi.u64 	%rd1501, %rd3265, %rd3265;
	setp.eq.s64 	%p433, %rd1501, 0;
	@%p433 bra 	$L__BB0_1375;
	or.b64  	%rd2552, %rd3264, %rd905;
	and.b64  	%rd2553, %rd2552, -4294967296;
	setp.ne.s64 	%p434, %rd2553, 0;
	@%p434 bra 	$L__BB0_1178;
	cvt.u32.u64 	%r1146, %rd905;
	cvt.u32.u64 	%r1147, %rd3264;
	rem.u32 	%r1148, %r1147, %r1146;
	cvt.u64.u32 	%rd3198, %r1148;
	bra.uni 	$L__BB0_1179;
$L__BB0_1178:
	rem.u64 	%rd3198, %rd3264, %rd905;
$L__BB0_1179:
	or.b64  	%rd2554, %rd1501, %rd905;
	and.b64  	%rd2555, %rd2554, -4294967296;
	setp.ne.s64 	%p435, %rd2555, 0;
	@%p435 bra 	$L__BB0_1181;
	cvt.u32.u64 	%r1149, %rd905;
	cvt.u32.u64 	%r1150, %rd1501;
	rem.u32 	%r1151, %r1150, %r1149;
	cvt.u64.u32 	%rd3199, %r1151;
	bra.uni 	$L__BB0_1182;
$L__BB0_1181:
	rem.u64 	%rd3199, %rd1501, %rd905;
$L__BB0_1182:
	shl.b64 	%rd1508, %rd3199, 1;
	or.b64  	%rd2556, %rd1508, %rd905;
	and.b64  	%rd2557, %rd2556, -4294967296;
	setp.ne.s64 	%p436, %rd2557, 0;
	@%p436 bra 	$L__BB0_1184;
	cvt.u32.u64 	%r1152, %rd905;
	cvt.u32.u64 	%r1153, %rd1508;
	rem.u32 	%r1154, %r1153, %r1152;
	cvt.u64.u32 	%rd3200, %r1154;
	bra.uni 	$L__BB0_1185;
$L__BB0_1184:
	rem.u64 	%rd3200, %rd1508, %rd905;
$L__BB0_1185:
	shl.b64 	%rd1512, %rd3200, 1;
	or.b64  	%rd2558, %rd1512, %rd905;
	and.b64  	%rd2559, %rd2558, -4294967296;
	setp.ne.s64 	%p437, %rd2559, 0;
	@%p437 bra 	$L__BB0_1187;
	cvt.u32.u64 	%r1155, %rd905;
	cvt.u32.u64 	%r1156, %rd1512;
	rem.u32 	%r1157, %r1156, %r1155;
	cvt.u64.u32 	%rd3201, %r1157;
	bra.uni 	$L__BB0_1188;
$L__BB0_1187:
	rem.u64 	%rd3201, %rd1512, %rd905;
$L__BB0_1188:
	shl.b64 	%rd1516, %rd3201, 1;
	or.b64  	%rd2560, %rd1516, %rd905;
	and.b64  	%rd2561, %rd2560, -4294967296;
	setp.ne.s64 	%p438, %rd2561, 0;
	@%p438 bra 	$L__BB0_1190;
	cvt.u32.u64 	%r1158, %rd905;
	cvt.u32.u64 	%r1159, %rd1516;
	rem.u32 	%r1160, %r1159, %r1158;
	cvt.u64.u32 	%rd3202, %r1160;
	bra.uni 	$L__BB0_1191;
$L__BB0_1190:
	rem.u64 	%rd3202, %rd1516, %rd905;
$L__BB0_1191:
	shl.b64 	%rd1520, %rd3202, 1;
	or.b64  	%rd2562, %rd1520, %rd905;
	and.b64  	%rd2563, %rd2562, -4294967296;
	setp.ne.s64 	%p439, %rd2563, 0;
	@%p439 bra 	$L__BB0_1193;
	cvt.u32.u64 	%r1161, %rd905;
	cvt.u32.u64 	%r1162, %rd1520;
	rem.u32 	%r1163, %r1162, %r1161;
	cvt.u64.u32 	%rd3203, %r1163;
	bra.uni 	$L__BB0_1194;
$L__BB0_1193:
	rem.u64 	%rd3203, %rd1520, %rd905;
$L__BB0_1194:
	shl.b64 	%rd1524, %rd3203, 1;
	or.b64  	%rd2564, %rd1524, %rd905;
	and.b64  	%rd2565, %rd2564, -4294967296;
	setp.ne.s64 	%p440, %rd2565, 0;
	@%p440 bra 	$L__BB0_1196;
	cvt.u32.u64 	%r1164, %rd905;
	cvt.u32.u64 	%r1165, %rd1524;
	rem.u32 	%r1166, %r1165, %r1164;
	cvt.u64.u32 	%rd3204, %r1166;
	bra.uni 	$L__BB0_1197;
$L__BB0_1196:
	rem.u64 	%rd3204, %rd1524, %rd905;
$L__BB0_1197:
	shl.b64 	%rd1528, %rd3204, 1;
	or.b64  	%rd2566, %rd1528, %rd905;
	and.b64  	%rd2567, %rd2566, -4294967296;
	setp.ne.s64 	%p441, %rd2567, 0;
	@%p441 bra 	$L__BB0_1199;
	cvt.u32.u64 	%r1167, %rd905;
	cvt.u32.u64 	%r1168, %rd1528;
	rem.u32 	%r1169, %r1168, %r1167;
	cvt.u64.u32 	%rd3205, %r1169;
	bra.uni 	$L__BB0_1200;
$L__BB0_1199:
	rem.u64 	%rd3205, %rd1528, %rd905;
$L__BB0_1200:
	shl.b64 	%rd1532, %rd3205, 1;
	or.b64  	%rd2568, %rd1532, %rd905;
	and.b64  	%rd2569, %rd2568, -4294967296;
	setp.ne.s64 	%p442, %rd2569, 0;
	@%p442 bra 	$L__BB0_1202;
	cvt.u32.u64 	%r1170, %rd905;
	cvt.u32.u64 	%r1171, %rd1532;
	rem.u32 	%r1172, %r1171, %r1170;
	cvt.u64.u32 	%rd3206, %r1172;
	bra.uni 	$L__BB0_1203;
$L__BB0_1202:
	rem.u64 	%rd3206, %rd1532, %rd905;
$L__BB0_1203:
	shl.b64 	%rd1536, %rd3206, 1;
	or.b64  	%rd2570, %rd1536, %rd905;
	and.b64  	%rd2571, %rd2570, -4294967296;
	setp.ne.s64 	%p443, %rd2571, 0;
	@%p443 bra 	$L__BB0_1205;
	cvt.u32.u64 	%r1173, %rd905;
	cvt.u32.u64 	%r1174, %rd1536;
	rem.u32 	%r1175, %r1174, %r1173;
	cvt.u64.u32 	%rd3207, %r1175;
	bra.uni 	$L__BB0_1206;
$L__BB0_1205:
	rem.u64 	%rd3207, %rd1536, %rd905;
$L__BB0_1206:
	shl.b64 	%rd1540, %rd3207, 1;
	or.b64  	%rd2572, %rd1540, %rd905;
	and.b64  	%rd2573, %rd2572, -4294967296;
	setp.ne.s64 	%p444, %rd2573, 0;
	@%p444 bra 	$L__BB0_1208;
	cvt.u32.u64 	%r1176, %rd905;
	cvt.u32.u64 	%r1177, %rd1540;
	rem.u32 	%r1178, %r1177, %r1176;
	cvt.u64.u32 	%rd3208, %r1178;
	bra.uni 	$L__BB0_1209;
$L__BB0_1208:
	rem.u64 	%rd3208, %rd1540, %rd905;
$L__BB0_1209:
	shl.b64 	%rd1544, %rd3208, 1;
	or.b64  	%rd2574, %rd1544, %rd905;
	and.b64  	%rd2575, %rd2574, -4294967296;
	setp.ne.s64 	%p445, %rd2575, 0;
	@%p445 bra 	$L__BB0_1211;
	cvt.u32.u64 	%r1179, %rd905;
	cvt.u32.u64 	%r1180, %rd1544;
	rem.u32 	%r1181, %r1180, %r1179;
	cvt.u64.u32 	%rd3209, %r1181;
	bra.uni 	$L__BB0_1212;
$L__BB0_1211:
	rem.u64 	%rd3209, %rd1544, %rd905;
$L__BB0_1212:
	shl.b64 	%rd1548, %rd3209, 1;
	or.b64  	%rd2576, %rd1548, %rd905;
	and.b64  	%rd2577, %rd2576, -4294967296;
	setp.ne.s64 	%p446, %rd2577, 0;
	@%p446 bra 	$L__BB0_1214;
	cvt.u32.u64 	%r1182, %rd905;
	cvt.u32.u64 	%r1183, %rd1548;
	rem.u32 	%r1184, %r1183, %r1182;
	cvt.u64.u32 	%rd3210, %r1184;
	bra.uni 	$L__BB0_1215;
$L__BB0_1214:
	rem.u64 	%rd3210, %rd1548, %rd905;
$L__BB0_1215:
	shl.b64 	%rd1552, %rd3210, 1;
	or.b64  	%rd2578, %rd1552, %rd905;
	and.b64  	%rd2579, %rd2578, -4294967296;
	setp.ne.s64 	%p447, %rd2579, 0;
	@%p447 bra 	$L__BB0_1217;
	cvt.u32.u64 	%r1185, %rd905;
	cvt.u32.u64 	%r1186, %rd1552;
	rem.u32 	%r1187, %r1186, %r1185;
	cvt.u64.u32 	%rd3211, %r1187;
	bra.uni 	$L__BB0_1218;
$L__BB0_1217:
	rem.u64 	%rd3211, %rd1552, %rd905;
$L__BB0_1218:
	shl.b64 	%rd1556, %rd3211, 1;
	or.b64  	%rd2580, %rd1556, %rd905;
	and.b64  	%rd2581, %rd2580, -4294967296;
	setp.ne.s64 	%p448, %rd2581, 0;
	@%p448 bra 	$L__BB0_1220;
	cvt.u32.u64 	%r1188, %rd905;
	cvt.u32.u64 	%r1189, %rd1556;
	rem.u32 	%r1190, %r1189, %r1188;
	cvt.u64.u32 	%rd3212, %r1190;
	bra.uni 	$L__BB0_1221;
$L__BB0_1220:
	rem.u64 	%rd3212, %rd1556, %rd905;
$L__BB0_1221:
	shl.b64 	%rd1560, %rd3212, 1;
	or.b64  	%rd2582, %rd1560, %rd905;
	and.b64  	%rd2583, %rd2582, -4294967296;
	setp.ne.s64 	%p449, %rd2583, 0;
	@%p449 bra 	$L__BB0_1223;
	cvt.u32.u64 	%r1191, %rd905;
	cvt.u32.u64 	%r1192, %rd1560;
	rem.u32 	%r1193, %r1192, %r1191;
	cvt.u64.u32 	%rd3213, %r1193;
	bra.uni 	$L__BB0_1224;
$L__BB0_1223:
	rem.u64 	%rd3213, %rd1560, %rd905;
$L__BB0_1224:
	shl.b64 	%rd1564, %rd3213, 1;
	or.b64  	%rd2584, %rd1564, %rd905;
	and.b64  	%rd2585, %rd2584, -4294967296;
	setp.ne.s64 	%p450, %rd2585, 0;
	@%p450 bra 	$L__BB0_1226;
	cvt.u32.u64 	%r1194, %rd905;
	cvt.u32.u64 	%r1195, %rd1564;
	rem.u32 	%r1196, %r1195, %r1194;
	cvt.u64.u32 	%rd3214, %r1196;
	bra.uni 	$L__BB0_1227;
$L__BB0_1226:
	rem.u64 	%rd3214, %rd1564, %rd905;
$L__BB0_1227:
	shl.b64 	%rd1568, %rd3214, 1;
	or.b64  	%rd2586, %rd1568, %rd905;
	and.b64  	%rd2587, %rd2586, -4294967296;
	setp.ne.s64 	%p451, %rd2587, 0;
	@%p451 bra 	$L__BB0_1229;
	cvt.u32.u64 	%r1197, %rd905;
	cvt.u32.u64 	%r1198, %rd1568;
	rem.u32 	%r1199, %r1198, %r1197;
	cvt.u64.u32 	%rd3215, %r1199;
	bra.uni 	$L__BB0_1230;
$L__BB0_1229:
	rem.u64 	%rd3215, %rd1568, %rd905;
$L__BB0_1230:
	shl.b64 	%rd1572, %rd3215, 1;
	or.b64  	%rd2588, %rd1572, %rd905;
	and.b64  	%rd2589, %rd2588, -4294967296;
	setp.ne.s64 	%p452, %rd2589, 0;
	@%p452 bra 	$L__BB0_1232;
	cvt.u32.u64 	%r1200, %rd905;
	cvt.u32.u64 	%r1201, %rd1572;
	rem.u32 	%r1202, %r1201, %r1200;
	cvt.u64.u32 	%rd3216, %r1202;
	bra.uni 	$L__BB0_1233;
$L__BB0_1232:
	rem.u64 	%rd3216, %rd1572, %rd905;
$L__BB0_1233:
	shl.b64 	%rd1576, %rd3216, 1;
	or.b64  	%rd2590, %rd1576, %rd905;
	and.b64  	%rd2591, %rd2590, -4294967296;
	setp.ne.s64 	%p453, %rd2591, 0;
	@%p453 bra 	$L__BB0_1235;
	cvt.u32.u64 	%r1203, %rd905;
	cvt.u32.u64 	%r1204, %rd1576;
	rem.u32 	%r1205, %r1204, %r1203;
	cvt.u64.u32 	%rd3217, %r1205;
	bra.uni 	$L__BB0_1236;
$L__BB0_1235:
	rem.u64 	%rd3217, %rd1576, %rd905;
$L__BB0_1236:
	shl.b64 	%rd1580, %rd3217, 1;
	or.b64  	%rd2592, %rd1580, %rd905;
	and.b64  	%rd2593, %rd2592, -4294967296;
	setp.ne.s64 	%p454, %rd2593, 0;
	@%p454 bra 	$L__BB0_1238;
	cvt.u32.u64 	%r1206, %rd905;
	cvt.u32.u64 	%r1207, %rd1580;
	rem.u32 	%r1208, %r1207, %r1206;
	cvt.u64.u32 	%rd3218, %r1208;
	bra.uni 	$L__BB0_1239;
$L__BB0_1238:
	rem.u64 	%rd3218, %rd1580, %rd905;
$L__BB0_1239:
	shl.b64 	%rd1584, %rd3218, 1;
	or.b64  	%rd2594, %rd1584, %rd905;
	and.b64  	%rd2595, %rd2594, -4294967296;
	setp.ne.s64 	%p455, %rd2595, 0;
	@%p455 bra 	$L__BB0_1241;
	cvt.u32.u64 	%r1209, %rd905;
	cvt.u32.u64 	%r1210, %rd1584;
	rem.u32 	%r1211, %r1210, %r1209;
	cvt.u64.u32 	%rd3219, %r1211;
	bra.uni 	$L__BB0_1242;
$L__BB0_1241:
	rem.u64 	%rd3219, %rd1584, %rd905;
$L__BB0_1242:
	shl.b64 	%rd1588, %rd3219, 1;
	or.b64  	%rd2596, %rd1588, %rd905;
	and.b64  	%rd2597, %rd2596, -4294967296;
	setp.ne.s64 	%p456, %rd2597, 0;
	@%p456 bra 	$L__BB0_1244;
	cvt.u32.u64 	%r1212, %rd905;
	cvt.u32.u64 	%r1213, %rd1588;
	rem.u32 	%r1214, %r1213, %r1212;
	cvt.u64.u32 	%rd3220, %r1214;
	bra.uni 	$L__BB0_1245;
$L__BB0_1244:
	rem.u64 	%rd3220, %rd1588, %rd905;
$L__BB0_1245:
	shl.b64 	%rd1592, %rd3220, 1;
	or.b64  	%rd2598, %rd1592, %rd905;
	and.b64  	%rd2599, %rd2598, -4294967296;
	setp.ne.s64 	%p457, %rd2599, 0;
	@%p457 bra 	$L__BB0_1247;
	cvt.u32.u64 	%r1215, %rd905;
	cvt.u32.u64 	%r1216, %rd1592;
	rem.u32 	%r1217, %r1216, %r1215;
	cvt.u64.u32 	%rd3221, %r1217;
	bra.uni 	$L__BB0_1248;
$L__BB0_1247:
	rem.u64 	%rd3221, %rd1592, %rd905;
$L__BB0_1248:
	shl.b64 	%rd1596, %rd3221, 1;
	or.b64  	%rd2600, %rd1596, %rd905;
	and.b64  	%rd2601, %rd2600, -4294967296;
	setp.ne.s64 	%p458, %rd2601, 0;
	@%p458 bra 	$L__BB0_1250;
	cvt.u32.u64 	%r1218, %rd905;
	cvt.u32.u64 	%r1219, %rd1596;
	rem.u32 	%r1220, %r1219, %r1218;
	cvt.u64.u32 	%rd3222, %r1220;
	bra.uni 	$L__BB0_1251;
$L__BB0_1250:
	rem.u64 	%rd3222, %rd1596, %rd905;
$L__BB0_1251:
	shl.b64 	%rd1600, %rd3222, 1;
	or.b64  	%rd2602, %rd1600, %rd905;
	and.b64  	%rd2603, %rd2602, -4294967296;
	setp.ne.s64 	%p459, %rd2603, 0;
	@%p459 bra 	$L__BB0_1253;
	cvt.u32.u64 	%r1221, %rd905;
	cvt.u32.u64 	%r1222, %rd1600;
	rem.u32 	%r1223, %r1222, %r1221;
	cvt.u64.u32 	%rd3223, %r1223;
	bra.uni 	$L__BB0_1254;
$L__BB0_1253:
	rem.u64 	%rd3223, %rd1600, %rd905;
$L__BB0_1254:
	shl.b64 	%rd1604, %rd3223, 1;
	or.b64  	%rd2604, %rd1604, %rd905;
	and.b64  	%rd2605, %rd2604, -4294967296;
	setp.ne.s64 	%p460, %rd2605, 0;
	@%p460 bra 	$L__BB0_1256;
	cvt.u32.u64 	%r1224, %rd905;
	cvt.u32.u64 	%r1225, %rd1604;
	rem.u32 	%r1226, %r1225, %r1224;
	cvt.u64.u32 	%rd3224, %r1226;
	bra.uni 	$L__BB0_1257;
$L__BB0_1256:
	rem.u64 	%rd3224, %rd1604, %rd905;
$L__BB0_1257:
	shl.b64 	%rd1608, %rd3224, 1;
	or.b64  	%rd2606, %rd1608, %rd905;
	and.b64  	%rd2607, %rd2606, -4294967296;
	setp.ne.s64 	%p461, %rd2607, 0;
	@%p461 bra 	$L__BB0_1259;
	cvt.u32.u64 	%r1227, %rd905;
	cvt.u32.u64 	%r1228, %rd1608;
	rem.u32 	%r1229, %r1228, %r1227;
	cvt.u64.u32 	%rd3225, %r1229;
	bra.uni 	$L__BB0_1260;
$L__BB0_1259:
	rem.u64 	%rd3225, %rd1608, %rd905;
$L__BB0_1260:
	shl.b64 	%rd1612, %rd3225, 1;
	or.b64  	%rd2608, %rd1612, %rd905;
	and.b64  	%rd2609, %rd2608, -4294967296;
	setp.ne.s64 	%p462, %rd2609, 0;
	@%p462 bra 	$L__BB0_1262;
	cvt.u32.u64 	%r1230, %rd905;
	cvt.u32.u64 	%r1231, %rd1612;
	rem.u32 	%r1232, %r1231, %r1230;
	cvt.u64.u32 	%rd3226, %r1232;
	bra.uni 	$L__BB0_1263;
$L__BB0_1262:
	rem.u64 	%rd3226, %rd1612, %rd905;
$L__BB0_1263:
	shl.b64 	%rd1616, %rd3226, 1;
	or.b64  	%rd2610, %rd1616, %rd905;
	and.b64  	%rd2611, %rd2610, -4294967296;
	setp.ne.s64 	%p463, %rd2611, 0;
	@%p463 bra 	$L__BB0_1265;
	cvt.u32.u64 	%r1233, %rd905;
	cvt.u32.u64 	%r1234, %rd1616;
	rem.u32 	%r1235, %r1234, %r1233;
	cvt.u64.u32 	%rd3227, %r1235;
	bra.uni 	$L__BB0_1266;
$L__BB0_1265:
	rem.u64 	%rd3227, %rd1616, %rd905;
$L__BB0_1266:
	shl.b64 	%rd1620, %rd3227, 1;
	or.b64  	%rd2612, %rd1620, %rd905;
	and.b64  	%rd2613, %rd2612, -4294967296;
	setp.ne.s64 	%p464, %rd2613, 0;
	@%p464 bra 	$L__BB0_1268;
	cvt.u32.u64 	%r1236, %rd905;
	cvt.u32.u64 	%r1237, %rd1620;
	rem.u32 	%r1238, %r1237, %r1236;
	cvt.u64.u32 	%rd3228, %r1238;
	bra.uni 	$L__BB0_1269;
$L__BB0_1268:
	rem.u64 	%rd3228, %rd1620, %rd905;
$L__BB0_1269:
	shl.b64 	%rd1624, %rd3228, 1;
	or.b64  	%rd2614, %rd1624, %rd905;
	and.b64  	%rd2615, %rd2614, -4294967296;
	setp.ne.s64 	%p465, %rd2615, 0;
	@%p465 bra 	$L__BB0_1271;
	cvt.u32.u64 	%r1239, %rd905;
	cvt.u32.u64 	%r1240, %rd1624;
	rem.u32 	%r1241, %r1240, %r1239;
	cvt.u64.u32 	%rd3229, %r1241;
	bra.uni 	$L__BB0_1272;
$L__BB0_1271:
	rem.u64 	%rd3229, %rd1624, %rd905;
$L__BB0_1272:
	shl.b64 	%rd1628, %rd3229, 1;
	or.b64  	%rd2616, %rd1628, %rd905;
	and.b64  	%rd2617, %rd2616, -4294967296;
	setp.ne.s64 	%p466, %rd2617, 0;
	@%p466 bra 	$L__BB0_1274;
	cvt.u32.u64 	%r1242, %rd905;
	cvt.u32.u64 	%r1243, %rd1628;
	rem.u32 	%r1244, %r1243, %r1242;
	cvt.u64.u32 	%rd3230, %r1244;
	bra.uni 	$L__BB0_1275;
$L__BB0_1274:
	rem.u64 	%rd3230, %rd1628, %rd905;
$L__BB0_1275:
	shl.b64 	%rd1632, %rd3230, 1;
	or.b64  	%rd2618, %rd1632, %rd905;
	and.b64  	%rd2619, %rd2618, -4294967296;
	setp.ne.s64 	%p467, %rd2619, 0;
	@%p467 bra 	$L__BB0_1277;
	cvt.u32.u64 	%r1245, %rd905;
	cvt.u32.u64 	%r1246, %rd1632;
	rem.u32 	%r1247, %r1246, %r1245;
	cvt.u64.u32 	%rd3231, %r1247;
	bra.uni 	$L__BB0_1278;
$L__BB0_1277:
	rem.u64 	%rd3231, %rd1632, %rd905;
$L__BB0_1278:
	shl.b64 	%rd1636, %rd3231, 1;
	or.b64  	%rd2620, %rd1636, %rd905;
	and.b64  	%rd2621, %rd2620, -4294967296;
	setp.ne.s64 	%p468, %rd2621, 0;
	@%p468 bra 	$L__BB0_1280;
	cvt.u32.u64 	%r1248, %rd905;
	cvt.u32.u64 	%r1249, %rd1636;
	rem.u32 	%r1250, %r1249, %r1248;
	cvt.u64.u32 	%rd3232, %r1250;
	bra.uni 	$L__BB0_1281;
$L__BB0_1280:
	rem.u64 	%rd3232, %rd1636, %rd905;
$L__BB0_1281:
	shl.b64 	%rd1640, %rd3232, 1;
	or.b64  	%rd2622, %rd1640, %rd905;
	and.b64  	%rd2623, %rd2622, -4294967296;
	setp.ne.s64 	%p469, %rd2623, 0;
	@%p469 bra 	$L__BB0_1283;
	cvt.u32.u64 	%r1251, %rd905;
	cvt.u32.u64 	%r1252, %rd1640;
	rem.u32 	%r1253, %r1252, %r1251;
	cvt.u64.u32 	%rd3233, %r1253;
	bra.uni 	$L__BB0_1284;
$L__BB0_1283:
	rem.u64 	%rd3233, %rd1640, %rd905;
$L__BB0_1284:
	shl.b64 	%rd1644, %rd3233, 1;
	or.b64  	%rd2624, %rd1644, %rd905;
	and.b64  	%rd2625, %rd2624, -4294967296;
	setp.ne.s64 	%p470, %rd2625, 0;
	@%p470 bra 	$L__BB0_1286;
	cvt.u32.u64 	%r1254, %rd905;
	cvt.u32.u64 	%r1255, %rd1644;
	rem.u32 	%r1256, %r1255, %r1254;
	cvt.u64.u32 	%rd3234, %r1256;
	bra.uni 	$L__BB0_1287;
$L__BB0_1286:
	rem.u64 	%rd3234, %rd1644, %rd905;
$L__BB0_1287:
	shl.b64 	%rd1648, %rd3234, 1;
	or.b64  	%rd2626, %rd1648, %rd905;
	and.b64  	%rd2627, %rd2626, -4294967296;
	setp.ne.s64 	%p471, %rd2627, 0;
	@%p471 bra 	$L__BB0_1289;
	cvt.u32.u64 	%r1257, %rd905;
	cvt.u32.u64 	%r1258, %rd1648;
	rem.u32 	%r1259, %r1258, %r1257;
	cvt.u64.u32 	%rd3235, %r1259;
	bra.uni 	$L__BB0_1290;
$L__BB0_1289:
	rem.u64 	%rd3235, %rd1648, %rd905;
$L__BB0_1290:
	shl.b64 	%rd1652, %rd3235, 1;
	or.b64  	%rd2628, %rd1652, %rd905;
	and.b64  	%rd2629, %rd2628, -4294967296;
	setp.ne.s64 	%p472, %rd2629, 0;
	@%p472 bra 	$L__BB0_1292;
	cvt.u32.u64 	%r1260, %rd905;
	cvt.u32.u64 	%r1261, %rd1652;
	rem.u32 	%r1262, %r1261, %r1260;
	cvt.u64.u32 	%rd3236, %r1262;
	bra.uni 	$L__BB0_1293;
$L__BB0_1292:
	rem.u64 	%rd3236, %rd1652, %rd905;
$L__BB0_1293:
	shl.b64 	%rd1656, %rd3236, 1;
	or.b64  	%rd2630, %rd1656, %rd905;
	and.b64  	%rd2631, %rd2630, -4294967296;
	setp.ne.s64 	%p473, %rd2631, 0;
	@%p473 bra 	$L__BB0_1295;
	cvt.u32.u64 	%r1263, %rd905;
	cvt.u32.u64 	%r1264, %rd1656;
	rem.u32 	%r1265, %r1264, %r1263;
	cvt.u64.u32 	%rd3237, %r1265;
	bra.uni 	$L__BB0_1296;
$L__BB0_1295:
	rem.u64 	%rd3237, %rd1656, %rd905;
$L__BB0_1296:
	shl.b64 	%rd1660, %rd3237, 1;
	or.b64  	%rd2632, %rd1660, %rd905;
	and.b64  	%rd2633, %rd2632, -4294967296;
	setp.ne.s64 	%p474, %rd2633, 0;
	@%p474 bra 	$L__BB0_1298;
	cvt.u32.u64 	%r1266, %rd905;
	cvt.u32.u64 	%r1267, %rd1660;
	rem.u32 	%r1268, %r1267, %r1266;
	cvt.u64.u32 	%rd3238, %r1268;
	bra.uni 	$L__BB0_1299;
$L__BB0_1298:
	rem.u64 	%rd3238, %rd1660, %rd905;
$L__BB0_1299:
	shl.b64 	%rd1664, %rd3238, 1;
	or.b64  	%rd2634, %rd1664, %rd905;
	and.b64  	%rd2635, %rd2634, -4294967296;
	setp.ne.s64 	%p475, %rd2635, 0;
	@%p475 bra 	$L__BB0_1301;
	cvt.u32.u64 	%r1269, %rd905;
	cvt.u32.u64 	%r1270, %rd1664;
	rem.u32 	%r1271, %r1270, %r1269;
	cvt.u64.u32 	%rd3239, %r1271;
	bra.uni 	$L__BB0_1302;
$L__BB0_1301:
	rem.u64 	%rd3239, %rd1664, %rd905;
$L__BB0_1302:
	shl.b64 	%rd1668, %rd3239, 1;
	or.b64  	%rd2636, %rd1668, %rd905;
	and.b64  	%rd2637, %rd2636, -4294967296;
	setp.ne.s64 	%p476, %rd2637, 0;
	@%p476 bra 	$L__BB0_1304;
	cvt.u32.u64 	%r1272, %rd905;
	cvt.u32.u64 	%r1273, %rd1668;
	rem.u32 	%r1274, %r1273, %r1272;
	cvt.u64.u32 	%rd3240, %r1274;
	bra.uni 	$L__BB0_1305;
$L__BB0_1304:
	rem.u64 	%rd3240, %rd1668, %rd905;
$L__BB0_1305:
	shl.b64 	%rd1672, %rd3240, 1;
	or.b64  	%rd2638, %rd1672, %rd905;
	and.b64  	%rd2639, %rd2638, -4294967296;
	setp.ne.s64 	%p477, %rd2639, 0;
	@%p477 bra 	$L__BB0_1307;
	cvt.u32.u64 	%r1275, %rd905;
	cvt.u32.u64 	%r1276, %rd1672;
	rem.u32 	%r1277, %r1276, %r1275;
	cvt.u64.u32 	%rd3241, %r1277;
	bra.uni 	$L__BB0_1308;
$L__BB0_1307:
	rem.u64 	%rd3241, %rd1672, %rd905;
$L__BB0_1308:
	shl.b64 	%rd1676, %rd3241, 1;
	or.b64  	%rd2640, %rd1676, %rd905;
	and.b64  	%rd2641, %rd2640, -4294967296;
	setp.ne.s64 	%p478, %rd2641, 0;
	@%p478 bra 	$L__BB0_1310;
	cvt.u32.u64 	%r1278, %rd905;
	cvt.u32.u64 	%r1279, %rd1676;
	rem.u32 	%r1280, %r1279, %r1278;
	cvt.u64.u32 	%rd3242, %r1280;
	bra.uni 	$L__BB0_1311;
$L__BB0_1310:
	rem.u64 	%rd3242, %rd1676, %rd905;
$L__BB0_1311:
	shl.b64 	%rd1680, %rd3242, 1;
	or.b64  	%rd2642, %rd1680, %rd905;
	and.b64  	%rd2643, %rd2642, -4294967296;
	setp.ne.s64 	%p479, %rd2643, 0;
	@%p479 bra 	$L__BB0_1313;
	cvt.u32.u64 	%r1281, %rd905;
	cvt.u32.u64 	%r1282, %rd1680;
	rem.u32 	%r1283, %r1282, %r1281;
	cvt.u64.u32 	%rd3243, %r1283;
	bra.uni 	$L__BB0_1314;
$L__BB0_1313:
	rem.u64 	%rd3243, %rd1680, %rd905;
$L__BB0_1314:
	shl.b64 	%rd1684, %rd3243, 1;
	or.b64  	%rd2644, %rd1684, %rd905;
	and.b64  	%rd2645, %rd2644, -4294967296;
	setp.ne.s64 	%p480, %rd2645, 0;
	@%p480 bra 	$L__BB0_1316;
	cvt.u32.u64 	%r1284, %rd905;
	cvt.u32.u64 	%r1285, %rd1684;
	rem.u32 	%r1286, %r1285, %r1284;
	cvt.u64.u32 	%rd3244, %r1286;
	bra.uni 	$L__BB0_1317;
$L__BB0_1316:
	rem.u64 	%rd3244, %rd1684, %rd905;
$L__BB0_1317:
	shl.b64 	%rd1688, %rd3244, 1;
	or.b64  	%rd2646, %rd1688, %rd905;
	and.b64  	%rd2647, %rd2646, -4294967296;
	setp.ne.s64 	%p481, %rd2647, 0;
	@%p481 bra 	$L__BB0_1319;
	cvt.u32.u64 	%r1287, %rd905;
	cvt.u32.u64 	%r1288, %rd1688;
	rem.u32 	%r1289, %r1288, %r1287;
	cvt.u64.u32 	%rd3245, %r1289;
	bra.uni 	$L__BB0_1320;
$L__BB0_1319:
	rem.u64 	%rd3245, %rd1688, %rd905;
$L__BB0_1320:
	shl.b64 	%rd1692, %rd3245, 1;
	or.b64  	%rd2648, %rd1692, %rd905;
	and.b64  	%rd2649, %rd2648, -4294967296;
	setp.ne.s64 	%p482, %rd2649, 0;
	@%p482 bra 	$L__BB0_1322;
	cvt.u32.u64 	%r1290, %rd905;
	cvt.u32.u64 	%r1291, %rd1692;
	rem.u32 	%r1292, %r1291, %r1290;
	cvt.u64.u32 	%rd3246, %r1292;
	bra.uni 	$L__BB0_1323;
$L__BB0_1322:
	rem.u64 	%rd3246, %rd1692, %rd905;
$L__BB0_1323:
	shl.b64 	%rd1696, %rd3246, 1;
	or.b64  	%rd2650, %rd1696, %rd905;
	and.b64  	%rd2651, %rd2650, -4294967296;
	setp.ne.s64 	%p483, %rd2651, 0;
	@%p483 bra 	$L__BB0_1325;
	cvt.u32.u64 	%r1293, %rd905;
	cvt.u32.u64 	%r1294, %rd1696;
	rem.u32 	%r1295, %r1294, %r1293;
	cvt.u64.u32 	%rd3247, %r1295;
	bra.uni 	$L__BB0_1326;
$L__BB0_1325:
	rem.u64 	%rd3247, %rd1696, %rd905;
$L__BB0_1326:
	shl.b64 	%rd1700, %rd3247, 1;
	or.b64  	%rd2652, %rd1700, %rd905;
	and.b64  	%rd2653, %rd2652, -4294967296;
	setp.ne.s64 	%p484, %rd2653, 0;
	@%p484 bra 	$L__BB0_1328;
	cvt.u32.u64 	%r1296, %rd905;
	cvt.u32.u64 	%r1297, %rd1700;
	rem.u32 	%r1298, %r1297, %r1296;
	cvt.u64.u32 	%rd3248, %r1298;
	bra.uni 	$L__BB0_1329;
$L__BB0_1328:
	rem.u64 	%rd3248, %rd1700, %rd905;
$L__BB0_1329:
	shl.b64 	%rd1704, %rd3248, 1;
	or.b64  	%rd2654, %rd1704, %rd905;
	and.b64  	%rd2655, %rd2654, -4294967296;
	setp.ne.s64 	%p485, %rd2655, 0;
	@%p485 bra 	$L__BB0_1331;
	cvt.u32.u64 	%r1299, %rd905;
	cvt.u32.u64 	%r1300, %rd1704;
	rem.u32 	%r1301, %r1300, %r1299;
	cvt.u64.u32 	%rd3249, %r1301;
	bra.uni 	$L__BB0_1332;
$L__BB0_1331:
	rem.u64 	%rd3249, %rd1704, %rd905;
$L__BB0_1332:
	shl.b64 	%rd1708, %rd3249, 1;
	or.b64  	%rd2656, %rd1708, %rd905;
	and.b64  	%rd2657, %rd2656, -4294967296;
	setp.ne.s64 	%p486, %rd2657, 0;
	@%p486 bra 	$L__BB0_1334;
	cvt.u32.u64 	%r1302, %rd905;
	cvt.u32.u64 	%r1303, %rd1708;
	rem.u32 	%r1304, %r1303, %r1302;
	cvt.u64.u32 	%rd3250, %r1304;
	bra.uni 	$L__BB0_1335;
$L__BB0_1334:
	rem.u64 	%rd3250, %rd1708, %rd905;
$L__BB0_1335:
	shl.b64 	%rd1712, %rd3250, 1;
	or.b64  	%rd2658, %rd1712, %rd905;
	and.b64  	%rd2659, %rd2658, -4294967296;
	setp.ne.s64 	%p487, %rd2659, 0;
	@%p487 bra 	$L__BB0_1337;
	cvt.u32.u64 	%r1305, %rd905;
	cvt.u32.u64 	%r1306, %rd1712;
	rem.u32 	%r1307, %r1306, %r1305;
	cvt.u64.u32 	%rd3251, %r1307;
	bra.uni 	$L__BB0_1338;
$L__BB0_1337:
	rem.u64 	%rd3251, %rd1712, %rd905;
$L__BB0_1338:
	shl.b64 	%rd1716, %rd3251, 1;
	or.b64  	%rd2660, %rd1716, %rd905;
	and.b64  	%rd2661, %rd2660, -4294967296;
	setp.ne.s64 	%p488, %rd2661, 0;
	@%p488 bra 	$L__BB0_1340;
	cvt.u32.u64 	%r1308, %rd905;
	cvt.u32.u64 	%r1309, %rd1716;
	rem.u32 	%r1310, %r1309, %r1308;
	cvt.u64.u32 	%rd3252, %r1310;
	bra.uni 	$L__BB0_1341;
$L__BB0_1340:
	rem.u64 	%rd3252, %rd1716, %rd905;
$L__BB0_1341:
	shl.b64 	%rd1720, %rd3252, 1;
	or.b64  	%rd2662, %rd1720, %rd905;
	and.b64  	%rd2663, %rd2662, -4294967296;
	setp.ne.s64 	%p489, %rd2663, 0;
	@%p489 bra 	$L__BB0_1343;
	cvt.u32.u64 	%r1311, %rd905;
	cvt.u32.u64 	%r1312, %rd1720;
	rem.u32 	%r1313, %r1312, %r1311;
	cvt.u64.u32 	%rd3253, %r1313;
	bra.uni 	$L__BB0_1344;
$L__BB0_1343:
	rem.u64 	%rd3253, %rd1720, %rd905;
$L__BB0_1344:
	shl.b64 	%rd1724, %rd3253, 1;
	or.b64  	%rd2664, %rd1724, %rd905;
	and.b64  	%rd2665, %rd2664, -4294967296;
	setp.ne.s64 	%p490, %rd2665, 0;
	@%p490 bra 	$L__BB0_1346;
	cvt.u32.u64 	%r1314, %rd905;
	cvt.u32.u64 	%r1315, %rd1724;
	rem.u32 	%r1316, %r1315, %r1314;
	cvt.u64.u32 	%rd3254, %r1316;
	bra.uni 	$L__BB0_1347;
$L__BB0_1346:
	rem.u64 	%rd3254, %rd1724, %rd905;
$L__BB0_1347:
	shl.b64 	%rd1728, %rd3254, 1;
	or.b64  	%rd2666, %rd1728, %rd905;
	and.b64  	%rd2667, %rd2666, -4294967296;
	setp.ne.s64 	%p491, %rd2667, 0;
	@%p491 bra 	$L__BB0_1349;
	cvt.u32.u64 	%r1317, %rd905;
	cvt.u32.u64 	%r1318, %rd1728;
	rem.u32 	%r1319, %r1318, %r1317;
	cvt.u64.u32 	%rd3255, %r1319;
	bra.uni 	$L__BB0_1350;
$L__BB0_1349:
	rem.u64 	%rd3255, %rd1728, %rd905;
$L__BB0_1350:
	shl.b64 	%rd1732, %rd3255, 1;
	or.b64  	%rd2668, %rd1732, %rd905;
	and.b64  	%rd2669, %rd2668, -4294967296;
	setp.ne.s64 	%p492, %rd2669, 0;
	@%p492 bra 	$L__BB0_1352;
	cvt.u32.u64 	%r1320, %rd905;
	cvt.u32.u64 	%r1321, %rd1732;
	rem.u32 	%r1322, %r1321, %r1320;
	cvt.u64.u32 	%rd3256, %r1322;
	bra.uni 	$L__BB0_1353;
$L__BB0_1352:
	rem.u64 	%rd3256, %rd1732, %rd905;
$L__BB0_1353:
	shl.b64 	%rd1736, %rd3256, 1;
	or.b64  	%rd2670, %rd1736, %rd905;
	and.b64  	%rd2671, %rd2670, -4294967296;
	setp.ne.s64 	%p493, %rd2671, 0;
	@%p493 bra 	$L__BB0_1355;
	cvt.u32.u64 	%r1323, %rd905;
	cvt.u32.u64 	%r1324, %rd1736;
	rem.u32 	%r1325, %r1324, %r1323;
	cvt.u64.u32 	%rd3257, %r1325;
	bra.uni 	$L__BB0_1356;
$L__BB0_1355:
	rem.u64 	%rd3257, %rd1736, %rd905;
$L__BB0_1356:
	shl.b64 	%rd1740, %rd3257, 1;
	or.b64  	%rd2672, %rd1740, %rd905;
	and.b64  	%rd2673, %rd2672, -4294967296;
	setp.ne.s64 	%p494, %rd2673, 0;
	@%p494 bra 	$L__BB0_1358;
	cvt.u32.u64 	%r1326, %rd905;
	cvt.u32.u64 	%r1327, %rd1740;
	rem.u32 	%r1328, %r1327, %r1326;
	cvt.u64.u32 	%rd3258, %r1328;
	bra.uni 	$L__BB0_1359;
$L__BB0_1358:
	rem.u64 	%rd3258, %rd1740, %rd905;
$L__BB0_1359:
	shl.b64 	%rd1744, %rd3258, 1;
	or.b64  	%rd2674, %rd1744, %rd905;
	and.b64  	%rd2675, %rd2674, -4294967296;
	setp.ne.s64 	%p495, %rd2675, 0;
	@%p495 bra 	$L__BB0_1361;
	cvt.u32.u64 	%r1329, %rd905;
	cvt.u32.u64 	%r1330, %rd1744;
	rem.u32 	%r1331, %r1330, %r1329;
	cvt.u64.u32 	%rd3259, %r1331;
	bra.uni 	$L__BB0_1362;
$L__BB0_1361:
	rem.u64 	%rd3259, %rd1744, %rd905;
$L__BB0_1362:
	shl.b64 	%rd1748, %rd3259, 1;
	or.b64  	%rd2676, %rd1748, %rd905;
	and.b64  	%rd2677, %rd2676, -4294967296;
	setp.ne.s64 	%p496, %rd2677, 0;
	@%p496 bra 	$L__BB0_1364;
	cvt.u32.u64 	%r1332, %rd905;
	cvt.u32.u64 	%r1333, %rd1748;
	rem.u32 	%r1334, %r1333, %r1332;
	cvt.u64.u32 	%rd3260, %r1334;
	bra.uni 	$L__BB0_1365;
$L__BB0_1364:
	rem.u64 	%rd3260, %rd1748, %rd905;
$L__BB0_1365:
	shl.b64 	%rd1752, %rd3260, 1;
	or.b64  	%rd2678, %rd1752, %rd905;
	and.b64  	%rd2679, %rd2678, -4294967296;
	setp.ne.s64 	%p497, %rd2679, 0;
	@%p497 bra 	$L__BB0_1367;
	cvt.u32.u64 	%r1335, %rd905;
	cvt.u32.u64 	%r1336, %rd1752;
	rem.u32 	%r1337, %r1336, %r1335;
	cvt.u64.u32 	%rd3261, %r1337;
	bra.uni 	$L__BB0_1368;
$L__BB0_1367:
	rem.u64 	%rd3261, %rd1752, %rd905;
$L__BB0_1368:
	shl.b64 	%rd1756, %rd3261, 1;
	or.b64  	%rd2680, %rd1756, %rd905;
	and.b64  	%rd2681, %rd2680, -4294967296;
	setp.ne.s64 	%p498, %rd2681, 0;
	@%p498 bra 	$L__BB0_1370;
	cvt.u32.u64 	%r1338, %rd905;
	cvt.u32.u64 	%r1339, %rd1756;
	rem.u32 	%r1340, %r1339, %r1338;
	cvt.u64.u32 	%rd3262, %r1340;
	bra.uni 	$L__BB0_1371;
$L__BB0_1370:
	rem.u64 	%rd3262, %rd1756, %rd905;
$L__BB0_1371:
	shl.b64 	%rd1760, %rd3262, 1;
	or.b64  	%rd2682, %rd1760, %rd905;
	and.b64  	%rd2683, %rd2682, -4294967296;
	setp.ne.s64 	%p499, %rd2683, 0;
	@%p499 bra 	$L__BB0_1373;
	cvt.u32.u64 	%r1341, %rd905;
	cvt.u32.u64 	%r1342, %rd1760;
	rem.u32 	%r1343, %r1342, %r1341;
	cvt.u64.u32 	%rd3263, %r1343;
	bra.uni 	$L__BB0_1374;
$L__BB0_1373:
	rem.u64 	%rd3263, %rd1760, %rd905;
$L__BB0_1374:
	add.s64 	%rd3264, %rd3263, %rd3198;
$L__BB0_1375:
	or.b64  	%rd2684, %rd3264, %rd905;
	and.b64  	%rd2685, %rd2684, -4294967296;
	setp.ne.s64 	%p500, %rd2685, 0;
	@%p500 bra 	$L__BB0_1377;
	cvt.u32.u64 	%r1344, %rd905;
	cvt.u32.u64 	%r1345, %rd3264;
	rem.u32 	%r1346, %r1345, %r1344;
	cvt.u64.u32 	%rd3265, %r1346;
	bra.uni 	$L__BB0_1378;
$L__BB0_1377:
	rem.u64 	%rd3265, %rd3264, %rd905;
$L__BB0_1378:
	setp.ne.s64 	%p501, %rd3265, %rd953;
	@%p501 bra 	$L__BB0_1174;
$L__BB0_1379:
	add.s32 	%r1568, %r1568, 1;
	setp.ne.s32 	%p503, %r1568, 12;
	mov.b64 	%rd3266, 1;
	@%p503 bra 	$L__BB0_762;
$L__BB0_1380:
	add.s64 	%rd2797, %rd2797, 1;
	min.u64 	%rd2799, %rd2811, %rd2799;
	max.u64 	%rd2800, %rd2811, %rd2800;
	add.s64 	%rd2801, %rd3266, %rd2801;
	setp.lt.u64 	%p551, %rd2811, 4;
	@%p551 bra 	$L__BB0_1385;
	mul.hi.u64 	%rd2723, %rd2811, -6148914691236517205;
	shr.u64 	%rd2724, %rd2723, 2;
	mov.b64 	%rd2725, 6;
	cvt.u32.u64 	%r1386, %rd2725;
	cvt.u32.u64 	%r1387, %rd2724;
	mul.lo.s32 	%r1388, %r1387, %r1386;
	cvt.u32.u64 	%r1389, %rd2811;
	sub.s32 	%r1385, %r1389, %r1388;
	setp.eq.s32 	%p552, %r1385, 5;
	@%p552 bra 	$L__BB0_1384;
	setp.ne.s32 	%p553, %r1385, 1;
	@%p553 bra 	$L__BB0_1385;
	add.s64 	%rd3268, %rd3268, 1;
	bra.uni 	$L__BB0_1385;
$L__BB0_1384:
	add.s64 	%rd2803, %rd2803, 1;
$L__BB0_1385:
	add.s32 	%r1541, %r1546, 1;
	setp.le.u32 	%p554, %r1541, %r81;
	add.s32 	%r1540, %r1540, 1;
	@%p554 bra 	$L__BB0_3;
	ld.param.u64 	%rd2788, [_Z18theta_order_kernelmmjjP10ThetaStats_param_1];
	add.s64 	%rd2796, %rd2796, %rd7;
	setp.lt.u64 	%p555, %rd2796, %rd2788;
	@%p555 bra 	$L__BB0_2;
$L__BB0_1387:
	// begin inline asm
	mov.b64 {%r1390,%r1391}, %rd2797;
	// end inline asm
	shfl.sync.down.b32	%r1393|%p556, %r1391, 16, 31, -1;
	shfl.sync.down.b32	%r1392|%p557, %r1390, 16, 31, -1;
	// begin inline asm
	mov.b64 %rd2727, {%r1392,%r1393};
	// end inline asm
	add.s64 	%rd2736, %rd2727, %rd2797;
	// begin inline asm
	mov.b64 {%r1394,%r1395}, %rd2798;
	// end inline asm
	shfl.sync.down.b32	%r1397|%p558, %r1395, 16, 31, -1;
	shfl.sync.down.b32	%r1396|%p559, %r1394, 16, 31, -1;
	// begin inline asm
	mov.b64 %rd2729, {%r1396,%r1397};
	// end inline asm
	add.s64 	%rd2738, %rd2729, %rd2798;
	// begin inline asm
	mov.b64 {%r1398,%r1399}, %fd43;
	// end inline asm
	shfl.sync.down.b32	%r1401|%p560, %r1399, 16, 31, -1;
	shfl.sync.down.b32	%r1400|%p561, %r1398, 16, 31, -1;
	// begin inline asm
	mov.b64 %fd18, {%r1400,%r1401};
	// end inline asm
	add.f64 	%fd21, %fd43, %fd18;
	// begin inline asm
	mov.b64 {%r1402,%r1403}, %fd44;
	// end inline asm
	shfl.sync.down.b32	%r1405|%p562, %r1403, 16, 31, -1;
	shfl.sync.down.b32	%r1404|%p563, %r1402, 16, 31, -1;
	// begin inline asm
	mov.b64 %fd20, {%r1404,%r1405};
	// end inline asm
	add.f64 	%fd23, %fd44, %fd20;
	// begin inline asm
	mov.b64 {%r1406,%r1407}, %rd2801;
	// end inline asm
	shfl.sync.down.b32	%r1409|%p564, %r1407, 16, 31, -1;
	shfl.sync.down.b32	%r1408|%p565, %r1406, 16, 31, -1;
	// begin inline asm
	mov.b64 %rd2731, {%r1408,%r1409};
	// end inline asm
	add.s64 	%rd2740, %rd2731, %rd2801;
	// begin inline asm
	mov.b64 {%r1410,%r1411}, %rd3268;
	// end inline asm
	shfl.sync.down.b32	%r1413|%p566, %r1411, 16, 31, -1;
	shfl.sync.down.b32	%r1412|%p567, %r1410, 16, 31, -1;
	// begin inline asm
	mov.b64 %rd2733, {%r1412,%r1413};
	// end inline asm
	add.s64 	%rd2742, %rd2733, %rd3268;
	// begin inline asm
	mov.b64 {%r1414,%r1415}, %rd2803;
	// end inline asm
	shfl.sync.down.b32	%r1417|%p568, %r1415, 16, 31, -1;
	shfl.sync.down.b32	%r1416|%p569, %r1414, 16, 31, -1;
	// begin inline asm
	mov.b64 %rd2735, {%r1416,%r1417};
	// end inline asm
	add.s64 	%rd2744, %rd2735, %rd2803;
	// begin inline asm
	mov.b64 {%r1418,%r1419}, %rd2736;
	// end inline asm
	shfl.sync.down.b32	%r1421|%p570, %r1419, 8, 31, -1;
	shfl.sync.down.b32	%r1420|%p571, %r1418, 8, 31, -1;
	// begin inline asm
	mov.b64 %rd2737, {%r1420,%r1421};
	// end inline asm
	add.s64 	%rd2746, %rd2737, %rd2736;
	// begin inline asm
	mov.b64 {%r1422,%r1423}, %rd2738;
	// end inline asm
	shfl.sync.down.b32	%r1425|%p572, %r1423, 8, 31, -1;
	shfl.sync.down.b32	%r1424|%p573, %r1422, 8, 31, -1;
	// begin inline asm
	mov.b64 %rd2739, {%r1424,%r1425};
	// end inline asm
	add.s64 	%rd2748, %rd2739, %rd2738;
	// begin inline asm
	mov.b64 {%r1426,%r1427}, %fd21;
	// end inline asm
	shfl.sync.down.b32	%r1429|%p574, %r1427, 8, 31, -1;
	shfl.sync.down.b32	%r1428|%p575, %r1426, 8, 31, -1;
	// begin inline asm
	mov.b64 %fd22, {%r1428,%r1429};
	// end inline asm
	add.f64 	%fd25, %fd21, %fd22;
	// begin inline asm
	mov.b64 {%r1430,%r1431}, %fd23;
	// end inline asm
	shfl.sync.down.b32	%r1433|%p576, %r1431, 8, 31, -1;
	shfl.sync.down.b32	%r1432|%p577, %r1430, 8, 31, -1;
	// begin inline asm
	mov.b64 %fd24, {%r1432,%r1433};
	// end inline asm
	add.f64 	%fd27, %fd23, %fd24;
	// begin inline asm
	mov.b64 {%r1434,%r1435}, %rd2740;
	// end inline asm
	shfl.sync.down.b32	%r1437|%p578, %r1435, 8, 31, -1;
	shfl.sync.down.b32	%r1436|%p579, %r1434, 8, 31, -1;
	// begin inline asm
	mov.b64 %rd2741, {%r1436,%r1437};
	// end inline asm
	add.s64 	%rd2750, %rd2741, %rd2740;
	// begin inline asm
	mov.b64 {%r1438,%r1439}, %rd2742;
	// end inline asm
	shfl.sync.down.b32	%r1441|%p580, %r1439, 8, 31, -1;
	shfl.sync.down.b32	%r1440|%p581, %r1438, 8, 31, -1;
	// begin inline asm
	mov.b64 %rd2743, {%r1440,%r1441};
	// end inline asm
	add.s64 	%rd2752, %rd2743, %rd2742;
	// begin inline asm
	mov.b64 {%r1442,%r1443}, %rd2744;
	// end inline asm
	shfl.sync.down.b32	%r1445|%p582, %r1443, 8, 31, -1;
	shfl.sync.down.b32	%r1444|%p583, %r1442, 8, 31, -1;
	// begin inline asm
	mov.b64 %rd2745, {%r1444,%r1445};
	// end inline asm
	add.s64 	%rd2754, %rd2745, %rd2744;
	// begin inline asm
	mov.b64 {%r1446,%r1447}, %rd2746;
	// end inline asm
	shfl.sync.down.b32	%r1449|%p584, %r1447, 4, 31, -1;
	shfl.sync.down.b32	%r1448|%p585, %r1446, 4, 31, -1;
	// begin inline asm
	mov.b64 %rd2747, {%r1448,%r1449};
	// end inline asm
	add.s64 	%rd2756, %rd2747, %rd2746;
	// begin inline asm
	mov.b64 {%r1450,%r1451}, %rd2748;
	// end inline asm
	shfl.sync.down.b32	%r1453|%p586, %r1451, 4, 31, -1;
	shfl.sync.down.b32	%r1452|%p587, %r1450, 4, 31, -1;
	// begin inline asm
	mov.b64 %rd2749, {%r1452,%r1453};
	// end inline asm
	add.s64 	%rd2758, %rd2749, %rd2748;
	// begin inline asm
	mov.b64 {%r1454,%r1455}, %fd25;
	// end inline asm
	shfl.sync.down.b32	%r1457|%p588, %r1455, 4, 31, -1;
	shfl.sync.down.b32	%r1456|%p589, %r1454, 4, 31, -1;
	// begin inline asm
	mov.b64 %fd26, {%r1456,%r1457};
	// end inline asm
	add.f64 	%fd29, %fd25, %fd26;
	// begin inline asm
	mov.b64 {%r1458,%r1459}, %fd27;
	// end inline asm
	shfl.sync.down.b32	%r1461|%p590, %r1459, 4, 31, -1;
	shfl.sync.down.b32	%r1460|%p591, %r1458, 4, 31, -1;
	// begin inline asm
	mov.b64 %fd28, {%r1460,%r1461};
	// end inline asm
	add.f64 	%fd31, %fd27, %fd28;
	// begin inline asm
	mov.b64 {%r1462,%r1463}, %rd2750;
	// end inline asm
	shfl.sync.down.b32	%r1465|%p592, %r1463, 4, 31, -1;
	shfl.sync.down.b32	%r1464|%p593, %r1462, 4, 31, -1;
	// begin inline asm
	mov.b64 %rd2751, {%r1464,%r1465};
	// end inline asm
	add.s64 	%rd2760, %rd2751, %rd2750;
	// begin inline asm
	mov.b64 {%r1466,%r1467}, %rd2752;
	// end inline asm
	shfl.sync.down.b32	%r1469|%p594, %r1467, 4, 31, -1;
	shfl.sync.down.b32	%r1468|%p595, %r1466, 4, 31, -1;
	// begin inline asm
	mov.b64 %rd2753, {%r1468,%r1469};
	// end inline asm
	add.s64 	%rd2762, %rd2753, %rd2752;
	// begin inline asm
	mov.b64 {%r1470,%r1471}, %rd2754;
	// end inline asm
	shfl.sync.down.b32	%r1473|%p596, %r1471, 4, 31, -1;
	shfl.sync.down.b32	%r1472|%p597, %r1470, 4, 31, -1;
	// begin inline asm
	mov.b64 %rd2755, {%r1472,%r1473};
	// end inline asm
	add.s64 	%rd2764, %rd2755, %rd2754;
	// begin inline asm
	mov.b64 {%r1474,%r1475}, %rd2756;
	// end inline asm
	shfl.sync.down.b32	%r1477|%p598, %r1475, 2, 31, -1;
	shfl.sync.down.b32	%r1476|%p599, %r1474, 2, 31, -1;
	// begin inline asm
	mov.b64 %rd2757, {%r1476,%r1477};
	// end inline asm
	add.s64 	%rd2766, %rd2757, %rd2756;
	// begin inline asm
	mov.b64 {%r1478,%r1479}, %rd2758;
	// end inline asm
	shfl.sync.down.b32	%r1481|%p600, %r1479, 2, 31, -1;
	shfl.sync.down.b32	%r1480|%p601, %r1478, 2, 31, -1;
	// begin inline asm
	mov.b64 %rd2759, {%r1480,%r1481};
	// end inline asm
	add.s64 	%rd2768, %rd2759, %rd2758;
	// begin inline asm
	mov.b64 {%r1482,%r1483}, %fd29;
	// end inline asm
	shfl.sync.down.b32	%r1485|%p602, %r1483, 2, 31, -1;
	shfl.sync.down.b32	%r1484|%p603, %r1482, 2, 31, -1;
	// begin inline asm
	mov.b64 %fd30, {%r1484,%r1485};
	// end inline asm
	add.f64 	%fd33, %fd29, %fd30;
	// begin inline asm
	mov.b64 {%r1486,%r1487}, %fd31;
	// end inline asm
	shfl.sync.down.b32	%r1489|%p604, %r1487, 2, 31, -1;
	shfl.sync.down.b32	%r1488|%p605, %r1486, 2, 31, -1;
	// begin inline asm
	mov.b64 %fd32, {%r1488,%r1489};
	// end inline asm
	add.f64 	%fd35, %fd31, %fd32;
	// begin inline asm
	mov.b64 {%r1490,%r1491}, %rd2760;
	// end inline asm
	shfl.sync.down.b32	%r1493|%p606, %r1491, 2, 31, -1;
	shfl.sync.down.b32	%r1492|%p607, %r1490, 2, 31, -1;
	// begin inline asm
	mov.b64 %rd2761, {%r1492,%r1493};
	// end inline asm
	add.s64 	%rd2770, %rd2761, %rd2760;
	// begin inline asm
	mov.b64 {%r1494,%r1495}, %rd2762;
	// end inline asm
	shfl.sync.down.b32	%r1497|%p608, %r1495, 2, 31, -1;
	shfl.sync.down.b32	%r1496|%p609, %r1494, 2, 31, -1;
	// begin inline asm
	mov.b64 %rd2763, {%r1496,%r1497};
	// end inline asm
	add.s64 	%rd2772, %rd2763, %rd2762;
	// begin inline asm
	mov.b64 {%r1498,%r1499}, %rd2764;
	// end inline asm
	shfl.sync.down.b32	%r1501|%p610, %r1499, 2, 31, -1;
	shfl.sync.down.b32	%r1500|%p611, %r1498, 2, 31, -1;
	// begin inline asm
	mov.b64 %rd2765, {%r1500,%r1501};
	// end inline asm
	add.s64 	%rd2774, %rd2765, %rd2764;
	// begin inline asm
	mov.b64 {%r1502,%r1503}, %rd2766;
	// end inline asm
	shfl.sync.down.b32	%r1505|%p612, %r1503, 1, 31, -1;
	shfl.sync.down.b32	%r1504|%p613, %r1502, 1, 31, -1;
	// begin inline asm
	mov.b64 %rd2767, {%r1504,%r1505};
	// end inline asm
	add.s64 	%rd1791, %rd2767, %rd2766;
	// begin inline asm
	mov.b64 {%r1506,%r1507}, %rd2768;
	// end inline asm
	shfl.sync.down.b32	%r1509|%p614, %r1507, 1, 31, -1;
	shfl.sync.down.b32	%r1508|%p615, %r1506, 1, 31, -1;
	// begin inline asm
	mov.b64 %rd2769, {%r1508,%r1509};
	// end inline asm
	add.s64 	%rd1792, %rd2769, %rd2768;
	// begin inline asm
	mov.b64 {%r1510,%r1511}, %fd33;
	// end inline asm
	shfl.sync.down.b32	%r1513|%p616, %r1511, 1, 31, -1;
	shfl.sync.down.b32	%r1512|%p617, %r1510, 1, 31, -1;
	// begin inline asm
	mov.b64 %fd34, {%r1512,%r1513};
	// end inline asm
	add.f64 	%fd11, %fd33, %fd34;
	// begin inline asm
	mov.b64 {%r1514,%r1515}, %fd35;
	// end inline asm
	shfl.sync.down.b32	%r1517|%p618, %r1515, 1, 31, -1;
	shfl.sync.down.b32	%r1516|%p619, %r1514, 1, 31, -1;
	// begin inline asm
	mov.b64 %fd36, {%r1516,%r1517};
	// end inline asm
	add.f64 	%fd12, %fd35, %fd36;
	// begin inline asm
	mov.b64 {%r1518,%r1519}, %rd2770;
	// end inline asm
	shfl.sync.down.b32	%r1521|%p620, %r1519, 1, 31, -1;
	shfl.sync.down.b32	%r1520|%p621, %r1518, 1, 31, -1;
	// begin inline asm
	mov.b64 %rd2771, {%r1520,%r1521};
	// end inline asm
	add.s64 	%rd1793, %rd2771, %rd2770;
	// begin inline asm
	mov.b64 {%r1522,%r1523}, %rd2772;
	// end inline asm
	shfl.sync.down.b32	%r1525|%p622, %r1523, 1, 31, -1;
	shfl.sync.down.b32	%r1524|%p623, %r1522, 1, 31, -1;
	// begin inline asm
	mov.b64 %rd2773, {%r1524,%r1525};
	// end inline asm
	add.s64 	%rd1794, %rd2773, %rd2772;
	// begin inline asm
	mov.b64 {%r1526,%r1527}, %rd2774;
	// end inline asm
	shfl.sync.down.b32	%r1529|%p624, %r1527, 1, 31, -1;
	shfl.sync.down.b32	%r1528|%p625, %r1526, 1, 31, -1;
	// begin inline asm
	mov.b64 %rd2775, {%r1528,%r1529};
	// end inline asm
	add.s64 	%rd1795, %rd2775, %rd2774;
	mov.u32 	%r1530, %tid.x;
	and.b32  	%r1531, %r1530, 31;
	setp.ne.s32 	%p626, %r1531, 0;
	@%p626 bra 	$L__BB0_1396;
	atom.global.add.u64 	%rd2776, [%rd1+48], %rd1791;
	atom.global.add.u64 	%rd2777, [%rd1+40], %rd1792;
	atom.global.add.u64 	%rd2778, [%rd1+96], %rd1793;
	atom.global.add.u64 	%rd2779, [%rd1+104], %rd1794;
	atom.global.add.u64 	%rd2780, [%rd1+112], %rd1795;
	atom.global.min.u32 	%r1532, [%rd1+32], %r1542;
	atom.global.max.u32 	%r1533, [%rd1+36], %r1543;
	atom.global.min.u32 	%r1534, [%rd1+64], %r1544;
	atom.global.max.u32 	%r1535, [%rd1+68], %r1545;
	ld.global.u64 	%rd3281, [%rd1+80];
$L__BB0_1389:
	setp.ge.u64 	%p627, %rd2799, %rd3281;
	@%p627 bra 	$L__BB0_1391;
	atom.relaxed.global.cas.b64 	%rd1798, [%rd1+80], %rd3281, %rd2799;
	setp.ne.s64 	%p628, %rd1798, %rd3281;
	mov.u64 	%rd3281, %rd1798;
	@%p628 bra 	$L__BB0_1389;
$L__BB0_1391:
	ld.global.u64 	%rd3282, [%rd1+88];
$L__BB0_1392:
	setp.le.u64 	%p629, %rd2800, %rd3282;
	@%p629 bra 	$L__BB0_1394;
	atom.relaxed.global.cas.b64 	%rd1801, [%rd1+88], %rd3282, %rd2800;
	setp.ne.s64 	%p630, %rd1801, %rd3282;
	mov.u64 	%rd3282, %rd1801;
	@%p630 bra 	$L__BB0_1392;
$L__BB0_1394:
	ld.global.f64 	%fd37, [%rd1+56];
	mov.b64 	%rd2781, %fd37;
	add.f64 	%fd38, %fd11, %fd37;
	mov.b64 	%rd2782, %fd38;
	atom.relaxed.global.cas.b64 	%rd2783, [%rd1+56], %rd2781, %rd2782;
	setp.ne.s64 	%p631, %rd2783, %rd2781;
	@%p631 bra 	$L__BB0_1394;
$L__BB0_1395:
	ld.global.f64 	%fd39, [%rd1+72];
	mov.b64 	%rd2784, %fd39;
	add.f64 	%fd40, %fd12, %fd39;
	mov.b64 	%rd2785, %fd40;
	atom.relaxed.global.cas.b64 	%rd2786, [%rd1+72], %rd2784, %rd2785;
	setp.ne.s64 	%p632, %rd2786, %rd2784;
	@%p632 bra 	$L__BB0_1395;
$L__BB0_1396:
	ret;

}


// ===== COMPILED SASS (sm_100) =====

	.target	sm_100

	.elftype	@"ET_EXEC"


//--------------------- .note.nv.tkinfo           --------------------------
	.section	.note.nv.tkinfo,"",@"SHT_NOTE"
	.sectionflags	@"SHF_NOTE_NV_TKINFO"
	.tkinfo
        /*0018*/ 	.word	0x00000002
        /*0030*/ 	.string	""
        /*0030*/ 	.string	"ptxas"
        /*0030*/ 	.string	"Cuda compilation tools, release 13.0, V13.0.88"
        /*0030*/ 	.string	"Build cuda_13.0.r13.0/compiler.36424714_0"
        /*0030*/ 	.string	"-arch sm_100 -m 64 "



//--------------------- .note.nv.cuinfo           --------------------------
	.section	.note.nv.cuinfo,"",@"SHT_NOTE"
	.sectionflags	@"SHF_NOTE_NV_CUINFO"
        /*0018*/ 	.short	0x0002
        /*001a*/ 	.short	0x0064
        /*001c*/ 	.short	0x0082
	.zero		2


//--------------------- .nv.info                  --------------------------
	.section	.nv.info,"",@"SHT_CUDA_INFO"
	.align	4


	//----- nvinfo : EIATTR_REGCOUNT
	.align		4
        /*0000*/ 	.byte	0x04, 0x2f
        /*0002*/ 	.short	(.L_3 - .L_2)
	.align		4
.L_2:
        /*0004*/ 	.word	index@(_Z18theta_order_kernelmmjjP10ThetaStats)
        /*0008*/ 	.word	0x00000048


	//----- nvinfo : EIATTR_FRAME_SIZE
	.align		4
.L_3:
        /*000c*/ 	.byte	0x04, 0x11
        /*000e*/ 	.short	(.L_5 - .L_4)
	.align		4
.L_4:
        /*0010*/ 	.word	index@($__internal_0_$__cuda_sm20_rem_u64)
        /*0014*/ 	.word	0x00000000


	//----- nvinfo : EIATTR_FRAME_SIZE
	.align		4
.L_5:
        /*0018*/ 	.byte	0x04, 0x11
        /*001a*/ 	.short	(.L_7 - .L_6)
	.align		4
.L_6:
        /*001c*/ 	.word	index@(_Z18theta_order_kernelmmjjP10ThetaStats)
        /*0020*/ 	.word	0x00000000


	//----- nvinfo : EIATTR_MIN_STACK_SIZE
	.align		4
.L_7:
        /*0024*/ 	.byte	0x04, 0x12
        /*0026*/ 	.short	(.L_9 - .L_8)
	.align		4
.L_8:
        /*0028*/ 	.word	index@(_Z18theta_order_kernelmmjjP10ThetaStats)
        /*002c*/ 	.word	0x00000000
.L_9:


//--------------------- .nv.compat                --------------------------
	.section	.nv.compat,"",@"SHT_CUDA_COMPAT_INFO"
	.align	4
        /*0000*/ 	.byte	0x02, 0x09, 0x00, 0x00, 0x02, 0x02, 0x01, 0x00, 0x02, 0x05, 0x05, 0x00, 0x03, 0x07, 0x01, 0x01
        /*0010*/ 	.byte	0x02, 0x03, 0x00, 0x00, 0x02, 0x06, 0x01, 0x00, 0x04, 0x0b, 0x08, 0x00, 0x01, 0x00, 0x00, 0x00
        /*0020*/ 	.byte	0x00, 0x00, 0x00, 0x00


//--------------------- .nv.info._Z18theta_order_kernelmmjjP10ThetaStats --------------------------
	.section	.nv.info._Z18theta_order_kernelmmjjP10ThetaStats,"",@"SHT_CUDA_INFO"
	.sectionflags	@""
	.align	4


	//----- nvinfo : EIATTR_CUDA_API_VERSION
	.align		4
        /*0000*/ 	.byte	0x04, 0x37
        /*0002*/ 	.short	(.L_11 - .L_10)
.L_10:
        /*0004*/ 	.word	0x00000082


	//----- nvinfo : EIATTR_KPARAM_INFO
	.align		4
.L_11:
        /*0008*/ 	.byte	0x04, 0x17
        /*000a*/ 	.short	(.L_13 - .L_12)
.L_12:
        /*000c*/ 	.word	0x00000000
        /*0010*/ 	.short	0x0004
        /*0012*/ 	.short	0x0018
        /*0014*/ 	.byte	0x00, 0xf5, 0x21, 0x00


	//----- nvinfo : EIATTR_KPARAM_INFO
	.align		4
.L_13:
        /*0018*/ 	.byte	0x04, 0x17
        /*001a*/ 	.short	(.L_15 - .L_14)
.L_14:
        /*001c*/ 	.word	0x00000000
        /*0020*/ 	.short	0x0003
        /*0022*/ 	.short	0x0014
        /*0024*/ 	.byte	0x00, 0xf0, 0x11, 0x00


	//----- nvinfo : EIATTR_KPARAM_INFO
	.align		4
.L_15:
        /*0028*/ 	.byte	0x04, 0x17
        /*002a*/ 	.short	(.L_17 - .L_16)
.L_16:
        /*002c*/ 	.word	0x00000000
        /*0030*/ 	.short	0x0002
        /*0032*/ 	.short	0x0010
        /*0034*/ 	.byte	0x00, 0xf0, 0x11, 0x00


	//----- nvinfo : EIATTR_KPARAM_INFO
	.align		4
.L_17:
        /*0038*/ 	.byte	0x04, 0x17
        /*003a*/ 	.short	(.L_19 - .L_18)
.L_18:
        /*003c*/ 	.word	0x00000000
        /*0040*/ 	.short	0x0001
        /*0042*/ 	.short	0x0008
        /*0044*/ 	.byte	0x00, 0xf0, 0x21, 0x00


	//----- nvinfo : EIATTR_KPARAM_INFO
	.align		4
.L_19:
        /*0048*/ 	.byte	0x04, 0x17
        /*004a*/ 	.short	(.L_21 - .L_20)
.L_20:
        /*004c*/ 	.word	0x00000000
        /*0050*/ 	.short	0x0000
        /*0052*/ 	.short	0x0000
        /*0054*/ 	.byte	0x00, 0xf0, 0x21, 0x00


	//----- nvinfo : EIATTR_SPARSE_MMA_MASK
	.align		4
.L_21:
        /*0058*/ 	.byte	0x03, 0x50
        /*005a*/ 	.short	0x0000


	//----- nvinfo : EIATTR_MAXREG_COUNT
	.align		4
        /*005c*/ 	.byte	0x03, 0x1b
        /*005e*/ 	.short	0x00ff


	//----- nvinfo : EIATTR_MERCURY_ISA_VERSION
	.align		4
        /*0060*/ 	.byte	0x03, 0x5f
        /*0062*/ 	.short	0x0101


	//----- nvinfo : EIATTR_INT_WARP_WIDE_INSTR_OFFSETS
	.align		4
        /*0064*/ 	.byte	0x04, 0x31
        /*0066*/ 	.short	(.L_23 - .L_22)


	//   ....[0]....
.L_22:
        /*0068*/ 	.word	0x00036270


	//   ....[1]....
        /*006c*/ 	.word	0x000362e0


	//   ....[2]....
        /*0070*/ 	.word	0x00036320


	//   ....[3]....
        /*0074*/ 	.word	0x00036340


	//   ....[4]....
        /*0078*/ 	.word	0x00036360


	//----- nvinfo : EIATTR_COOP_GROUP_MASK_REGIDS
	.align		4
.L_23:
        /*007c*/ 	.byte	0x04, 0x29
        /*007e*/ 	.short	(.L_25 - .L_24)


	//   ....[0]....
.L_24:
        /*0080*/ 	.word	0xffffffff


	//   ....[1]....
        /*0084*/ 	.word	0xffffffff


	//   ....[2]....
        /*0088*/ 	.word	0xffffffff


	//   ....[3]....
        /*008c*/ 	.word	0xffffffff


	//   ....[4]....
        /*0090*/ 	.word	0xffffffff


	//   ....[5]....
        /*0094*/ 	.word	0xffffffff


	//   ....[6]....
        /*0098*/ 	.word	0xffffffff


	//   ....[7]....
        /*009c*/ 	.word	0xffffffff


	//   ....[8]....
        /*00a0*/ 	.word	0xffffffff


	//   ....[9]....
        /*00a4*/ 	.word	0xffffffff


	//   ....[10]....
        /*00a8*/ 	.word	0xffffffff


	//   ....[11]....
        /*00ac*/ 	.word	0xffffffff


	//   ....[12]....
        /*00b0*/ 	.word	0xffffffff


	//   ....[13]....
        /*00b4*/ 	.word	0xffffffff


	//   ....[14]....
        /*00b8*/ 	.word	0xffffffff


	//   ....[15]....
        /*00bc*/ 	.word	0xffffffff


	//   ....[16]....
        /*00c0*/ 	.word	0xffffffff


	//   ....[17]....
        /*00c4*/ 	.word	0xffffffff


	//   ....[18]....
        /*00c8*/ 	.word	0xffffffff


	//   ....[19]....
        /*00cc*/ 	.word	0xffffffff


	//   ....[20]....
        /*00d0*/ 	.word	0xffffffff


	//   ....[21]....
        /*00d4*/ 	.word	0xffffffff


	//   ....[22]....
        /*00d8*/ 	.word	0xffffffff


	//   ....[23]....
        /*00dc*/ 	.word	0xffffffff


	//   ....[24]....
        /*00e0*/ 	.word	0xffffffff


	//   ....[25]....
        /*00e4*/ 	.word	0xffffffff


	//   ....[26]....
        /*00e8*/ 	.word	0xffffffff


	//   ....[27]....
        /*00ec*/ 	.word	0xffffffff


	//   ....[28]....
        /*00f0*/ 	.word	0xffffffff


	//   ....[29]....
        /*00f4*/ 	.word	0xffffffff


	//   ....[30]....
        /*00f8*/ 	.word	0xffffffff


	//   ....[31]....
        /*00fc*/ 	.word	0xffffffff


	//   ....[32]....
        /*0100*/ 	.word	0xffffffff


	//   ....[33]....
        /*0104*/ 	.word	0xffffffff


	//   ....[34]....
        /*0108*/ 	.word	0xffffffff


	//   ....[35]....
        /*010c*/ 	.word	0xffffffff


	//   ....[36]....
        /*0110*/ 	.word	0xffffffff


	//   ....[37]....
        /*0114*/ 	.word	0xffffffff


	//   ....[38]....
        /*0118*/ 	.word	0xffffffff


	//   ....[39]....
        /*011c*/ 	.word	0xffffffff


	//   ....[40]....
        /*0120*/ 	.word	0xffffffff


	//   ....[41]....
        /*0124*/ 	.word	0xffffffff


	//   ....[42]....
        /*0128*/ 	.word	0xffffffff


	//   ....[43]....
        /*012c*/ 	.word	0xffffffff


	//   ....[44]....
        /*0130*/ 	.word	0xffffffff


	//   ....[45]....
        /*0134*/ 	.word	0xffffffff


	//   ....[46]....
        /*0138*/ 	.word	0xffffffff


	//   ....[47]....
        /*013c*/ 	.word	0xffffffff


	//   ....[48]....
        /*0140*/ 	.word	0xffffffff


	//   ....[49]....
        /*0144*/ 	.word	0xffffffff


	//   ....[50]....
        /*0148*/ 	.word	0xffffffff


	//   ....[51]....
        /*014c*/ 	.word	0xffffffff


	//   ....[52]....
        /*0150*/ 	.word	0xffffffff


	//   ....[53]....
        /*0154*/ 	.word	0xffffffff


	//   ....[54]....
        /*0158*/ 	.word	0xffffffff


	//   ....[55]....
        /*015c*/ 	.word	0xffffffff


	//   ....[56]....
        /*0160*/ 	.word	0xffffffff


	//   ....[57]....
        /*0164*/ 	.word	0xffffffff


	//   ....[58]....
        /*0168*/ 	.word	0xffffffff


	//   ....[59]....
        /*016c*/ 	.word	0xffffffff


	//   ....[60]....
        /*0170*/ 	.word	0xffffffff


	//   ....[61]....
        /*0174*/ 	.word	0xffffffff


	//   ....[62]....
        /*0178*/ 	.word	0xffffffff


	//   ....[63]....
        /*017c*/ 	.word	0xffffffff


	//   ....[64]....
        /*0180*/ 	.word	0xffffffff


	//   ....[65]....
        /*0184*/ 	.word	0xffffffff


	//   ....[66]....
        /*0188*/ 	.word	0xffffffff


	//   ....[67]....
        /*018c*/ 	.word	0xffffffff


	//   ....[68]....
        /*0190*/ 	.word	0xffffffff


	//   ....[69]....
        /*0194*/ 	.word	0xffffffff


	//----- nvinfo : EIATTR_COOP_GROUP_INSTR_OFFSETS
	.align		4
.L_25:
        /*0198*/ 	.byte	0x04, 0x28
        /*019a*/ 	.short	(.L_27 - .L_26)


	//   ....[0]....
.L_26:
        /*019c*/ 	.word	0x00035a60


	//   ....[1]....
        /*01a0*/ 	.word	0x00035a70


	//   ....[2]....
        /*01a4*/ 	.word	0x00035a80


	//   ....[3]....
        /*01a8*/ 	.word	0x00035a90


	//   ....[4]....
        /*01ac*/ 	.word	0x00035aa0


	//   ....[5]....
        /*01b0*/ 	.word	0x00035ab0


	//   ....[6]....
        /*01b4*/ 	.word	0x00035ac0


	//   ....[7]....
        /*01b8*/ 	.word	0x00035ae0


	//   ....[8]....
        /*01bc*/ 	.word	0x00035af0


	//   ....[9]....
        /*01c0*/ 	.word	0x00035b10


	//   ....[10]....
        /*01c4*/ 	.word	0x00035b20


	//   ....[11]....
        /*01c8*/ 	.word	0x00035b40


	//   ....[12]....
        /*01cc*/ 	.word	0x00035b60


	//   ....[13]....
        /*01d0*/ 	.word	0x00035b80


	//   ....[14]....
        /*01d4*/ 	.word	0x00035ba0


	//   ....[15]....
        /*01d8*/ 	.word	0x00035bd0


	//   ....[16]....
        /*01dc*/ 	.word	0x00035bf0


	//   ....[17]....
        /*01e0*/ 	.word	0x00035c10


	//   ....[18]....
        /*01e4*/ 	.word	0x00035c30


	//   ....[19]....
        /*01e8*/ 	.word	0x00035c50


	//   ....[20]....
        /*01ec*/ 	.word	0x00035c70


	//   ....[21]....
        /*01f0*/ 	.word	0x00035c80


	//   ....[22]....
        /*01f4*/ 	.word	0x00035ca0


	//   ....[23]....
        /*01f8*/ 	.word	0x00035cb0


	//   ....[24]....
        /*01fc*/ 	.word	0x00035cd0


	//   ....[25]....
        /*0200*/ 	.word	0x00035ce0


	//   ....[26]....
        /*0204*/ 	.word	0x00035d00


	//   ....[27]....
        /*0208*/ 	.word	0x00035d20


	//   ....[28]....
        /*020c*/ 	.word	0x00035d40


	//   ....[29]....
        /*0210*/ 	.word	0x00035d70


	//   ....[30]....
        /*0214*/ 	.word	0x00035d90


	//   ....[31]....
        /*0218*/ 	.word	0x00035db0


	//   ....[32]....
        /*021c*/ 	.word	0x00035dd0


	//   ....[33]....
        /*0220*/ 	.word	0x00035df0


	//   ....[34]....
        /*0224*/ 	.word	0x00035e10


	//   ....[35]....
        /*0228*/ 	.word	0x00035e20


	//   ....[36]....
        /*022c*/ 	.word	0x00035e40


	//   ....[37]....
        /*0230*/ 	.word	0x00035e60


	//   ....[38]....
        /*0234*/ 	.word	0x00035e80


	//   ....[39]....
        /*0238*/ 	.word	0x00035ea0


	//   ....[40]....
        /*023c*/ 	.word	0x00035eb0


	//   ....[41]....
        /*0240*/ 	.word	0x00035ed0


	//   ....[42]....
        /*0244*/ 	.word	0x00035f10


	//   ....[43]....
        /*0248*/ 	.word	0x00035f30


	//   ....[44]....
        /*024c*/ 	.word	0x00035f50


	//   ....[45]....
        /*0250*/ 	.word	0x00035f70


	//   ....[46]....
        /*0254*/ 	.word	0x00035f90


	//   ....[47]....
        /*0258*/ 	.word	0x00035fa0


	//   ....[48]....
        /*025c*/ 	.word	0x00035fb0


	//   ....[49]....
        /*0260*/ 	.word	0x00035fe0


	//   ....[50]....
        /*0264*/ 	.word	0x00036000


	//   ....[51]....
        /*0268*/ 	.word	0x00036020


	//   ....[52]....
        /*026c*/ 	.word	0x00036040


	//   ....[53]....
        /*0270*/ 	.word	0x00036060


	//   ....[54]....
        /*0274*/ 	.word	0x00036070


	//   ....[55]....
        /*0278*/ 	.word	0x00036090


	//   ....[56]....
        /*027c*/ 	.word	0x000360b0


	//   ....[57]....
        /*0280*/ 	.word	0x000360d0


	//   ....[58]....
        /*0284*/ 	.word	0x000360f0


	//   ....[59]....
        /*0288*/ 	.word	0x00036110


	//   ....[60]....
        /*028c*/ 	.word	0x00036130


	//   ....[61]....
        /*0290*/ 	.word	0x00036150


	//   ....[62]....
        /*0294*/ 	.word	0x00036160


	//   ....[63]....
        /*0298*/ 	.word	0x00036170


	//   ....[64]....
        /*029c*/ 	.word	0x00036180


	//   ....[65]....
        /*02a0*/ 	.word	0x00036190


	//   ....[66]....
        /*02a4*/ 	.word	0x000361a0


	//   ....[67]....
        /*02a8*/ 	.word	0x000361b0


	//   ....[68]....
        /*02ac*/ 	.word	0x000361c0


	//   ....[69]....
        /*02b0*/ 	.word	0x000361d0


	//----- nvinfo : EIATTR_VRC_CTA_INIT_COUNT
	.align		4
.L_27:
        /*02b4*/ 	.byte	0x02, 0x4a
	.zero		1
	.zero		1


	//----- nvinfo : EIATTR_EXIT_INSTR_OFFSETS
	.align		4
        /*02b8*/ 	.byte	0x04, 0x1c
        /*02ba*/ 	.short	(.L_29 - .L_28)


	//   ....[0]....
.L_28:
        /*02bc*/ 	.word	0x000361e0


	//   ....[1]....
        /*02c0*/ 	.word	0x000367b0


	//----- nvinfo : EIATTR_CRS_STACK_SIZE
	.align		4
.L_29:
        /*02c4*/ 	.byte	0x04, 0x1e
        /*02c6*/ 	.short	(.L_31 - .L_30)
.L_30:
        /*02c8*/ 	.word	0x00000000


	//----- nvinfo : EIATTR_CBANK_PARAM_SIZE
	.align		4
.L_31:
        /*02cc*/ 	.byte	0x03, 0x19
        /*02ce*/ 	.short	0x0020


	//----- nvinfo : EIATTR_PARAM_CBANK
	.align		4
        /*02d0*/ 	.byte	0x04, 0x0a
        /*02d2*/ 	.short	(.L_33 - .L_32)
	.align		4
.L_32:
        /*02d4*/ 	.word	index@(.nv.constant0._Z18theta_order_kernelmmjjP10ThetaStats)
        /*02d8*/ 	.short	0x0380
        /*02da*/ 	.short	0x0020


	//----- nvinfo : EIATTR_SW_WAR
	.align		4
.L_33:
        /*02dc*/ 	.byte	0x04, 0x36
        /*02de*/ 	.short	(.L_35 - .L_34)
.L_34:
        /*02e0*/ 	.word	0x00000008
.L_35:


//--------------------- .nv.callgraph             --------------------------
	.section	.nv.callgraph,"",@"SHT_CUDA_CALLGRAPH"
	.align	4
	.sectionentsize	8
	.align		4
        /*0000*/ 	.word	0x00000000
	.align		4
        /*0004*/ 	.word	0xffffffff
	.align		4
        /*0008*/ 	.word	0x00000000
	.align		4
        /*000c*/ 	.word	0xfffffffe
	.align		4
        /*0010*/ 	.word	0x00000000
	.align		4
        /*0014*/ 	.word	0xfffffffd
	.align		4
        /*0018*/ 	.word	0x00000000
	.align		4
        /*001c*/ 	.word	0xfffffffc


//--------------------- .nv.constant3             --------------------------
	.section	.nv.constant3,"a",@progbits
	.align	8
.nv.constant3:
	.type		MR_WITNESSES_3,@object
	.size		MR_WITNESSES_3,(MR_WITNESSES_12 - MR_WITNESSES_3)
MR_WITNESSES_3:
        /*0000*/ 	.byte	0x02, 0x00, 0x00, 0x00, 0x00, 0x00, 0x00, 0x00, 0x07, 0x00, 0x00, 0x00, 0x00, 0x00, 0x00, 0x00
        /*0010*/ 	.byte	0x3d, 0x00, 0x00, 0x00, 0x00, 0x00, 0x00, 0x00
	.type		MR_WITNESSES_12,@object
	.size		MR_WITNESSES_12,(.L_1 - MR_WITNESSES_12)
MR_WITNESSES_12:
        /*0018*/ 	.byte	0x02, 0x00, 0x00, 0x00, 0x00, 0x00, 0x00, 0x00, 0x03, 0x00, 0x00, 0x00, 0x00, 0x00, 0x00, 0x00
        /*0028*/ 	.byte	0x05, 0x00, 0x00, 0x00, 0x00, 0x00, 0x00, 0x00, 0x07, 0x00, 0x00, 0x00, 0x00, 0x00, 0x00, 0x00
        /*0038*/ 	.byte	0x0b, 0x00, 0x00, 0x00, 0x00, 0x00, 0x00, 0x00, 0x0d, 0x00, 0x00, 0x00, 0x00, 0x00, 0x00, 0x00
        /*0048*/ 	.byte	0x11, 0x00, 0x00, 0x00, 0x00, 0x00, 0x00, 0x00, 0x13, 0x00, 0x00, 0x00, 0x00, 0x00, 0x00, 0x00
        /*0058*/ 	.byte	0x17, 0x00, 0x00, 0x00, 0x00, 0x00, 0x00, 0x00, 0x1d, 0x00, 0x00, 0x00, 0x00, 0x00, 0x00, 0x00
        /*0068*/ 	.byte	0x1f, 0x00, 0x00, 0x00, 0x00, 0x00, 0x00, 0x00, 0x25, 0x00, 0x00, 0x00, 0x00, 0x00, 0x00, 0x00
.L_1:


//--------------------- .text._Z18theta_order_kernelmmjjP10ThetaStats --------------------------
	.section	.text._Z18theta_order_kernelmmjjP10ThetaStats,"ax",@progbits
	.align	128
        .global         _Z18theta_order_kernelmmjjP10ThetaStats
        .type           _Z18theta_order_kernelmmjjP10ThetaStats,@function
        .size           _Z18theta_order_kernelmmjjP10ThetaStats,(.L_x_1347 - _Z18theta_order_kernelmmjjP10ThetaStats)
        .other          _Z18theta_order_kernelmmjjP10ThetaStats,@"STO_CUDA_ENTRY STV_DEFAULT"
_Z18theta_order_kernelmmjjP10ThetaStats:
.text._Z18theta_order_kernelmmjjP10ThetaStats:
[----:B------:R-:W-:Y:S01]  /*0000*/  LDC R1, c[0x0][0x37c] ;  /* 0x0000df00ff017b82 */ /* 0x000fe20000000800 */
[----:B------:R-:W0:Y:S07]  /*0010*/  S2R R2, SR_TID.X ;  /* 0x0000000000027919 */ /* 0x000e2e0000002100 */
[----:B------:R-:W0:Y:S01]  /*0020*/  S2UR UR4, SR_CTAID.X ;  /* 0x00000000000479c3 */ /* 0x000e220000002500 */
[----:B------:R-:W1:Y:S01]  /*0030*/  LDCU.64 UR6, c[0x0][0x388] ;  /* 0x00007100ff0677ac */ /* 0x000e620008000a00 */
[----:B------:R-:W-:Y:S01]  /*0040*/  IMAD.MOV.U32 R3, RZ, RZ, RZ ;  /* 0x000000ffff037224 */ /* 0x000fe200078e00ff */
[----:B------:R-:W-:Y:S01]  /*0050*/  BSSY.RECONVERGENT B1, `(.L_x_0) ;  /* 0x000359f000017945 */ /* 0x000fe20003800200 */
[----:B------:R-:W-:-:S02]  /*0060*/  HFMA2 R23, -RZ, RZ, 0, 0 ;  /* 0x00000000ff177431 */ /* 0x000fc400000001ff */
[----:B------:R-:W-:Y:S01]  /*0070*/  IMAD.MOV.U32 R51, RZ, RZ, -0x1 ;  /* 0xffffffffff337424 */ /* 0x000fe200078e00ff */
[----:B------:R-:W-:Y:S01]  /*0080*/  MOV R49, 0xffffffff ;  /* 0xffffffff00317802 */ /* 0x000fe20000000f00 */
[----:B------:R-:W-:Y:S01]  /*0090*/  IMAD.MOV.U32 R50, RZ, RZ, RZ ;  /* 0x000000ffff327224 */ /* 0x000fe200078e00ff */
[----:B------:R-:W0:Y:S01]  /*00a0*/  LDC R35, c[0x0][0x360] ;  /* 0x0000d800ff237b82 */ /* 0x000e220000000800 */
[----:B------:R-:W-:Y:S01]  /*00b0*/  IMAD.MOV.U32 R48, RZ, RZ, -0x1 ;  /* 0xffffffffff307424 */ /* 0x000fe200078e00ff */
[----:B------:R-:W-:Y:S02]  /*00c0*/  CS2R R46, SRZ ;  /* 0x00000000002e7805 */ /* 0x000fe4000001ff00 */
[----:B------:R-:W-:Y:S02]  /*00d0*/  CS2R R44, SRZ ;  /* 0x00000000002c7805 */ /* 0x000fe4000001ff00 */
[----:B------:R-:W-:Y:S02]  /*00e0*/  CS2R R42, SRZ ;  /* 0x00000000002a7805 */ /* 0x000fe4000001ff00 */
[----:B------:R-:W-:Y:S01]  /*00f0*/  CS2R R28, SRZ ;  /* 0x00000000001c7805 */ /* 0x000fe2000001ff00 */
[----:B------:R-:W-:Y:S01]  /*0100*/  IMAD.MOV.U32 R27, RZ, RZ, RZ ;  /* 0x000000ffff1b7224 */ /* 0x000fe200078e00ff */
[----:B------:R-:W-:Y:S01]  /*0110*/  CS2R R24, SRZ ;  /* 0x0000000000187805 */ /* 0x000fe2000001ff00 */
[----:B------:R-:W2:Y:S01]  /*0120*/  LDC.64 R20, c[0x0][0x390] ;  /* 0x0000e400ff147b82 */ /* 0x000ea20000000a00 */
[----:B------:R-:W-:Y:S01]  /*0130*/  IMAD.MOV.U32 R26, RZ, RZ, -0x1 ;  /* 0xffffffffff1a7424 */ /* 0x000fe200078e00ff */
[----:B------:R-:W-:-:S02]  /*0140*/  CS2R R30, SRZ ;  /* 0x00000000001e7805 */ /* 0x000fc4000001ff00 */
[----:B------:R-:W-:Y:S01]  /*0150*/  CS2R R32, SRZ ;  /* 0x0000000000207805 */ /* 0x000fe2000001ff00 */
[----:B0-----:R-:W-:-:S03]  /*0160*/  IMAD.WIDE.U32 R18, R35, UR4, R2 ;  /* 0x0000000423127c25 */ /* 0x001fc6000f8e0002 */
[----:B-1----:R-:W-:Y:S02]  /*0170*/  ISETP.GE.U32.AND P1, PT, R18, UR6, PT ;  /* 0x0000000612007c0c */ /* 0x002fe4000bf26070 */
[----:B--2---:R-:W-:Y:S01]  /*0180*/  ISETP.GT.U32.AND P0, PT, R20, R21, PT ;  /* 0x000000151400720c */ /* 0x004fe20003f04070 */
[----:B------:R-:W-:-:S03]  /*0190*/  IMAD.MOV.U32 R21, RZ, RZ, RZ ;  /* 0x000000ffff157224 */ /* 0x000fc600078e00ff */
[----:B------:R-:W-:-:S13]  /*01a0*/  ISETP.GE.U32.OR.EX P0, PT, R19, UR7, P0, P1 ;  /* 0x0000000713007c0c */ /* 0x000fda0008706510 */
[----:B------:R-:W-:Y:S05]  /*01b0*/  @P0 BRA `(.L_x_1) ;  /* 0x0000035800200947 */ /* 0x000fea0003800000 */
[----:B------:R-:W0:Y:S01]  /*01c0*/  LDCU UR5, c[0x0][0x370] ;  /* 0x00006e00ff0577ac */ /* 0x000e220008000800 */
[----:B------:R-:W-:Y:S01]  /*01d0*/  IMAD.MOV.U32 R22, RZ, RZ, R18 ;  /* 0x000000ffff167224 */ /* 0x000fe200078e0012 */
[----:B------:R-:W-:Y:S01]  /*01e0*/  MOV R49, 0xffffffff ;  /* 0xffffffff00317802 */ /* 0x000fe20000000f00 */
[----:B------:R-:W-:Y:S01]  /*01f0*/  VIADD R20, R20, 0xffffffff ;  /* 0xffffffff14147836 */ /* 0x000fe20000000000 */
[----:B------:R-:W-:Y:S01]  /*0200*/  UMOV UR4, URZ ;  /* 0x000000ff00047c82 */ /* 0x000fe20008000000 */
[----:B------:R-:W-:Y:S01]  /*0210*/  IMAD.MOV.U32 R48, RZ, RZ, -0x1 ;  /* 0xffffffffff307424 */ /* 0x000fe200078e00ff */
[----:B------:R-:W-:Y:S01]  /*0220*/  MOV R23, RZ ;  /* 0x000000ff00177202 */ /* 0x000fe20000000f00 */
[----:B------:R-:W-:Y:S01]  /*0230*/  IMAD.MOV.U32 R27, RZ, RZ, RZ ;  /* 0x000000ffff1b7224 */ /* 0x000fe200078e00ff */
[----:B------:R-:W-:Y:S01]  /*0240*/  CS2R R24, SRZ ;  /* 0x0000000000187805 */ /* 0x000fe2000001ff00 */
[----:B------:R-:W-:Y:S01]  /*0250*/  IMAD.MOV.U32 R26, RZ, RZ, -0x1 ;  /* 0xffffffffff1a7424 */ /* 0x000fe200078e00ff */
[----:B------:R-:W-:Y:S01]  /*0260*/  CS2R R28, SRZ ;  /* 0x00000000001c7805 */ /* 0x000fe2000001ff00 */
[----:B------:R-:W-:Y:S01]  /*0270*/  IMAD.MOV.U32 R21, RZ, RZ, RZ ;  /* 0x000000ffff157224 */ /* 0x000fe200078e00ff */
[----:B------:R-:W-:Y:S01]  /*0280*/  CS2R R42, SRZ ;  /* 0x00000000002a7805 */ /* 0x000fe2000001ff00 */
[----:B------:R-:W-:Y:S01]  /*0290*/  IMAD.MOV.U32 R51, RZ, RZ, -0x1 ;  /* 0xffffffffff337424 */ /* 0x000fe200078e00ff */
[----:B------:R-:W-:Y:S01]  /*02a0*/  CS2R R44, SRZ ;  /* 0x00000000002c7805 */ /* 0x000fe2000001ff00 */
[----:B------:R-:W-:Y:S01]  /*02b0*/  IMAD.MOV.U32 R50, RZ, RZ, RZ ;  /* 0x000000ffff327224 */ /* 0x000fe200078e00ff */
[----:B------:R-:W-:-:S02]  /*02c0*/  CS2R R46, SRZ ;  /* 0x00000000002e7805 */ /* 0x000fc4000001ff00 */
[----:B------:R-:W-:Y:S01]  /*02d0*/  CS2R R32, SRZ ;  /* 0x0000000000207805 */ /* 0x000fe2000001ff00 */
[----:B0-----:R-:W-:Y:S01]  /*02e0*/  IMAD.WIDE.U32 R34, R35, UR5, RZ ;  /* 0x0000000523227c25 */ /* 0x001fe2000f8e00ff */
[----:B------:R-:W-:-:S04]  /*02f0*/  CS2R R30, SRZ ;  /* 0x00000000001e7805 */ /* 0x000fc8000001ff00 */
[----:B------:R-:W-:-:S07]  /*0300*/  IADD3 R18, PT, PT, R35, UR4, RZ ;  /* 0x0000000423127c10 */ /* 0x000fce000fffe0ff */
.L_x_1337:
[----:B------:R-:W0:Y:S01]  /*0310*/  LDCU.128 UR4, c[0x0][0x380] ;  /* 0x00007000ff0477ac */ /* 0x000e220008000c00 */
[----:B------:R-:W-:Y:S02]  /*0320*/  IMAD.MOV.U32 R15, RZ, RZ, RZ ;  /* 0x000000ffff0f7224 */ /* 0x000fe400078e00ff */
[----:B------:R-:W-:Y:S01]  /*0330*/  IMAD.MOV.U32 R14, RZ, RZ, R20 ;  /* 0x000000ffff0e7224 */ /* 0x000fe200078e0014 */
[----:B------:R-:W1:Y:S01]  /*0340*/  LDCU UR8, c[0x0][0x390] ;  /* 0x00007200ff0877ac */ /* 0x000e620008000800 */
[C---:B0-----:R-:W-:Y:S02]  /*0350*/  IADD3 R17, P0, PT, R22.reuse, UR4, RZ ;  /* 0x0000000416117c10 */ /* 0x041fe4000ff1e0ff */
[----:B------:R-:W-:Y:S02]  /*0360*/  IADD3 R22, P2, PT, R22, R34, RZ ;  /* 0x0000002216167210 */ /* 0x000fe40007f5e0ff */
[C---:B------:R-:W-:Y:S02]  /*0370*/  IADD3.X R16, PT, PT, R19.reuse, UR5, RZ, P0, !PT ;  /* 0x0000000513107c10 */ /* 0x040fe400087fe4ff */
[----:B------:R-:W-:Y:S01]  /*0380*/  ISETP.GE.U32.AND P1, PT, R22, UR6, PT ;  /* 0x0000000616007c0c */ /* 0x000fe2000bf26070 */
[----:B------:R-:W-:Y:S01]  /*0390*/  IMAD.X R19, R19, 0x1, R18, P2 ;  /* 0x0000000113137824 */ /* 0x000fe200010e0612 */
[----:B-1----:R-:W-:-:S04]  /*03a0*/  MOV R0, UR8 ;  /* 0x0000000800007c02 */ /* 0x002fc80008000f00 */
[----:B------:R-:W-:-:S13]  /*03b0*/  ISETP.GE.U32.AND.EX P1, PT, R19, UR7, PT, P1 ;  /* 0x0000000713007c0c */ /* 0x000fda000bf26110 */
.L_x_1336:
[----:B------:R-:W-:Y:S01]  /*03c0*/  ISETP.NE.AND P2, PT, R0, RZ, PT ;  /* 0x000000ff0000720c */ /* 0x000fe20003f45270 */
[----:B------:R-:W-:Y:S01]  /*03d0*/  IMAD.MOV.U32 R5, RZ, RZ, R14 ;  /* 0x000000ffff057224 */ /* 0x000fe200078e000e */
[----:B------:R-:W-:Y:S01]  /*03e0*/  ISETP.NE.U32.AND P0, PT, R17, RZ, PT ;  /* 0x000000ff1100720c */ /* 0x000fe20003f05070 */
[----:B------:R-:W-:Y:S02]  /*03f0*/  IMAD.MOV.U32 R13, RZ, RZ, RZ ;  /* 0x000000ffff0d7224 */ /* 0x000fe400078e00ff */
[----:B------:R-:W-:Y:S01]  /*0400*/  IMAD.MOV.U32 R14, RZ, RZ, R0 ;  /* 0x000000ffff0e7224 */ /* 0x000fe200078e0000 */
[----:B------:R-:W-:-:S04]  /*0410*/  ISETP.NE.AND.EX P0, PT, R16, RZ, PT, P0 ;  /* 0x000000ff1000720c */ /* 0x000fc80003f05300 */
[----:B------:R-:W-:-:S03]  /*0420*/  SEL R12, RZ, 0x1, P0 ;  /* 0x00000001ff0c7807 */ /* 0x000fc60000000000 */
[----:B------:R-:W-:Y:S06]  /*0430*/  @!P2 BRA `(.L_x_2) ;  /* 0x00000008009ca947 */ /* 0x000fec0003800000 */
[----:B------:R-:W-:Y:S01]  /*0440*/  ISETP.NE.AND P2, PT, R14, 0x1, PT ;  /* 0x000000010e00780c */ /* 0x000fe20003f45270 */
[----:B------:R-:W-:-:S12]  /*0450*/  BSSY.RECONVERGENT B0, `(.L_x_2) ;  /* 0x00000a5000007945 */ /* 0x000fd80003800200 */
[----:B------:R-:W-:Y:S02]  /*0460*/  @!P2 SEL R12, RZ, 0x3, P0 ;  /* 0x00000003ff0ca807 */ /* 0x000fe40000000000 */
[----:B------:R-:W-:Y:S01]  /*0470*/  @!P2 MOV R13, RZ ;  /* 0x000000ff000da202 */ /* 0x000fe20000000f00 */
[----:B------:R-:W-:Y:S06]  /*0480*/  @!P2 BRA `(.L_x_3) ;  /* 0x000000080084a947 */ /* 0x000fec0003800000 */
[----:B------:R-:W-:Y:S01]  /*0490*/  IMAD.IADD R3, R20, 0x1, R15 ;  /* 0x0000000114037824 */ /* 0x000fe200078e020f */
[----:B------:R-:W-:-:S04]  /*04a0*/  CS2R R12, SRZ ;  /* 0x00000000000c7805 */ /* 0x000fc8000001ff00 */
[-CC-:B------:R-:W-:Y:S02]  /*04b0*/  SHF.R.U64 R0, R17, R3.reuse, R16.reuse ;  /* 0x0000000311007219 */ /* 0x180fe40000001210 */
[----:B------:R-:W-:Y:S02]  /*04c0*/  SHF.R.U32.HI R2, RZ, R3, R16 ;  /* 0x00000003ff027219 */ /* 0x000fe40000011610 */
[----:B------:R-:W-:-:S04]  /*04d0*/  ISETP.NE.U32.AND P0, PT, R0, RZ, PT ;  /* 0x000000ff0000720c */ /* 0x000fc80003f05070 */
[----:B------:R-:W-:-:S13]  /*04e0*/  ISETP.NE.AND.EX P0, PT, R2, RZ, PT, P0 ;  /* 0x000000ff0200720c */ /* 0x000fda0003f05300 */
[----:B------:R-:W-:Y:S05]  /*04f0*/  @P0 BRA `(.L_x_3) ;  /* 0x0000000800680947 */ /* 0x000fea0003800000 */
[----:B------:R-:W-:Y:S01]  /*0500*/  ISETP.GE.AND P0, PT, R3, 0x1, PT ;  /* 0x000000010300780c */ /* 0x000fe20003f06270 */
[----:B------:R-:W-:Y:S02]  /*0510*/  IMAD.MOV.U32 R3, RZ, RZ, RZ ;  /* 0x000000ffff037224 */ /* 0x000fe400078e00ff */
[----:B------:R-:W-:-:S10]  /*0520*/  IMAD.MOV.U32 R0, RZ, RZ, RZ ;  /* 0x000000ffff007224 */ /* 0x000fd400078e00ff */
[----:B------:R-:W-:Y:S05]  /*0530*/  @!P0 BRA `(.L_x_4) ;  /* 0x0000000800448947 */ /* 0x000fea0003800000 */
[----:B------:R-:W0:Y:S01]  /*0540*/  LDC R0, c[0x0][0x390] ;  /* 0x0000e400ff007b82 */ /* 0x000e220000000800 */
[----:B------:R-:W-:Y:S01]  /*0550*/  LOP3.LUT R9, R5, 0x3, RZ, 0xc0, !PT ;  /* 0x0000000305097812 */ /* 0x000fe200078ec0ff */
[----:B------:R-:W-:Y:S02]  /*0560*/  IMAD.MOV.U32 R4, RZ, RZ, RZ ;  /* 0x000000ffff047224 */ /* 0x000fe400078e00ff */
[----:B------:R-:W-:Y:S02]  /*0570*/  IMAD.MOV.U32 R3, RZ, RZ, R17 ;  /* 0x000000ffff037224 */ /* 0x000fe400078e0011 */
[----:B------:R-:W-:Y:S01]  /*0580*/  IMAD.MOV.U32 R2, RZ, RZ, R16 ;  /* 0x000000ffff027224 */ /* 0x000fe200078e0010 */
[----:B0-----:R-:W-:-:S04]  /*0590*/  IADD3 R0, PT, PT, R15, -0x2, R0 ;  /* 0xfffffffe0f007810 */ /* 0x001fc80007ffe000 */
[----:B------:R-:W-:Y:S01]  /*05a0*/  ISETP.GE.U32.AND P0, PT, R0, 0x3, PT ;  /* 0x000000030000780c */ /* 0x000fe20003f06070 */
[----:B------:R-:W-:-:S12]  /*05b0*/  HFMA2 R0, -RZ, RZ, 0, 0 ;  /* 0x00000000ff007431 */ /* 0x000fd800000001ff */
[----:B------:R-:W-:Y:S05]  /*05c0*/  @!P0 BRA `(.L_x_5) ;  /* 0x0000000400d88947 */ /* 0x000fea0003800000 */
[----:B------:R-:W-:Y:S02]  /*05d0*/  LOP3.LUT R0, R5, 0xfffffffc, RZ, 0xc0, !PT ;  /* 0xfffffffc05007812 */ /* 0x000fe400078ec0ff */
[----:B------:R-:W-:Y:S01]  /*05e0*/  CS2R R10, SRZ ;  /* 0x00000000000a7805 */ /* 0x000fe2000001ff00 */
[----:B------:R-:W-:Y:S01]  /*05f0*/  IMAD.MOV.U32 R3, RZ, RZ, R17 ;  /* 0x000000ffff037224 */ /* 0x000fe200078e0011 */
[----:B------:R-:W-:Y:S01]  /*0600*/  IADD3 R0, PT, PT, -R0, RZ, RZ ;  /* 0x000000ff00007210 */ /* 0x000fe20007ffe1ff */
[----:B------:R-:W-:-:S03]  /*0610*/  IMAD.MOV.U32 R2, RZ, RZ, R16 ;  /* 0x000000ffff027224 */ /* 0x000fc600078e0010 */
[----:B------:R-:W-:-:S13]  /*0620*/  ISETP.GE.AND P0, PT, R0, RZ, PT ;  /* 0x000000ff0000720c */ /* 0x000fda0003f06270 */
[----:B------:R-:W-:Y:S05]  /*0630*/  @P0 BRA `(.L_x_6) ;  /* 0x0000000400740947 */ /* 0x000fea0003800000 */
[----:B------:R-:W-:Y:S01]  /*0640*/  IMAD.MOV R4, RZ, RZ, -R0 ;  /* 0x000000ffff047224 */ /* 0x000fe200078e0a00 */
[----:B------:R-:W-:-:S04]  /*0650*/  PLOP3.LUT P0, PT, PT, PT, PT, 0x80, 0x8 ;  /* 0x000000000008781c */ /* 0x000fc80003f0f070 */
[----:B------:R-:W-:-:S13]  /*0660*/  ISETP.GT.AND P2, PT, R4, 0xc, PT ;  /* 0x0000000c0400780c */ /* 0x000fda0003f44270 */
[----:B------:R-:W-:Y:S05]  /*0670*/  @!P2 BRA `(.L_x_7) ;  /* 0x0000000000e0a947 */ /* 0x000fea0003800000 */
[----:B------:R-:W-:-:S13]  /*0680*/  PLOP3.LUT P0, PT, PT, PT, PT, 0x8, 0x80 ;  /* 0x000000000080781c */ /* 0x000fda0003f0e170 */
.L_x_8:
[----:B------:R-:W-:Y:S01]  /*0690*/  IMAD.SHL.U32 R5, R3, 0x4, RZ ;  /* 0x0000000403057824 */ /* 0x000fe200078e00ff */
[----:B------:R-:W-:Y:S01]  /*06a0*/  SHF.L.U32 R4, R11, 0x3, RZ ;  /* 0x000000030b047819 */ /* 0x000fe200000006ff */
[----:B------:R-:W-:Y:S01]  /*06b0*/  VIADD R0, R0, 0x10 ;  /* 0x0000001000007836 */ /* 0x000fe20000000000 */
[C-C-:B------:R-:W-:Y:S02]  /*06c0*/  SHF.R.U64 R6, R3.reuse, 0x2, R2.reuse ;  /* 0x0000000203067819 */ /* 0x140fe40000001202 */
[----:B------:R-:W-:Y:S02]  /*06d0*/  LOP3.LUT R4, R4, 0x4, R5, 0xf8, !PT ;  /* 0x0000000404047812 */ /* 0x000fe400078ef805 */
[C-C-:B------:R-:W-:Y:S02]  /*06e0*/  SHF.R.U64 R7, R3.reuse, 0x3, R2.reuse ;  /* 0x0000000303077819 */ /* 0x140fe40000001202 */
[----:B------:R-:W-:Y:S02]  /*06f0*/  LOP3.LUT R37, R4, 0x2, R3, 0xf8, !PT ;  /* 0x0000000204257812 */ /* 0x000fe400078ef803 */
[----:B------:R-:W-:-:S02]  /*0700*/  SHF.R.U64 R5, R3, 0x4, R2 ;  /* 0x0000000403057819 */ /* 0x000fc40000001202 */
[----:B------:R-:W-:Y:S02]  /*0710*/  LOP3.LUT R37, R37, 0x1, R6, 0xf8, !PT ;  /* 0x0000000125257812 */ /* 0x000fe400078ef806 */
[----:B------:R-:W-:Y:S01]  /*0720*/  SHF.R.U32.HI R12, RZ, 0x4, R2 ;  /* 0x00000004ff0c7819 */ /* 0x000fe20000011602 */
[----:B------:R-:W-:Y:S01]  /*0730*/  IMAD.SHL.U32 R3, R5, 0x4, RZ ;  /* 0x0000000405037824 */ /* 0x000fe200078e00ff */
[----:B------:R-:W-:Y:S01]  /*0740*/  SHF.L.U64.HI R10, R11, 0x3, R10 ;  /* 0x000000030b0a7819 */ /* 0x000fe2000001020a */
[----:B------:R-:W-:Y:S01]  /*0750*/  IMAD.SHL.U32 R36, R37, 0x2, RZ ;  /* 0x0000000225247824 */ /* 0x000fe200078e00ff */
[--C-:B------:R-:W-:Y:S02]  /*0760*/  SHF.R.U64 R4, R5, 0x4, R12.reuse ;  /* 0x0000000405047819 */ /* 0x100fe4000000120c */
[----:B------:R-:W-:Y:S02]  /*0770*/  SHF.R.U32.HI R13, RZ, 0x4, R12 ;  /* 0x00000004ff0d7819 */ /* 0x000fe4000001160c */
[----:B------:R-:W-:Y:S01]  /*0780*/  LOP3.LUT R36, R36, 0x1, R7, 0xf8, !PT ;  /* 0x0000000124247812 */ /* 0x000fe200078ef807 */
[----:B------:R-:W-:Y:S01]  /*0790*/  IMAD.SHL.U32 R2, R4, 0x4, RZ ;  /* 0x0000000404027824 */ /* 0x000fe200078e00ff */
[----:B------:R-:W-:-:S02]  /*07a0*/  SHF.L.U64.HI R11, R37, 0x1, R10 ;  /* 0x00000001250b7819 */ /* 0x000fc4000001020a */
[C---:B------:R-:W-:Y:S02]  /*07b0*/  SHF.L.U32 R8, R36.reuse, 0x3, RZ ;  /* 0x0000000324087819 */ /* 0x040fe400000006ff */
[----:B------:R-:W-:Y:S02]  /*07c0*/  SHF.L.U64.HI R11, R36, 0x3, R11 ;  /* 0x00000003240b7819 */ /* 0x000fe4000001020b */
[----:B------:R-:W-:Y:S02]  /*07d0*/  LOP3.LUT R8, R8, 0x4, R3, 0xf8, !PT ;  /* 0x0000000408087812 */ /* 0x000fe400078ef803 */
[----:B------:R-:W-:Y:S02]  /*07e0*/  SHF.R.U64 R3, R5, 0x2, R12 ;  /* 0x0000000205037819 */ /* 0x000fe4000000120c */
[----:B------:R-:W-:Y:S02]  /*07f0*/  LOP3.LUT R8, R8, 0x2, R5, 0xf8, !PT ;  /* 0x0000000208087812 */ /* 0x000fe400078ef805 */
[----:B------:R-:W-:-:S02]  /*0800*/  ISETP.GE.AND P2, PT, R0, -0xc, PT ;  /* 0xfffffff40000780c */ /* 0x000fc40003f46270 */
[----:B------:R-:W-:Y:S02]  /*0810*/  LOP3.LUT R8, R8, 0x1, R3, 0xf8, !PT ;  /* 0x0000000108087812 */ /* 0x000fe400078ef803 */
[----:B------:R-:W-:Y:S02]  /*0820*/  SHF.R.U64 R3, R5, 0x3, R12 ;  /* 0x0000000305037819 */ /* 0x000fe4000000120c */
[----:B------:R-:W-:Y:S01]  /*0830*/  SHF.R.U64 R5, R4, 0x4, R13 ;  /* 0x0000000404057819 */ /* 0x000fe2000000120d */
[C---:B------:R-:W-:Y:S01]  /*0840*/  IMAD.SHL.U32 R6, R8.reuse, 0x2, RZ ;  /* 0x0000000208067824 */ /* 0x040fe200078e00ff */
[----:B------:R-:W-:-:S04]  /*0850*/  SHF.L.U64.HI R11, R8, 0x1, R11 ;  /* 0x00000001080b7819 */ /* 0x000fc8000001020b */
[----:B------:R-:W-:Y:S02]  /*0860*/  LOP3.LUT R6, R6, 0x1, R3, 0xf8, !PT ;  /* 0x0000000106067812 */ /* 0x000fe400078ef803 */
[----:B------:R-:W-:-:S03]  /*0870*/  SHF.R.U64 R3, R4, 0x3, R13 ;  /* 0x0000000304037819 */ /* 0x000fc6000000120d */
[C---:B------:R-:W-:Y:S01]  /*0880*/  IMAD.SHL.U32 R7, R6.reuse, 0x8, RZ ;  /* 0x0000000806077824 */ /* 0x040fe200078e00ff */
[----:B------:R-:W-:-:S04]  /*0890*/  SHF.L.U64.HI R6, R6, 0x3, R11 ;  /* 0x0000000306067819 */ /* 0x000fc8000001020b */
[----:B------:R-:W-:Y:S02]  /*08a0*/  LOP3.LUT R7, R7, 0x4, R2, 0xf8, !PT ;  /* 0x0000000407077812 */ /* 0x000fe400078ef802 */
[--C-:B------:R-:W-:Y:S02]  /*08b0*/  SHF.R.U64 R2, R4, 0x2, R13.reuse ;  /* 0x0000000204027819 */ /* 0x100fe4000000120d */
[----:B------:R-:W-:Y:S02]  /*08c0*/  LOP3.LUT R7, R7, 0x2, R4, 0xf8, !PT ;  /* 0x0000000207077812 */ /* 0x000fe400078ef804 */
[----:B------:R-:W-:Y:S02]  /*08d0*/  SHF.R.U32.HI R4, RZ, 0x4, R13 ;  /* 0x00000004ff047819 */ /* 0x000fe4000001160d */
[----:B------:R-:W-:-:S04]  /*08e0*/  LOP3.LUT R7, R7, 0x1, R2, 0xf8, !PT ;  /* 0x0000000107077812 */ /* 0x000fc800078ef802 */
[C---:B------:R-:W-:Y:S02]  /*08f0*/  SHF.L.U32 R2, R7.reuse, 0x1, RZ ;  /* 0x0000000107027819 */ /* 0x040fe400000006ff */
[----:B------:R-:W-:Y:S02]  /*0900*/  SHF.L.U64.HI R7, R7, 0x1, R6 ;  /* 0x0000000107077819 */ /* 0x000fe40000010206 */
[----:B------:R-:W-:Y:S01]  /*0910*/  LOP3.LUT R2, R2, 0x1, R3, 0xf8, !PT ;  /* 0x0000000102027812 */ /* 0x000fe200078ef803 */
[----:B------:R-:W-:-:S04]  /*0920*/  IMAD.SHL.U32 R3, R5, 0x4, RZ ;  /* 0x0000000405037824 */ /* 0x000fc800078e00ff */
[----:B------:R-:W-:-:S05]  /*0930*/  IMAD.SHL.U32 R10, R2, 0x8, RZ ;  /* 0x00000008020a7824 */ /* 0x000fca00078e00ff */
[----:B------:R-:W-:Y:S02]  /*0940*/  LOP3.LUT R10, R10, 0x4, R3, 0xf8, !PT ;  /* 0x000000040a0a7812 */ /* 0x000fe400078ef803 */
[----:B------:R-:W-:Y:S02]  /*0950*/  SHF.R.U64 R3, R5, 0x2, R4 ;  /* 0x0000000205037819 */ /* 0x000fe40000001204 */
[----:B------:R-:W-:-:S04]  /*0960*/  LOP3.LUT R10, R10, 0x2, R5, 0xf8, !PT ;  /* 0x000000020a0a7812 */ /* 0x000fc800078ef805 */
[----:B------:R-:W-:Y:S02]  /*0970*/  LOP3.LUT R10, R10, 0x1, R3, 0xf8, !PT ;  /* 0x000000010a0a7812 */ /* 0x000fe400078ef803 */
[----:B------:R-:W-:Y:S02]  /*0980*/  SHF.L.U64.HI R3, R2, 0x3, R7 ;  /* 0x0000000302037819 */ /* 0x000fe40000010207 */
[----:B------:R-:W-:Y:S02]  /*0990*/  SHF.R.U64 R2, R5, 0x3, R4 ;  /* 0x0000000305027819 */ /* 0x000fe40000001204 */
[C---:B------:R-:W-:Y:S02]  /*09a0*/  SHF.L.U32 R11, R10.reuse, 0x1, RZ ;  /* 0x000000010a0b7819 */ /* 0x040fe400000006ff */
[----:B------:R-:W-:Y:S02]  /*09b0*/  SHF.L.U64.HI R10, R10, 0x1, R3 ;  /* 0x000000010a0a7819 */ /* 0x000fe40000010203 */
[----:B------:R-:W-:-:S02]  /*09c0*/  LOP3.LUT R11, R11, 0x1, R2, 0xf8, !PT ;  /* 0x000000010b0b7812 */ /* 0x000fc400078ef802 */
[--C-:B------:R-:W-:Y:S02]  /*09d0*/  SHF.R.U64 R3, R5, 0x4, R4.reuse ;  /* 0x0000000405037819 */ /* 0x100fe40000001204 */
[----:B------:R-:W-:Y:S01]  /*09e0*/  SHF.R.U32.HI R2, RZ, 0x4, R4 ;  /* 0x00000004ff027819 */ /* 0x000fe20000011604 */
[----:B------:R-:W-:Y:S06]  /*09f0*/  @!P2 BRA `(.L_x_8) ;  /* 0xfffffffc0024a947 */ /* 0x000fec000383ffff */
.L_x_7:
[----:B------:R-:W-:-:S05]  /*0a00*/  IMAD.MOV R4, RZ, RZ, -R0 ;  /* 0x000000ffff047224 */ /* 0x000fca00078e0a00 */
[----:B------:R-:W-:-:S13]  /*0a10*/  ISETP.GT.AND P2, PT, R4, 0x4, PT ;  /* 0x000000040400780c */ /* 0x000fda0003f44270 */
[----:B------:R-:W-:Y:S05]  /*0a20*/  @!P2 BRA `(.L_x_9) ;  /* 0x000000000070a947 */ /* 0x000fea0003800000 */
[----:B------:R-:W-:Y:S01]  /*0a30*/  IMAD.SHL.U32 R8, R11, 0x8, RZ ;  /* 0x000000080b087824 */ /* 0x000fe200078e00ff */
[C-C-:B------:R-:W-:Y:S01]  /*0a40*/  SHF.R.U64 R4, R3.reuse, 0x3, R2.reuse ;  /* 0x0000000303047819 */ /* 0x140fe20000001202 */
[----:B------:R-:W-:Y:S01]  /*0a50*/  IMAD.SHL.U32 R5, R3, 0x4, RZ ;  /* 0x0000000403057824 */ /* 0x000fe200078e00ff */
[----:B------:R-:W-:Y:S02]  /*0a60*/  SHF.R.U32.HI R6, RZ, 0x4, R2 ;  /* 0x00000004ff067819 */ /* 0x000fe40000011602 */
[----:B------:R-:W-:Y:S02]  /*0a70*/  SHF.L.U64.HI R11, R11, 0x3, R10 ;  /* 0x000000030b0b7819 */ /* 0x000fe4000001020a */
[----:B------:R-:W-:Y:S02]  /*0a80*/  LOP3.LUT R8, R8, 0x4, R5, 0xf8, !PT ;  /* 0x0000000408087812 */ /* 0x000fe400078ef805 */
[----:B------:R-:W-:Y:S02]  /*0a90*/  SHF.R.U64 R5, R3, 0x2, R2 ;  /* 0x0000000203057819 */ /* 0x000fe40000001202 */
[----:B------:R-:W-:-:S02]  /*0aa0*/  LOP3.LUT R8, R8, 0x2, R3, 0xf8, !PT ;  /* 0x0000000208087812 */ /* 0x000fc400078ef803 */
[----:B------:R-:W-:Y:S02]  /*0ab0*/  PLOP3.LUT P0, PT, PT, PT, PT, 0x8, 0x80 ;  /* 0x000000000080781c */ /* 0x000fe40003f0e170 */
[----:B------:R-:W-:Y:S02]  /*0ac0*/  LOP3.LUT R8, R8, 0x1, R5, 0xf8, !PT ;  /* 0x0000000108087812 */ /* 0x000fe400078ef805 */
[----:B------:R-:W-:Y:S02]  /*0ad0*/  SHF.R.U64 R5, R3, 0x4, R2 ;  /* 0x0000000403057819 */ /* 0x000fe40000001202 */
[----:B------:R-:W-:Y:S02]  /*0ae0*/  SHF.L.U32 R7, R8, 0x1, RZ ;  /* 0x0000000108077819 */ /* 0x000fe400000006ff */
[----:B------:R-:W-:Y:S02]  /*0af0*/  IADD3 R0, PT, PT, R0, 0x8, RZ ;  /* 0x0000000800007810 */ /* 0x000fe40007ffe0ff */
[----:B------:R-:W-:Y:S01]  /*0b00*/  LOP3.LUT R7, R7, 0x1, R4, 0xf8, !PT ;  /* 0x0000000107077812 */ /* 0x000fe200078ef804 */
[----:B------:R-:W-:-:S04]  /*0b10*/  IMAD.SHL.U32 R4, R5, 0x4, RZ ;  /* 0x0000000405047824 */ /* 0x000fc800078e00ff */
[----:B------:R-:W-:-:S05]  /*0b20*/  IMAD.SHL.U32 R3, R7, 0x8, RZ ;  /* 0x0000000807037824 */ /* 0x000fca00078e00ff */
[----:B------:R-:W-:Y:S02]  /*0b30*/  LOP3.LUT R2, R3, 0x4, R4, 0xf8, !PT ;  /* 0x0000000403027812 */ /* 0x000fe400078ef804 */
[C-C-:B------:R-:W-:Y:S02]  /*0b40*/  SHF.R.U64 R3, R5.reuse, 0x2, R6.reuse ;  /* 0x0000000205037819 */ /* 0x140fe40000001206 */
[----:B------:R-:W-:Y:S02]  /*0b50*/  LOP3.LUT R10, R2, 0x2, R5, 0xf8, !PT ;  /* 0x00000002020a7812 */ /* 0x000fe400078ef805 */
[----:B------:R-:W-:Y:S02]  /*0b60*/  SHF.L.U64.HI R4, R8, 0x1, R11 ;  /* 0x0000000108047819 */ /* 0x000fe4000001020b */
[----:B------:R-:W-:Y:S02]  /*0b70*/  LOP3.LUT R10, R10, 0x1, R3, 0xf8, !PT ;  /* 0x000000010a0a7812 */ /* 0x000fe400078ef803 */
[----:B------:R-:W-:-:S02]  /*0b80*/  SHF.R.U64 R2, R5, 0x3, R6 ;  /* 0x0000000305027819 */ /* 0x000fc40000001206 */
[----:B------:R-:W-:Y:S01]  /*0b90*/  SHF.L.U64.HI R3, R7, 0x3, R4 ;  /* 0x0000000307037819 */ /* 0x000fe20000010204 */
[----:B------:R-:W-:-:S03]  /*0ba0*/  IMAD.SHL.U32 R11, R10, 0x2, RZ ;  /* 0x000000020a0b7824 */ /* 0x000fc600078e00ff */
[----:B------:R-:W-:Y:S02]  /*0bb0*/  SHF.L.U64.HI R10, R10, 0x1, R3 ;  /* 0x000000010a0a7819 */ /* 0x000fe40000010203 */
[----:B------:R-:W-:Y:S02]  /*0bc0*/  LOP3.LUT R11, R11, 0x1, R2, 0xf8, !PT ;  /* 0x000000010b0b7812 */ /* 0x000fe400078ef802 */
[--C-:B------:R-:W-:Y:S02]  /*0bd0*/  SHF.R.U64 R3, R5, 0x4, R6.reuse ;  /* 0x0000000405037819 */ /* 0x100fe40000001206 */
[----:B------:R-:W-:-:S07]  /*0be0*/  SHF.R.U32.HI R2, RZ, 0x4, R6 ;  /* 0x00000004ff027819 */ /* 0x000fce0000011606 */
.L_x_9:
[----:B------:R-:W-:-:S13]  /*0bf0*/  ISETP.NE.OR P0, PT, R0, RZ, P0 ;  /* 0x000000ff0000720c */ /* 0x000fda0000705670 */
[----:B------:R-:W-:Y:S05]  /*0c00*/  @!P0 BRA `(.L_x_10) ;  /* 0x0000000000408947 */ /* 0x000fea0003800000 */
.L_x_6:
[C---:B------:R-:W-:Y:S01]  /*0c10*/  IMAD.SHL.U32 R5, R11.reuse, 0x8, RZ ;  /* 0x000000080b057824 */ /* 0x040fe200078e00ff */
[----:B------:R-:W-:Y:S01]  /*0c20*/  SHF.L.U64.HI R10, R11, 0x3, R10 ;  /* 0x000000030b0a7819 */ /* 0x000fe2000001020a */
[C---:B------:R-:W-:Y:S01]  /*0c30*/  IMAD.SHL.U32 R4, R3.reuse, 0x4, RZ ;  /* 0x0000000403047824 */ /* 0x040fe200078e00ff */
[----:B------:R-:W-:Y:S01]  /*0c40*/  SHF.R.U64 R11, R3, 0x3, R2 ;  /* 0x00000003030b7819 */ /* 0x000fe20000001202 */
[----:B------:R-:W-:-:S03]  /*0c50*/  VIADD R0, R0, 0x4 ;  /* 0x0000000400007836 */ /* 0x000fc60000000000 */
[----:B------:R-:W-:Y:S02]  /*0c60*/  LOP3.LUT R6, R5, 0x4, R4, 0xf8, !PT ;  /* 0x0000000405067812 */ /* 0x000fe400078ef804 */
[----:B------:R-:W-:Y:S02]  /*0c70*/  ISETP.NE.AND P0, PT, R0, RZ, PT ;  /* 0x000000ff0000720c */ /* 0x000fe40003f05270 */
[C-C-:B------:R-:W-:Y:S02]  /*0c80*/  SHF.R.U64 R4, R3.reuse, 0x2, R2.reuse ;  /* 0x0000000203047819 */ /* 0x140fe40000001202 */
[----:B------:R-:W-:Y:S02]  /*0c90*/  LOP3.LUT R5, R6, 0x2, R3, 0xf8, !PT ;  /* 0x0000000206057812 */ /* 0x000fe400078ef803 */
[----:B------:R-:W-:Y:S02]  /*0ca0*/  SHF.R.U64 R3, R3, 0x4, R2 ;  /* 0x0000000403037819 */ /* 0x000fe40000001202 */
[----:B------:R-:W-:-:S02]  /*0cb0*/  LOP3.LUT R5, R5, 0x1, R4, 0xf8, !PT ;  /* 0x0000000105057812 */ /* 0x000fc400078ef804 */
[----:B------:R-:W-:Y:S02]  /*0cc0*/  SHF.R.U32.HI R2, RZ, 0x4, R2 ;  /* 0x00000004ff027819 */ /* 0x000fe40000011602 */
[C---:B------:R-:W-:Y:S02]  /*0cd0*/  SHF.L.U32 R4, R5.reuse, 0x1, RZ ;  /* 0x0000000105047819 */ /* 0x040fe400000006ff */
[----:B------:R-:W-:Y:S02]  /*0ce0*/  SHF.L.U64.HI R10, R5, 0x1, R10 ;  /* 0x00000001050a7819 */ /* 0x000fe4000001020a */
[----:B------:R-:W-:Y:S01]  /*0cf0*/  LOP3.LUT R11, R4, 0x1, R11, 0xf8, !PT ;  /* 0x00000001040b7812 */ /* 0x000fe200078ef80b */
[----:B------:R-:W-:Y:S06]  /*0d00*/  @P0 BRA `(.L_x_6) ;  /* 0xfffffffc00c00947 */ /* 0x000fec000383ffff */
.L_x_10:
[C---:B------:R-:W-:Y:S01]  /*0d10*/  SHF.L.U64.HI R4, R11.reuse, 0x1, R10 ;  /* 0x000000010b047819 */ /* 0x040fe2000001020a */
[----:B------:R-:W-:-:S07]  /*0d20*/  IMAD.SHL.U32 R0, R11, 0x2, RZ ;  /* 0x000000020b007824 */ /* 0x000fce00078e00ff */
.L_x_5:
[----:B------:R-:W-:-:S13]  /*0d30*/  ISETP.NE.AND P0, PT, R9, RZ, PT ;  /* 0x000000ff0900720c */ /* 0x000fda0003f05270 */
[----:B------:R-:W-:Y:S05]  /*0d40*/  @!P0 BRA `(.L_x_11) ;  /* 0x0000000000388947 */ /* 0x000fea0003800000 */
[----:B------:R-:W-:Y:S02]  /*0d50*/  ISETP.NE.AND P0, PT, R9, 0x1, PT ;  /* 0x000000010900780c */ /* 0x000fe40003f05270 */
[----:B------:R-:W-:-:S04]  /*0d60*/  LOP3.LUT R11, R3, 0x1, RZ, 0xc0, !PT ;  /* 0x00000001030b7812 */ /* 0x000fc800078ec0ff */
[----:B------:R-:W-:-:S05]  /*0d70*/  IADD3 R11, P2, PT, R0, R11, RZ ;  /* 0x0000000b000b7210 */ /* 0x000fca0007f5e0ff */
[----:B------:R-:W-:Y:S02]  /*0d80*/  IMAD.X R10, RZ, RZ, R4, P2 ;  /* 0x000000ffff0a7224 */ /* 0x000fe400010e0604 */
[----:B------:R-:W-:Y:S06]  /*0d90*/  @!P0 BRA `(.L_x_11) ;  /* 0x0000000000248947 */ /* 0x000fec0003800000 */
[----:B------:R-:W-:Y:S01]  /*0da0*/  ISETP.NE.AND P0, PT, R9, 0x2, PT ;  /* 0x000000020900780c */ /* 0x000fe20003f05270 */
[----:B------:R-:W-:Y:S01]  /*0db0*/  IMAD.SHL.U32 R5, R11, 0x2, RZ ;  /* 0x000000020b057824 */ /* 0x000fe200078e00ff */
[----:B------:R-:W-:Y:S02]  /*0dc0*/  SHF.R.U64 R0, R3, 0x1, R2 ;  /* 0x0000000103007819 */ /* 0x000fe40000001202 */
[----:B------:R-:W-:Y:S02]  /*0dd0*/  SHF.L.U64.HI R10, R11, 0x1, R10 ;  /* 0x000000010b0a7819 */ /* 0x000fe4000001020a */
[----:B------:R-:W-:-:S07]  /*0de0*/  LOP3.LUT R11, R5, 0x1, R0, 0xf8, !PT ;  /* 0x00000001050b7812 */ /* 0x000fce00078ef800 */
[----:B------:R-:W-:Y:S02]  /*0df0*/  @P0 SHF.R.U64 R0, R3, 0x2, R2 ;  /* 0x0000000203000819 */ /* 0x000fe40000001202 */
[C---:B------:R-:W-:Y:S02]  /*0e00*/  @P0 SHF.L.U32 R3, R11.reuse, 0x1, RZ ;  /* 0x000000010b030819 */ /* 0x040fe400000006ff */
[----:B------:R-:W-:Y:S02]  /*0e10*/  @P0 SHF.L.U64.HI R10, R11, 0x1, R10 ;  /* 0x000000010b0a0819 */ /* 0x000fe4000001020a */
[----:B------:R-:W-:-:S07]  /*0e20*/  @P0 LOP3.LUT R11, R3, 0x1, R0, 0xf8, !PT ;  /* 0x00000001030b0812 */ /* 0x000fce00078ef800 */
.L_x_11:
[C---:B------:R-:W-:Y:S01]  /*0e30*/  SHF.L.U64.HI R0, R11.reuse, 0x1, R10 ;  /* 0x000000010b007819 */ /* 0x040fe2000001020a */
[----:B------:R-:W-:-:S07]  /*0e40*/  IMAD.SHL.U32 R3, R11, 0x2, RZ ;  /* 0x000000020b037824 */ /* 0x000fce00078e00ff */
.L_x_4:
[----:B------:R-:W-:-:S05]  /*0e50*/  IMAD.MOV.U32 R13, RZ, RZ, 0x1 ;  /* 0x00000001ff0d7424 */ /* 0x000fca00078e00ff */
[CC--:B------:R-:W-:Y:S02]  /*0e60*/  SHF.L.U32 R12, R13.reuse, R14.reuse, RZ ;  /* 0x0000000e0d0c7219 */ /* 0x0c0fe400000006ff */
[----:B------:R-:W-:Y:S02]  /*0e70*/  SHF.L.U64.HI R13, R13, R14, RZ ;  /* 0x0000000e0d0d7219 */ /* 0x000fe400000102ff */
[----:B------:R-:W-:-:S04]  /*0e80*/  IADD3 R12, P0, P2, R12, 0x1, R3 ;  /* 0x000000010c0c7810 */ /* 0x000fc80007a1e003 */
[----:B------:R-:W-:-:S09]  /*0e90*/  IADD3.X R13, PT, PT, R13, RZ, R0, P0, P2 ;  /* 0x000000ff0d0d7210 */ /* 0x000fd200007e4400 */
.L_x_3:
[----:B------:R-:W-:Y:S05]  /*0ea0*/  BSYNC.RECONVERGENT B0 ;  /* 0x0000000000007941 */ /* 0x000fea0003800200 */
.L_x_2:
[----:B------:R-:W-:Y:S01]  /*0eb0*/  ISETP.NE.U32.AND P0, PT, R12, RZ, PT ;  /* 0x000000ff0c00720c */ /* 0x000fe20003f05070 */
[----:B------:R-:W-:Y:S03]  /*0ec0*/  BSSY.RECONVERGENT B0, `(.L_x_12) ;  /* 0x00034b1000007945 */ /* 0x000fe60003800200 */
[----:B------:R-:W-:-:S13]  /*0ed0*/  ISETP.NE.AND.EX P0, PT, R13, RZ, PT, P0 ;  /* 0x000000ff0d00720c */ /* 0x000fda0003f05300 */
[----:B------:R-:W-:Y:S05]  /*0ee0*/  @!P0 BRA `(.L_x_13) ;  /* 0x0000034800b88947 */ /* 0x000fea0003800000 */
[----:B------:R-:W-:Y:S01]  /*0ef0*/  ISETP.NE.U32.AND P0, PT, R13, RZ, PT ;  /* 0x000000ff0d00720c */ /* 0x000fe20003f05070 */
[----:B------:R-:W-:Y:S01]  /*0f00*/  POPC R2, R12 ;  /* 0x0000000c00027309 */ /* 0x000fe20000000000 */
[----:B------:R-:W-:Y:S02]  /*0f10*/  IADD3 R25, P2, PT, R25, 0x1, RZ ;  /* 0x0000000119197810 */ /* 0x000fe40007f5e0ff */
[----:B------:R-:W-:-:S03]  /*0f20*/  SEL R0, R12, R13, !P0 ;  /* 0x0000000d0c007207 */ /* 0x000fc60004000000 */
[----:B------:R-:W-:Y:S02]  /*0f30*/  IMAD.X R24, RZ, RZ, R24, P2 ;  /* 0x000000ffff187224 */ /* 0x000fe400010e0618 */
[----:B------:R-:W0:Y:S08]  /*0f40*/  POPC R3, R13 ;  /* 0x0000000d00037309 */ /* 0x000e300000000000 */
[----:B------:R-:W1:Y:S01]  /*0f50*/  FLO.U32 R0, R0 ;  /* 0x0000000000007300 */ /* 0x000e6200000e0000 */
[----:B0-----:R-:W-:-:S07]  /*0f60*/  IMAD.IADD R7, R2, 0x1, R3 ;  /* 0x0000000102077824 */ /* 0x001fce00078e0203 */
[----:B------:R-:W0:Y:S01]  /*0f70*/  I2F.F64.U32 R2, R7 ;  /* 0x0000000700027312 */ /* 0x000e220000201800 */
[-C--:B------:R-:W-:Y:S02]  /*0f80*/  VIMNMX.U32 R51, PT, PT, R51, R7.reuse, PT ;  /* 0x0000000733337248 */ /* 0x080fe40003fe0000 */
[----:B------:R-:W-:Y:S02]  /*0f90*/  VIMNMX.U32 R50, PT, PT, R50, R7, !PT ;  /* 0x0000000732327248 */ /* 0x000fe40007fe0000 */
[C---:B-1----:R-:W-:Y:S02]  /*0fa0*/  IADD3 R4, PT, PT, -R0.reuse, 0x1f, RZ ;  /* 0x0000001f00047810 */ /* 0x042fe40007ffe1ff */
[----:B------:R-:W-:Y:S02]  /*0fb0*/  IADD3 R5, PT, PT, -R0, 0x3f, RZ ;  /* 0x0000003f00057810 */ /* 0x000fe40007ffe1ff */
[----:B------:R-:W-:Y:S02]  /*0fc0*/  @P0 IADD3 R5, PT, PT, R4, RZ, RZ ;  /* 0x000000ff04050210 */ /* 0x000fe40007ffe0ff */
[----:B------:R-:W-:-:S02]  /*0fd0*/  ISETP.GT.U32.AND P0, PT, R12, -0x1, PT ;  /* 0xffffffff0c00780c */ /* 0x000fc40003f04070 */
[----:B------:R-:W-:Y:S02]  /*0fe0*/  LOP3.LUT R6, R5, 0x3f, RZ, 0x3c, !PT ;  /* 0x0000003f05067812 */ /* 0x000fe400078e3cff */
[----:B------:R-:W-:Y:S01]  /*0ff0*/  ISETP.GT.U32.AND.EX P0, PT, R13, RZ, PT, P0 ;  /* 0x000000ff0d00720c */ /* 0x000fe20003f04100 */
[----:B0-----:R-:W-:Y:S01]  /*1000*/  DADD R30, R30, R2 ;  /* 0x000000001e1e7229 */ /* 0x001fe20000000002 */
[----:B------:R-:W0:Y:S01]  /*1010*/  I2F.F64.U32 R4, R6 ;  /* 0x0000000600047312 */ /* 0x000e220000201800 */
[-C--:B------:R-:W-:Y:S02]  /*1020*/  VIMNMX.U32 R26, PT, PT, R26, R6.reuse, PT ;  /* 0x000000061a1a7248 */ /* 0x080fe40003fe0000 */
[----:B------:R-:W-:Y:S01]  /*1030*/  VIMNMX.U32 R27, PT, PT, R27, R6, !PT ;  /* 0x000000061b1b7248 */ /* 0x000fe20007fe0000 */
[----:B0-----:R-:W-:-:S07]  /*1040*/  DADD R32, R32, R4 ;  /* 0x0000000020207229 */ /* 0x001fce0000000004 */
[----:B------:R-:W-:Y:S05]  /*1050*/  @P0 BRA `(.L_x_14) ;  /* 0x0000001800dc0947 */ /* 0x000fea0003800000 */
[----:B------:R-:W-:-:S04]  /*1060*/  ISETP.NE.U32.AND P0, PT, R12, 0x1, PT ;  /* 0x000000010c00780c */ /* 0x000fc80003f05070 */
[----:B------:R-:W-:-:S13]  /*1070*/  ISETP.NE.AND.EX P0, PT, R13, RZ, PT, P0 ;  /* 0x000000ff0d00720c */ /* 0x000fda0003f05300 */
[----:B------:R-:W-:Y:S05]  /*1080*/  @!P0 BRA `(.L_x_13) ;  /* 0x0000034800508947 */ /* 0x000fea0003800000 */
[----:B------:R-:W-:-:S04]  /*1090*/  LOP3.LUT R0, R12, 0xfffffffe, RZ, 0xc0, !PT ;  /* 0xfffffffe0c007812 */ /* 0x000fc800078ec0ff */
[----:B------:R-:W-:-:S13]  /*10a0*/  ISETP.NE.AND P0, PT, R0, 0x2, PT ;  /* 0x000000020000780c */ /* 0x000fda0003f05270 */
[----:B------:R-:W-:Y:S05]  /*10b0*/  @!P0 BRA `(.L_x_15) ;  /* 0x000001a800e88947 */ /* 0x000fea0003800000 */
[----:B------:R-:W-:-:S04]  /*10c0*/  LOP3.LUT R0, R12, 0x1, RZ, 0xc0, !PT ;  /* 0x000000010c007812 */ /* 0x000fc800078ec0ff */
[----:B------:R-:W-:-:S13]  /*10d0*/  ISETP.NE.U32.AND P0, PT, R0, 0x1, PT ;  /* 0x000000010000780c */ /* 0x000fda0003f05070 */
[----:B------:R-:W-:Y:S05]  /*10e0*/  @P0 BRA `(.L_x_13) ;  /* 0x0000034800380947 */ /* 0x000fea0003800000 */
[----:B------:R-:W-:-:S04]  /*10f0*/  ISETP.GE.U32.AND P0, PT, R12, 0x9, PT ;  /* 0x000000090c00780c */ /* 0x000fc80003f06070 */
[----:B------:R-:W-:-:S13]  /*1100*/  ISETP.GE.U32.AND.EX P0, PT, R13, RZ, PT, P0 ;  /* 0x000000ff0d00720c */ /* 0x000fda0003f06100 */
[----:B------:R-:W-:Y:S05]  /*1110*/  @!P0 BRA `(.L_x_15) ;  /* 0x000001a800d08947 */ /* 0x000fea0003800000 */
[----:B------:R-:W-:-:S05]  /*1120*/  IMAD R0, R12, -0x55555555, RZ ;  /* 0xaaaaaaab0c007824 */ /* 0x000fca00078e02ff */
[----:B------:R-:W-:-:S13]  /*1130*/  ISETP.GE.U32.AND P0, PT, R0, 0x55555556, PT ;  /* 0x555555560000780c */ /* 0x000fda0003f06070 */
[----:B------:R-:W-:Y:S05]  /*1140*/  @!P0 BRA `(.L_x_13) ;  /* 0x0000034800208947 */ /* 0x000fea0003800000 */
[----:B------:R-:W-:Y:S01]  /*1150*/  VIADD R2, R12, 0xffffffff ;  /* 0xffffffff0c027836 */ /* 0x000fe20000000000 */
[----:B------:R-:W-:Y:S01]  /*1160*/  BSSY.RECONVERGENT B2, `(.L_x_16) ;  /* 0x0000009000027945 */ /* 0x000fe20003800200 */
[----:B------:R-:W-:-:S03]  /*1170*/  IMAD.MOV.U32 R3, RZ, RZ, RZ ;  /* 0x000000ffff037224 */ /* 0x000fc600078e00ff */
[----:B------:R-:W-:-:S07]  /*1180*/  MOV R4, R2 ;  /* 0x0000000200047202 */ /* 0x000fce0000000f00 */
.L_x_17:
[----:B------:R-:W-:Y:S01]  /*1190*/  LOP3.LUT P0, RZ, R4, 0x2, RZ, 0xc0, !PT ;  /* 0x0000000204ff7812 */ /* 0x000fe2000780c0ff */
[----:B------:R-:W-:Y:S01]  /*11a0*/  IMAD.MOV.U32 R0, RZ, RZ, R3 ;  /* 0x000000ffff007224 */ /* 0x000fe200078e0003 */
[----:B------:R-:W-:Y:S01]  /*11b0*/  SHF.R.U32.HI R6, RZ, 0x1, R4 ;  /* 0x00000001ff067819 */ /* 0x000fe20000011604 */
[----:B------:R-:W-:-:S04]  /*11c0*/  VIADD R3, R3, 0x1 ;  /* 0x0000000103037836 */ /* 0x000fc80000000000 */
[----:B------:R-:W-:-:S06]  /*11d0*/  IMAD.MOV.U32 R4, RZ, RZ, R6 ;  /* 0x000000ffff047224 */ /* 0x000fcc00078e0006 */
[----:B------:R-:W-:Y:S05]  /*11e0*/  @!P0 BRA `(.L_x_17) ;  /* 0xfffffffc00e88947 */ /* 0x000fea000383ffff */
[----:B------:R-:W-:Y:S05]  /*11f0*/  BSYNC.RECONVERGENT B2 ;  /* 0x0000000000027941 */ /* 0x000fea0003800200 */
.L_x_16:
[----:B------:R-:W0:Y:S02]  /*1200*/  LDCU.64 UR4, c[0x3][URZ] ;  /* 0x00c00000ff0477ac */ /* 0x000e240008000a00 */
[----:B0-----:R-:W-:-:S04]  /*1210*/  ISETP.GT.U32.AND P0, PT, R12, UR4, PT ;  /* 0x000000040c007c0c */ /* 0x001fc8000bf04070 */
[----:B------:R-:W-:-:S13]  /*1220*/  ISETP.GT.U32.AND.EX P0, PT, R13, UR5, PT, P0 ;  /* 0x000000050d007c0c */ /* 0x000fda000bf04100 */
[----:B------:R-:W-:Y:S05]  /*1230*/  @!P0 BRA `(.L_x_18) ;  /* 0x0000000800188947 */ /* 0x000fea0003800000 */
[----:B------:R-:W0:Y:S01]  /*1240*/  LDCU.64 UR4, c[0x3][URZ] ;  /* 0x00c00000ff0477ac */ /* 0x000e220008000a00 */
[----:B------:R-:W-:Y:S01]  /*1250*/  HFMA2 R4, -RZ, RZ, 0, 5.9604644775390625e-08 ;  /* 0x00000001ff047431 */ /* 0x000fe200000001ff */
[----:B------:R-:W-:Y:S01]  /*1260*/  BSSY.RECONVERGENT B2, `(.L_x_19) ;  /* 0x0000051000027945 */ /* 0x000fe20003800200 */
[----:B------:R-:W-:Y:S02]  /*1270*/  IMAD.MOV.U32 R3, RZ, RZ, RZ ;  /* 0x000000ffff037224 */ /* 0x000fe400078e00ff */
[----:B------:R-:W-:Y:S02]  /*1280*/  IMAD.MOV.U32 R5, RZ, RZ, R6 ;  /* 0x000000ffff057224 */ /* 0x000fe400078e0006 */
[----:B0-----:R-:W-:Y:S01]  /*1290*/  IMAD.U32 R36, RZ, RZ, UR4 ;  /* 0x00000004ff247e24 */ /* 0x001fe2000f8e00ff */
[----:B------:R-:W-:-:S07]  /*12a0*/  MOV R37, UR5 ;  /* 0x0000000500257c02 */ /* 0x000fce0008000f00 */
.L_x_26:
[----:B------:R-:W-:Y:S01]  /*12b0*/  LOP3.LUT R7, R5, 0x1, RZ, 0xc0, !PT ;  /* 0x0000000105077812 */ /* 0x000fe200078ec0ff */
[----:B------:R-:W-:Y:S03]  /*12c0*/  BSSY.RECONVERGENT B3, `(.L_x_20) ;  /* 0x0000024000037945 */ /* 0x000fe60003800200 */
[----:B------:R-:W-:-:S13]  /*12d0*/  ISETP.NE.U32.AND P0, PT, R7, 0x1, PT ;  /* 0x000000010700780c */ /* 0x000fda0003f05070 */
[----:B------:R-:W-:Y:S05]  /*12e0*/  @P0 BRA `(.L_x_21) ;  /* 0x0000000000840947 */ /* 0x000fea0003800000 */
[-C--:B------:R-:W-:Y:S02]  /*12f0*/  IMAD R3, R3, R36.reuse, RZ ;  /* 0x0000002403037224 */ /* 0x080fe400078e02ff */
[----:B------:R-:W-:-:S04]  /*1300*/  IMAD.WIDE.U32 R8, R4, R36, RZ ;  /* 0x0000002404087225 */ /* 0x000fc800078e00ff */
[----:B------:R-:W-:-:S04]  /*1310*/  IMAD R3, R37, R4, R3 ;  /* 0x0000000425037224 */ /* 0x000fc800078e0203 */
[----:B------:R-:W-:-:S05]  /*1320*/  IMAD.IADD R4, R9, 0x1, R3 ;  /* 0x0000000109047824 */ /* 0x000fca00078e0203 */
[----:B------:R-:W-:-:S04]  /*1330*/  LOP3.LUT R3, R4, R13, RZ, 0xfc, !PT ;  /* 0x0000000d04037212 */ /* 0x000fc800078efcff */
[----:B------:R-:W-:-:S13]  /*1340*/  ISETP.NE.U32.AND P0, PT, R3, RZ, PT ;  /* 0x000000ff0300720c */ /* 0x000fda0003f05070 */
[----:B------:R-:W-:Y:S05]  /*1350*/  @P0 BRA `(.L_x_22) ;  /* 0x00000000004c0947 */ /* 0x000fea0003800000 */
[----:B------:R-:W0:Y:S01]  /*1360*/  I2F.U32.RP R3, R12 ;  /* 0x0000000c00037306 */ /* 0x000e220000209000 */
[----:B------:R-:W-:-:S07]  /*1370*/  ISETP.NE.U32.AND P2, PT, R12, RZ, PT ;  /* 0x000000ff0c00720c */ /* 0x000fce0003f45070 */
[----:B0-----:R-:W0:Y:S02]  /*1380*/  MUFU.RCP R3, R3 ;  /* 0x0000000300037308 */ /* 0x001e240000001000 */
[----:B0-----:R-:W-:Y:S02]  /*1390*/  VIADD R38, R3, 0xffffffe ;  /* 0x0ffffffe03267836 */ /* 0x001fe40000000000 */
[----:B------:R-:W-:-:S04]  /*13a0*/  HFMA2 R3, -RZ, RZ, 0, 0 ;  /* 0x00000000ff037431 */ /* 0x000fc800000001ff */
[----:B------:R0:W1:Y:S02]  /*13b0*/  F2I.FTZ.U32.TRUNC.NTZ R39, R38 ;  /* 0x0000002600277305 */ /* 0x000064000021f000 */
[----:B0-----:R-:W-:Y:S01]  /*13c0*/  MOV R38, RZ ;  /* 0x000000ff00267202 */ /* 0x001fe20000000f00 */
[----:B-1----:R-:W-:-:S04]  /*13d0*/  IMAD.MOV R7, RZ, RZ, -R39 ;  /* 0x000000ffff077224 */ /* 0x002fc800078e0a27 */
[----:B------:R-:W-:-:S04]  /*13e0*/  IMAD R7, R7, R12, RZ ;  /* 0x0000000c07077224 */ /* 0x000fc800078e02ff */
[----:B------:R-:W-:-:S06]  /*13f0*/  IMAD.HI.U32 R39, R39, R7, R38 ;  /* 0x0000000727277227 */ /* 0x000fcc00078e0026 */
[----:B------:R-:W-:-:S04]  /*1400*/  IMAD.HI.U32 R39, R39, R8, RZ ;  /* 0x0000000827277227 */ /* 0x000fc800078e00ff */
[----:B------:R-:W-:-:S04]  /*1410*/  IMAD.MOV R39, RZ, RZ, -R39 ;  /* 0x000000ffff277224 */ /* 0x000fc800078e0a27 */
[----:B------:R-:W-:-:S05]  /*1420*/  IMAD R4, R12, R39, R8 ;  /* 0x000000270c047224 */ /* 0x000fca00078e0208 */
[----:B------:R-:W-:-:S13]  /*1430*/  ISETP.GE.U32.AND P0, PT, R4, R12, PT ;  /* 0x0000000c0400720c */ /* 0x000fda0003f06070 */
[----:B------:R-:W-:-:S05]  /*1440*/  @P0 IMAD.IADD R4, R4, 0x1, -R12 ;  /* 0x0000000104040824 */ /* 0x000fca00078e0a0c */
[----:B------:R-:W-:-:S13]  /*1450*/  ISETP.GE.U32.AND P0, PT, R4, R12, PT ;  /* 0x0000000c0400720c */ /* 0x000fda0003f06070 */
[----:B------:R-:W-:Y:S01]  /*1460*/  @P0 IMAD.IADD R4, R4, 0x1, -R12 ;  /* 0x0000000104040824 */ /* 0x000fe200078e0a0c */
[----:B------:R-:W-:Y:S01]  /*1470*/  @!P2 LOP3.LUT R4, RZ, R12, RZ, 0x33, !PT ;  /* 0x0000000cff04a212 */ /* 0x000fe200078e33ff */
[----:B------:R-:W-:Y:S06]  /*1480*/  BRA `(.L_x_21) ;  /* 0x00000000001c7947 */ /* 0x000fec0003800000 */
.L_x_22:
[----:B------:R-:W-:Y:S01]  /*1490*/  IMAD.MOV.U32 R9, RZ, RZ, R4 ;  /* 0x000000ffff097224 */ /* 0x000fe200078e0004 */
[----:B------:R-:W-:Y:S01]  /*14a0*/  MOV R52, 0x14e0 ;  /* 0x000014e000347802 */ /* 0x000fe20000000f00 */
[----:B------:R-:W-:Y:S02]  /*14b0*/  IMAD.MOV.U32 R58, RZ, RZ, R12 ;  /* 0x000000ffff3a7224 */ /* 0x000fe400078e000c */
[----:B------:R-:W-:-:S07]  /*14c0*/  IMAD.MOV.U32 R57, RZ, RZ, R13 ;  /* 0x000000ffff397224 */ /* 0x000fce00078e000d */
[----:B------:R-:W-:Y:S05]  /*14d0*/  CALL.REL.NOINC `($__internal_0_$__cuda_sm20_rem_u64) ;  /* 0x0000035000b87944 */ /* 0x000fea0003c00000 */
[----:B------:R-:W-:Y:S01]  /*14e0*/  MOV R4, R56 ;  /* 0x0000003800047202 */ /* 0x000fe20000000f00 */
[----:B------:R-:W-:-:S07]  /*14f0*/  IMAD.MOV.U32 R3, RZ, RZ, R9 ;  /* 0x000000ffff037224 */ /* 0x000fce00078e0009 */
.L_x_21:
[----:B------:R-:W-:Y:S05]  /*1500*/  BSYNC.RECONVERGENT B3 ;  /* 0x0000000000037941 */ /* 0x000fea0003800200 */
.L_x_20:
[-C--:B------:R-:W-:Y:S01]  /*1510*/  IMAD R7, R37, R36.reuse, RZ ;  /* 0x0000002425077224 */ /* 0x080fe200078e02ff */
[----:B------:R-:W-:Y:S01]  /*1520*/  BSSY.RECONVERGENT B3, `(.L_x_23) ;  /* 0x0000021000037945 */ /* 0x000fe20003800200 */
[----:B------:R-:W-:-:S04]  /*1530*/  IMAD.WIDE.U32 R8, R36, R36, RZ ;  /* 0x0000002424087225 */ /* 0x000fc800078e00ff */
[----:B------:R-:W-:-:S04]  /*1540*/  IMAD R7, R36, R37, R7 ;  /* 0x0000002524077224 */ /* 0x000fc800078e0207 */
[----:B------:R-:W-:-:S05]  /*1550*/  IMAD.IADD R36, R9, 0x1, R7 ;  /* 0x0000000109247824 */ /* 0x000fca00078e0207 */
[----:B------:R-:W-:-:S04]  /*1560*/  LOP3.LUT R7, R36, R13, RZ, 0xfc, !PT ;  /* 0x0000000d24077212 */ /* 0x000fc800078efcff */
[----:B------:R-:W-:-:S13]  /*1570*/  ISETP.NE.U32.AND P0, PT, R7, RZ, PT ;  /* 0x000000ff0700720c */ /* 0x000fda0003f05070 */
[----:B------:R-:W-:Y:S05]  /*1580*/  @P0 BRA `(.L_x_24) ;  /* 0x00000000004c0947 */ /* 0x000fea0003800000 */
[----:B------:R-:W0:Y:S01]  /*1590*/  I2F.U32.RP R9, R12 ;  /* 0x0000000c00097306 */ /* 0x000e220000209000 */
[----:B------:R-:W-:Y:S01]  /*15a0*/  IMAD.MOV.U32 R36, RZ, RZ, RZ ;  /* 0x000000ffff247224 */ /* 0x000fe200078e00ff */
[----:B------:R-:W-:-:S06]  /*15b0*/  ISETP.NE.U32.AND P2, PT, R12, RZ, PT ;  /* 0x000000ff0c00720c */ /* 0x000fcc0003f45070 */
[----:B0-----:R-:W0:Y:S02]  /*15c0*/  MUFU.RCP R9, R9 ;  /* 0x0000000900097308 */ /* 0x001e240000001000 */
[----:B0-----:R-:W-:-:S06]  /*15d0*/  VIADD R37, R9, 0xffffffe ;  /* 0x0ffffffe09257836 */ /* 0x001fcc0000000000 */
[----:B------:R-:W0:Y:S02]  /*15e0*/  F2I.FTZ.U32.TRUNC.NTZ R37, R37 ;  /* 0x0000002500257305 */ /* 0x000e24000021f000 */
[----:B0-----:R-:W-:-:S05]  /*15f0*/  IADD3 R7, PT, PT, RZ, -R37, RZ ;  /* 0x80000025ff077210 */ /* 0x001fca0007ffe0ff */
[----:B------:R-:W-:-:S04]  /*1600*/  IMAD R7, R7, R12, RZ ;  /* 0x0000000c07077224 */ /* 0x000fc800078e02ff */
[----:B------:R-:W-:-:S04]  /*1610*/  IMAD.HI.U32 R7, R37, R7, R36 ;  /* 0x0000000725077227 */ /* 0x000fc800078e0024 */
[----:B------:R-:W-:Y:S02]  /*1620*/  IMAD.MOV.U32 R37, RZ, RZ, RZ ;  /* 0x000000ffff257224 */ /* 0x000fe400078e00ff */
[----:B------:R-:W-:-:S04]  /*1630*/  IMAD.HI.U32 R7, R7, R8, RZ ;  /* 0x0000000807077227 */ /* 0x000fc800078e00ff */
[----:B------:R-:W-:-:S04]  /*1640*/  IMAD.MOV R7, RZ, RZ, -R7 ;  /* 0x000000ffff077224 */ /* 0x000fc800078e0a07 */
[----:B------:R-:W-:-:S05]  /*1650*/  IMAD R36, R12, R7, R8 ;  /* 0x000000070c247224 */ /* 0x000fca00078e0208 */
[----:B------:R-:W-:-:S13]  /*1660*/  ISETP.GE.U32.AND P0, PT, R36, R12, PT ;  /* 0x0000000c2400720c */ /* 0x000fda0003f06070 */
[----:B------:R-:W-:-:S05]  /*1670*/  @P0 IMAD.IADD R36, R36, 0x1, -R12 ;  /* 0x0000000124240824 */ /* 0x000fca00078e0a0c */
[----:B------:R-:W-:-:S13]  /*1680*/  ISETP.GE.U32.AND P0, PT, R36, R12, PT ;  /* 0x0000000c2400720c */ /* 0x000fda0003f06070 */
[-C--:B------:R-:W-:Y:S02]  /*1690*/  @P0 IADD3 R36, PT, PT, R36, -R12.reuse, RZ ;  /* 0x8000000c24240210 */ /* 0x080fe40007ffe0ff */
[----:B------:R-:W-:Y:S01]  /*16a0*/  @!P2 LOP3.LUT R36, RZ, R12, RZ, 0x33, !PT ;  /* 0x0000000cff24a212 */ /* 0x000fe200078e33ff */
[----:B------:R-:W-:Y:S06]  /*16b0*/  BRA `(.L_x_25) ;  /* 0x00000000001c7947 */ /* 0x000fec0003800000 */
.L_x_24:
[----:B------:R-:W-:Y:S01]  /*16c0*/  IMAD.MOV.U32 R9, RZ, RZ, R36 ;  /* 0x000000ffff097224 */ /* 0x000fe200078e0024 */
[----:B------:R-:W-:Y:S01]  /*16d0*/  MOV R57, R13 ;  /* 0x0000000d00397202 */ /* 0x000fe20000000f00 */
[----:B------:R-:W-:Y:S01]  /*16e0*/  IMAD.MOV.U32 R58, RZ, RZ, R12 ;  /* 0x000000ffff3a7224 */ /* 0x000fe200078e000c */
[----:B------:R-:W-:-:S07]  /*16f0*/  MOV R52, 0x1710 ;  /* 0x0000171000347802 */ /* 0x000fce0000000f00 */
[----:B------:R-:W-:Y:S05]  /*1700*/  CALL.REL.NOINC `($__internal_0_$__cuda_sm20_rem_u64) ;  /* 0x00000350002c7944 */ /* 0x000fea0003c00000 */
[----:B------:R-:W-:Y:S02]  /*1710*/  IMAD.MOV.U32 R36, RZ, RZ, R56 ;  /* 0x000000ffff247224 */ /* 0x000fe400078e0038 */
[----:B------:R-:W-:-:S07]  /*1720*/  IMAD.MOV.U32 R37, RZ, RZ, R9 ;  /* 0x000000ffff257224 */ /* 0x000fce00078e0009 */
.L_x_25:
[----:B------:R-:W-:Y:S05]  /*1730*/  BSYNC.RECONVERGENT B3 ;  /* 0x0000000000037941 */ /* 0x000fea0003800200 */
.L_x_23:
[----:B------:R-:W-:Y:S02]  /*1740*/  ISETP.GT.U32.AND P0, PT, R5, 0x1, PT ;  /* 0x000000010500780c */ /* 0x000fe40003f04070 */
[----:B------:R-:W-:-:S11]  /*1750*/  SHF.R.U32.HI R5, RZ, 0x1, R5 ;  /* 0x00000001ff057819 */ /* 0x000fd60000011605 */
[----:B------:R-:W-:Y:S05]  /*1760*/  @P0 BRA `(.L_x_26) ;  /* 0xfffffff800d00947 */ /* 0x000fea000383ffff */
[----:B------:R-:W-:Y:S05]  /*1770*/  BSYNC.RECONVERGENT B2 ;  /* 0x0000000000027941 */ /* 0x000fea0003800200 */
.L_x_19:
[C---:B------:R-:W-:Y:S02]  /*1780*/  ISETP.NE.U32.AND P0, PT, R4.reuse, R2, PT ;  /* 0x000000020400720c */ /* 0x040fe40003f05070 */
[----:B------:R-:W-:Y:S02]  /*1790*/  ISETP.EQ.U32.AND P2, PT, R4, 0x1, PT ;  /* 0x000000010400780c */ /* 0x000fe40003f42070 */
[----:B------:R-:W-:-:S04]  /*17a0*/  ISETP.NE.AND.EX P0, PT, R3, RZ, PT, P0 ;  /* 0x000000ff0300720c */ /* 0x000fc80003f05300 */
[----:B------:R-:W-:-:S13]  /*17b0*/  ISETP.EQ.OR.EX P0, PT, R3, RZ, !P0, P2 ;  /* 0x000000ff0300720c */ /* 0x000fda0004702720 */
[----:B------:R-:W-:Y:S05]  /*17c0*/  @P0 BRA `(.L_x_18) ;  /* 0x0000000000b40947 */ /* 0x000fea0003800000 */
[----:B------:R-:W-:-:S13]  /*17d0*/  ISETP.NE.AND P0, PT, R0, RZ, PT ;  /* 0x000000ff0000720c */ /* 0x000fda0003f05270 */
[----:B------:R-:W-:Y:S05]  /*17e0*/  @!P0 BRA `(.L_x_13) ;  /* 0x0000034000788947 */ /* 0x000fea0003800000 */
[----:B------:R-:W-:-:S07]  /*17f0*/  IMAD.MOV.U32 R5, RZ, RZ, RZ ;  /* 0x000000ffff057224 */ /* 0x000fce00078e00ff */
.L_x_30:
[-C--:B------:R-:W-:Y:S01]  /*1800*/  IMAD R7, R3, R4.reuse, RZ ;  /* 0x0000000403077224 */ /* 0x080fe200078e02ff */
[----:B------:R-:W-:Y:S01]  /*1810*/  BSSY.RECONVERGENT B2, `(.L_x_27) ;  /* 0x0000021000027945 */ /* 0x000fe20003800200 */
[----:B------:R-:W-:-:S04]  /*1820*/  IMAD.WIDE.U32 R8, R4, R4, RZ ;  /* 0x0000000404087225 */ /* 0x000fc800078e00ff */
[----:B------:R-:W-:-:S05]  /*1830*/  IMAD R7, R4, R3, R7 ;  /* 0x0000000304077224 */ /* 0x000fca00078e0207 */
[----:B------:R-:W-:-:S04]  /*1840*/  IADD3 R4, PT, PT, R9, R7, RZ ;  /* 0x0000000709047210 */ /* 0x000fc80007ffe0ff */
[----:B------:R-:W-:-:S04]  /*1850*/  LOP3.LUT R3, R4, R13, RZ, 0xfc, !PT ;  /* 0x0000000d04037212 */ /* 0x000fc800078efcff */
[----:B------:R-:W-:-:S13]  /*1860*/  ISETP.NE.U32.AND P0, PT, R3, RZ, PT ;  /* 0x000000ff0300720c */ /* 0x000fda0003f05070 */
[----:B------:R-:W-:Y:S05]  /*1870*/  @P0 BRA `(.L_x_28) ;  /* 0x00000000004c0947 */ /* 0x000fea0003800000 */
[----:B------:R-:W0:Y:S01]  /*1880*/  I2F.U32.RP R7, R12 ;  /* 0x0000000c00077306 */ /* 0x000e220000209000 */
[----:B------:R-:W-:-:S07]  /*1890*/  ISETP.NE.U32.AND P2, PT, R12, RZ, PT ;  /* 0x000000ff0c00720c */ /* 0x000fce0003f45070 */
[----:B0-----:R-:W0:Y:S02]  /*18a0*/  MUFU.RCP R7, R7 ;  /* 0x0000000700077308 */ /* 0x001e240000001000 */
[----:B0-----:R-:W-:-:S06]  /*18b0*/  VIADD R36, R7, 0xffffffe ;  /* 0x0ffffffe07247836 */ /* 0x001fcc0000000000 */
[----:B------:R0:W1:Y:S02]  /*18c0*/  F2I.FTZ.U32.TRUNC.NTZ R37, R36 ;  /* 0x0000002400257305 */ /* 0x000064000021f000 */
[----:B0-----:R-:W-:Y:S02]  /*18d0*/  IMAD.MOV.U32 R36, RZ, RZ, RZ ;  /* 0x000000ffff247224 */ /* 0x001fe400078e00ff */
[----:B-1----:R-:W-:-:S04]  /*18e0*/  IMAD.MOV R3, RZ, RZ, -R37 ;  /* 0x000000ffff037224 */ /* 0x002fc800078e0a25 */
[----:B------:R-:W-:-:S04]  /*18f0*/  IMAD R3, R3, R12, RZ ;  /* 0x0000000c03037224 */ /* 0x000fc800078e02ff */
[----:B------:R-:W-:-:S06]  /*1900*/  IMAD.HI.U32 R3, R37, R3, R36 ;  /* 0x0000000325037227 */ /* 0x000fcc00078e0024 */
[----:B------:R-:W-:-:S05]  /*1910*/  IMAD.HI.U32 R3, R3, R8, RZ ;  /* 0x0000000803037227 */ /* 0x000fca00078e00ff */
[----:B------:R-:W-:-:S05]  /*1920*/  IADD3 R3, PT, PT, -R3, RZ, RZ ;  /* 0x000000ff03037210 */ /* 0x000fca0007ffe1ff */
[----:B------:R-:W-:Y:S02]  /*1930*/  IMAD R4, R12, R3, R8 ;  /* 0x000000030c047224 */ /* 0x000fe400078e0208 */
[----:B------:R-:W-:-:S03]  /*1940*/  IMAD.MOV.U32 R3, RZ, RZ, RZ ;  /* 0x000000ffff037224 */ /* 0x000fc600078e00ff */
[----:B------:R-:W-:-:S13]  /*1950*/  ISETP.GE.U32.AND P0, PT, R4, R12, PT ;  /* 0x0000000c0400720c */ /* 0x000fda0003f06070 */
[----:B------:R-:W-:-:S05]  /*1960*/  @P0 IMAD.IADD R4, R4, 0x1, -R12 ;  /* 0x0000000104040824 */ /* 0x000fca00078e0a0c */
[----:B------:R-:W-:-:S13]  /*1970*/  ISETP.GE.U32.AND P0, PT, R4, R12, PT ;  /* 0x0000000c0400720c */ /* 0x000fda0003f06070 */
[----:B------:R-:W-:Y:S01]  /*1980*/  @P0 IMAD.IADD R4, R4, 0x1, -R12 ;  /* 0x0000000104040824 */ /* 0x000fe200078e0a0c */
[----:B------:R-:W-:Y:S01]  /*1990*/  @!P2 LOP3.LUT R4, RZ, R12, RZ, 0x33, !PT ;  /* 0x0000000cff04a212 */ /* 0x000fe200078e33ff */
[----:B------:R-:W-:Y:S06]  /*19a0*/  BRA `(.L_x_29) ;  /* 0x00000000001c7947 */ /* 0x000fec0003800000 */
.L_x_28:
[----:B------:R-:W-:Y:S01]  /*19b0*/  MOV R9, R4 ;  /* 0x0000000400097202 */ /* 0x000fe20000000f00 */
[----:B------:R-:W-:Y:S01]  /*19c0*/  IMAD.MOV.U32 R58, RZ, RZ, R12 ;  /* 0x000000ffff3a7224 */ /* 0x000fe200078e000c */
[----:B------:R-:W-:Y:S01]  /*19d0*/  MOV R52, 0x1a00 ;  /* 0x00001a0000347802 */ /* 0x000fe20000000f00 */
[----:B------:R-:W-:-:S07]  /*19e0*/  IMAD.MOV.U32 R57, RZ, RZ, R13 ;  /* 0x000000ffff397224 */ /* 0x000fce00078e000d */
[----:B------:R-:W-:Y:S05]  /*19f0*/  CALL.REL.NOINC `($__internal_0_$__cuda_sm20_rem_u64) ;  /* 0x0000034c00707944 */ /* 0x000fea0003c00000 */
[----:B------:R-:W-:Y:S01]  /*1a00*/  IMAD.MOV.U32 R4, RZ, RZ, R56 ;  /* 0x000000ffff047224 */ /* 0x000fe200078e0038 */
[----:B------:R-:W-:-:S07]  /*1a10*/  MOV R3, R9 ;  /* 0x0000000900037202 */ /* 0x000fce0000000f00 */
.L_x_29:
[----:B------:R-:W-:Y:S05]  /*1a20*/  BSYNC.RECONVERGENT B2 ;  /* 0x0000000000027941 */ /* 0x000fea0003800200 */
.L_x_27:
[----:B------:R-:W-:-:S04]  /*1a30*/  ISETP.NE.U32.AND P0, PT, R4, R2, PT ;  /* 0x000000020400720c */ /* 0x000fc80003f05070 */
[----:B------:R-:W-:-:S13]  /*1a40*/  ISETP.NE.AND.EX P0, PT, R3, RZ, PT, P0 ;  /* 0x000000ff0300720c */ /* 0x000fda0003f05300 */
[----:B------:R-:W-:Y:S05]  /*1a50*/  @!P0 BRA `(.L_x_18) ;  /* 0x0000000000108947 */ /* 0x000fea0003800000 */
[----:B------:R-:W-:-:S05]  /*1a60*/  VIADD R5, R5, 0x1 ;  /* 0x0000000105057836 */ /* 0x000fca0000000000 */
[----:B------:R-:W-:-:S13]  /*1a70*/  ISETP.NE.AND P0, PT, R5, R0, PT ;  /* 0x000000000500720c */ /* 0x000fda0003f05270 */
[----:B------:R-:W-:Y:S05]  /*1a80*/  @!P0 BRA `(.L_x_13) ;  /* 0x0000033c00d08947 */ /* 0x000fea0003800000 */
[----:B------:R-:W-:Y:S05]  /*1a90*/  BRA `(.L_x_30) ;  /* 0xfffffffc00587947 */ /* 0x000fea000383ffff */
.L_x_18:
[----:B------:R-:W0:Y:S02]  /*1aa0*/  LDCU.64 UR4, c[0x3][0x8] ;  /* 0x00c00100ff0477ac */ /* 0x000e240008000a00 */
[----:B0-----:R-:W-:-:S04]  /*1ab0*/  ISETP.GT.U32.AND P0, PT, R12, UR4, PT ;  /* 0x000000040c007c0c */ /* 0x001fc8000bf04070 */
[----:B------:R-:W-:-:S13]  /*1ac0*/  ISETP.GT.U32.AND.EX P0, PT, R13, UR5, PT, P0 ;  /* 0x000000050d007c0c */ /* 0x000fda000bf04100 */
[----:B------:R-:W-:Y:S05]  /*1ad0*/  @!P0 BRA `(.L_x_31) ;  /* 0x0000000800188947 */ /* 0x000fea0003800000 */
[----:B------:R-:W0:Y:S01]  /*1ae0*/  LDCU.64 UR4, c[0x3][0x8] ;  /* 0x00c00100ff0477ac */ /* 0x000e220008000a00 */
[----:B------:R-:W-:Y:S01]  /*1af0*/  BSSY.RECONVERGENT B2, `(.L_x_32) ;  /* 0x0000052000027945 */ /* 0x000fe20003800200 */
[----:B------:R-:W-:Y:S01]  /*1b00*/  IMAD.MOV.U32 R4, RZ, RZ, 0x1 ;  /* 0x00000001ff047424 */ /* 0x000fe200078e00ff */
[----:B------:R-:W-:Y:S01]  /*1b10*/  MOV R5, R6 ;  /* 0x0000000600057202 */ /* 0x000fe20000000f00 */
[----:B------:R-:W-:Y:S02]  /*1b20*/  IMAD.MOV.U32 R3, RZ, RZ, RZ ;  /* 0x000000ffff037224 */ /* 0x000fe400078e00ff */
[----:B0-----:R-:W-:Y:S02]  /*1b30*/  IMAD.U32 R36, RZ, RZ, UR4 ;  /* 0x00000004ff247e24 */ /* 0x001fe4000f8e00ff */
[----:B------:R-:W-:-:S07]  /*1b40*/  IMAD.U32 R37, RZ, RZ, UR5 ;  /* 0x00000005ff257e24 */ /* 0x000fce000f8e00ff */
.L_x_39:
        /* <DEDUP_REMOVED lines=14> */
[----:B0-----:R-:W-:-:S06]  /*1c30*/  IADD3 R38, PT, PT, R7, 0xffffffe, RZ ;  /* 0x0ffffffe07267810 */ /* 0x001fcc0007ffe0ff */
[----:B------:R0:W1:Y:S02]  /*1c40*/  F2I.FTZ.U32.TRUNC.NTZ R39, R38 ;  /* 0x0000002600277305 */ /* 0x000064000021f000 */
[----:B0-----:R-:W-:Y:S02]  /*1c50*/  IMAD.MOV.U32 R38, RZ, RZ, RZ ;  /* 0x000000ffff267224 */ /* 0x001fe400078e00ff */
[----:B-1----:R-:W-:-:S04]  /*1c60*/  IMAD.MOV R3, RZ, RZ, -R39 ;  /* 0x000000ffff037224 */ /* 0x002fc800078e0a27 */
[----:B------:R-:W-:-:S04]  /*1c70*/  IMAD R3, R3, R12, RZ ;  /* 0x0000000c03037224 */ /* 0x000fc800078e02ff */
[----:B------:R-:W-:-:S06]  /*1c80*/  IMAD.HI.U32 R3, R39, R3, R38 ;  /* 0x0000000327037227 */ /* 0x000fcc00078e0026 */
[----:B------:R-:W-:-:S04]  /*1c90*/  IMAD.HI.U32 R3, R3, R8, RZ ;  /* 0x0000000803037227 */ /* 0x000fc800078e00ff */
[----:B------:R-:W-:-:S04]  /*1ca0*/  IMAD.MOV R3, RZ, RZ, -R3 ;  /* 0x000000ffff037224 */ /* 0x000fc800078e0a03 */
[----:B------:R-:W-:Y:S02]  /*1cb0*/  IMAD R4, R12, R3, R8 ;  /* 0x000000030c047224 */ /* 0x000fe400078e0208 */
[----:B------:R-:W-:-:S03]  /*1cc0*/  IMAD.MOV.U32 R3, RZ, RZ, RZ ;  /* 0x000000ffff037224 */ /* 0x000fc600078e00ff */
[----:B------:R-:W-:-:S13]  /*1cd0*/  ISETP.GE.U32.AND P0, PT, R4, R12, PT ;  /* 0x0000000c0400720c */ /* 0x000fda0003f06070 */
[----:B------:R-:W-:-:S04]  /*1ce0*/  @P0 IADD3 R4, PT, PT, R4, -R12, RZ ;  /* 0x8000000c04040210 */ /* 0x000fc80007ffe0ff */
[----:B------:R-:W-:-:S13]  /*1cf0*/  ISETP.GE.U32.AND P0, PT, R4, R12, PT ;  /* 0x0000000c0400720c */ /* 0x000fda0003f06070 */
[----:B------:R-:W-:Y:S01]  /*1d00*/  @P0 IMAD.IADD R4, R4, 0x1, -R12 ;  /* 0x0000000104040824 */ /* 0x000fe200078e0a0c */
[----:B------:R-:W-:Y:S01]  /*1d10*/  @!P2 LOP3.LUT R4, RZ, R12, RZ, 0x33, !PT ;  /* 0x0000000cff04a212 */ /* 0x000fe200078e33ff */
[----:B------:R-:W-:Y:S06]  /*1d20*/  BRA `(.L_x_34) ;  /* 0x00000000001c7947 */ /* 0x000fec0003800000 */
.L_x_35:
[----:B------:R-:W-:Y:S01]  /*1d30*/  IMAD.MOV.U32 R9, RZ, RZ, R4 ;  /* 0x000000ffff097224 */ /* 0x000fe200078e0004 */
[----:B------:R-:W-:Y:S01]  /*1d40*/  MOV R58, R12 ;  /* 0x0000000c003a7202 */ /* 0x000fe20000000f00 */
[----:B------:R-:W-:Y:S01]  /*1d50*/  IMAD.MOV.U32 R57, RZ, RZ, R13 ;  /* 0x000000ffff397224 */ /* 0x000fe200078e000d */
[----:B------:R-:W-:-:S07]  /*1d60*/  MOV R52, 0x1d80 ;  /* 0x00001d8000347802 */ /* 0x000fce0000000f00 */
[----:B------:R-:W-:Y:S05]  /*1d70*/  CALL.REL.NOINC `($__internal_0_$__cuda_sm20_rem_u64) ;  /* 0x0000034800907944 */ /* 0x000fea0003c00000 */
[----:B------:R-:W-:Y:S02]  /*1d80*/  IMAD.MOV.U32 R4, RZ, RZ, R56 ;  /* 0x000000ffff047224 */ /* 0x000fe400078e0038 */
[----:B------:R-:W-:-:S07]  /*1d90*/  IMAD.MOV.U32 R3, RZ, RZ, R9 ;  /* 0x000000ffff037224 */ /* 0x000fce00078e0009 */
.L_x_34:
[----:B------:R-:W-:Y:S05]  /*1da0*/  BSYNC.RECONVERGENT B3 ;  /* 0x0000000000037941 */ /* 0x000fea0003800200 */
.L_x_33:
        /* <DEDUP_REMOVED lines=14> */
[----:B0-----:R-:W-:-:S04]  /*1e90*/  IMAD.MOV R7, RZ, RZ, -R37 ;  /* 0x000000ffff077224 */ /* 0x001fc800078e0a25 */
[----:B------:R-:W-:-:S04]  /*1ea0*/  IMAD R7, R7, R12, RZ ;  /* 0x0000000c07077224 */ /* 0x000fc800078e02ff */
[----:B------:R-:W-:-:S04]  /*1eb0*/  IMAD.HI.U32 R7, R37, R7, R36 ;  /* 0x0000000725077227 */ /* 0x000fc800078e0024 */
[----:B------:R-:W-:Y:S02]  /*1ec0*/  IMAD.MOV.U32 R37, RZ, RZ, RZ ;  /* 0x000000ffff257224 */ /* 0x000fe400078e00ff */
[----:B------:R-:W-:-:S05]  /*1ed0*/  IMAD.HI.U32 R7, R7, R8, RZ ;  /* 0x0000000807077227 */ /* 0x000fca00078e00ff */
[----:B------:R-:W-:-:S05]  /*1ee0*/  IADD3 R7, PT, PT, -R7, RZ, RZ ;  /* 0x000000ff07077210 */ /* 0x000fca0007ffe1ff */
[----:B------:R-:W-:-:S05]  /*1ef0*/  IMAD R36, R12, R7, R8 ;  /* 0x000000070c247224 */ /* 0x000fca00078e0208 */
[----:B------:R-:W-:-:S13]  /*1f00*/  ISETP.GE.U32.AND P0, PT, R36, R12, PT ;  /* 0x0000000c2400720c */ /* 0x000fda0003f06070 */
[----:B------:R-:W-:-:S05]  /*1f10*/  @P0 IMAD.IADD R36, R36, 0x1, -R12 ;  /* 0x0000000124240824 */ /* 0x000fca00078e0a0c */
[----:B------:R-:W-:-:S13]  /*1f20*/  ISETP.GE.U32.AND P0, PT, R36, R12, PT ;  /* 0x0000000c2400720c */ /* 0x000fda0003f06070 */
[----:B------:R-:W-:Y:S01]  /*1f30*/  @P0 IMAD.IADD R36, R36, 0x1, -R12 ;  /* 0x0000000124240824 */ /* 0x000fe200078e0a0c */
[----:B------:R-:W-:Y:S01]  /*1f40*/  @!P2 LOP3.LUT R36, RZ, R12, RZ, 0x33, !PT ;  /* 0x0000000cff24a212 */ /* 0x000fe200078e33ff */
[----:B------:R-:W-:Y:S06]  /*1f50*/  BRA `(.L_x_38) ;  /* 0x00000000001c7947 */ /* 0x000fec0003800000 */
.L_x_37:
[----:B------:R-:W-:Y:S01]  /*1f60*/  MOV R9, R36 ;  /* 0x0000002400097202 */ /* 0x000fe20000000f00 */
[----:B------:R-:W-:Y:S01]  /*1f70*/  IMAD.MOV.U32 R58, RZ, RZ, R12 ;  /* 0x000000ffff3a7224 */ /* 0x000fe200078e000c */
[----:B------:R-:W-:Y:S01]  /*1f80*/  MOV R52, 0x1fb0 ;  /* 0x00001fb000347802 */ /* 0x000fe20000000f00 */
[----:B------:R-:W-:-:S07]  /*1f90*/  IMAD.MOV.U32 R57, RZ, RZ, R13 ;  /* 0x000000ffff397224 */ /* 0x000fce00078e000d */
[----:B------:R-:W-:Y:S05]  /*1fa0*/  CALL.REL.NOINC `($__internal_0_$__cuda_sm20_rem_u64) ;  /* 0x0000034800047944 */ /* 0x000fea0003c00000 */
[----:B------:R-:W-:Y:S01]  /*1fb0*/  IMAD.MOV.U32 R36, RZ, RZ, R56 ;  /* 0x000000ffff247224 */ /* 0x000fe200078e0038 */
[----:B------:R-:W-:-:S07]  /*1fc0*/  MOV R37, R9 ;  /* 0x0000000900257202 */ /* 0x000fce0000000f00 */
.L_x_38:
[----:B------:R-:W-:Y:S05]  /*1fd0*/  BSYNC.RECONVERGENT B3 ;  /* 0x0000000000037941 */ /* 0x000fea0003800200 */
.L_x_36:
[----:B------:R-:W-:Y:S02]  /*1fe0*/  ISETP.GT.U32.AND P0, PT, R5, 0x1, PT ;  /* 0x000000010500780c */ /* 0x000fe40003f04070 */
[----:B------:R-:W-:-:S11]  /*1ff0*/  SHF.R.U32.HI R5, RZ, 0x1, R5 ;  /* 0x00000001ff057819 */ /* 0x000fd60000011605 */
[----:B------:R-:W-:Y:S05]  /*2000*/  @P0 BRA `(.L_x_39) ;  /* 0xfffffff800d00947 */ /* 0x000fea000383ffff */
[----:B------:R-:W-:Y:S05]  /*2010*/  BSYNC.RECONVERGENT B2 ;  /* 0x0000000000027941 */ /* 0x000fea0003800200 */
.L_x_32:
        /* <DEDUP_REMOVED lines=8> */
.L_x_43:
        /* <DEDUP_REMOVED lines=13> */
[----:B0-----:R-:W-:Y:S01]  /*2170*/  IMAD.MOV.U32 R36, RZ, RZ, RZ ;  /* 0x000000ffff247224 */ /* 0x001fe200078e00ff */
[----:B-1----:R-:W-:-:S05]  /*2180*/  IADD3 R3, PT, PT, RZ, -R37, RZ ;  /* 0x80000025ff037210 */ /* 0x002fca0007ffe0ff */
[----:B------:R-:W-:-:S04]  /*2190*/  IMAD R3, R3, R12, RZ ;  /* 0x0000000c03037224 */ /* 0x000fc800078e02ff */
[----:B------:R-:W-:-:S06]  /*21a0*/  IMAD.HI.U32 R3, R37, R3, R36 ;  /* 0x0000000325037227 */ /* 0x000fcc00078e0024 */
[----:B------:R-:W-:-:S04]  /*21b0*/  IMAD.HI.U32 R3, R3, R8, RZ ;  /* 0x0000000803037227 */ /* 0x000fc800078e00ff */
[----:B------:R-:W-:-:S04]  /*21c0*/  IMAD.MOV R3, RZ, RZ, -R3 ;  /* 0x000000ffff037224 */ /* 0x000fc800078e0a03 */
[----:B------:R-:W-:Y:S02]  /*21d0*/  IMAD R4, R12, R3, R8 ;  /* 0x000000030c047224 */ /* 0x000fe400078e0208 */
[----:B------:R-:W-:-:S03]  /*21e0*/  IMAD.MOV.U32 R3, RZ, RZ, RZ ;  /* 0x000000ffff037224 */ /* 0x000fc600078e00ff */
[----:B------:R-:W-:-:S13]  /*21f0*/  ISETP.GE.U32.AND P0, PT, R4, R12, PT ;  /* 0x0000000c0400720c */ /* 0x000fda0003f06070 */
[----:B------:R-:W-:-:S05]  /*2200*/  @P0 IMAD.IADD R4, R4, 0x1, -R12 ;  /* 0x0000000104040824 */ /* 0x000fca00078e0a0c */
[----:B------:R-:W-:-:S13]  /*2210*/  ISETP.GE.U32.AND P0, PT, R4, R12, PT ;  /* 0x0000000c0400720c */ /* 0x000fda0003f06070 */
[-C--:B------:R-:W-:Y:S02]  /*2220*/  @P0 IADD3 R4, PT, PT, R4, -R12.reuse, RZ ;  /* 0x8000000c04040210 */ /* 0x080fe40007ffe0ff */
[----:B------:R-:W-:Y:S01]  /*2230*/  @!P2 LOP3.LUT R4, RZ, R12, RZ, 0x33, !PT ;  /* 0x0000000cff04a212 */ /* 0x000fe200078e33ff */
[----:B------:R-:W-:Y:S06]  /*2240*/  BRA `(.L_x_42) ;  /* 0x00000000001c7947 */ /* 0x000fec0003800000 */
.L_x_41:
[----:B------:R-:W-:Y:S01]  /*2250*/  IMAD.MOV.U32 R9, RZ, RZ, R4 ;  /* 0x000000ffff097224 */ /* 0x000fe200078e0004 */
[----:B------:R-:W-:Y:S01]  /*2260*/  MOV R57, R13 ;  /* 0x0000000d00397202 */ /* 0x000fe20000000f00 */
[----:B------:R-:W-:Y:S01]  /*2270*/  IMAD.MOV.U32 R58, RZ, RZ, R12 ;  /* 0x000000ffff3a7224 */ /* 0x000fe200078e000c */
[----:B------:R-:W-:-:S07]  /*2280*/  MOV R52, 0x22a0 ;  /* 0x000022a000347802 */ /* 0x000fce0000000f00 */
[----:B------:R-:W-:Y:S05]  /*2290*/  CALL.REL.NOINC `($__internal_0_$__cuda_sm20_rem_u64) ;  /* 0x0000034400487944 */ /* 0x000fea0003c00000 */
[----:B------:R-:W-:Y:S02]  /*22a0*/  IMAD.MOV.U32 R4, RZ, RZ, R56 ;  /* 0x000000ffff047224 */ /* 0x000fe400078e0038 */
[----:B------:R-:W-:-:S07]  /*22b0*/  IMAD.MOV.U32 R3, RZ, RZ, R9 ;  /* 0x000000ffff037224 */ /* 0x000fce00078e0009 */
.L_x_42:
[----:B------:R-:W-:Y:S05]  /*22c0*/  BSYNC.RECONVERGENT B2 ;  /* 0x0000000000027941 */ /* 0x000fea0003800200 */
.L_x_40:
[----:B------:R-:W-:-:S04]  /*22d0*/  ISETP.NE.U32.AND P0, PT, R4, R2, PT ;  /* 0x000000020400720c */ /* 0x000fc80003f05070 */
[----:B------:R-:W-:-:S13]  /*22e0*/  ISETP.NE.AND.EX P0, PT, R3, RZ, PT, P0 ;  /* 0x000000ff0300720c */ /* 0x000fda0003f05300 */
[----:B------:R-:W-:Y:S05]  /*22f0*/  @!P0 BRA `(.L_x_31) ;  /* 0x0000000000108947 */ /* 0x000fea0003800000 */
[----:B------:R-:W-:-:S05]  /*2300*/  VIADD R5, R5, 0x1 ;  /* 0x0000000105057836 */ /* 0x000fca0000000000 */
[----:B------:R-:W-:-:S13]  /*2310*/  ISETP.NE.AND P0, PT, R5, R0, PT ;  /* 0x000000000500720c */ /* 0x000fda0003f05270 */
[----:B------:R-:W-:Y:S05]  /*2320*/  @!P0 BRA `(.L_x_13) ;  /* 0x0000033400a88947 */ /* 0x000fea0003800000 */
[----:B------:R-:W-:Y:S05]  /*2330*/  BRA `(.L_x_43) ;  /* 0xfffffffc00587947 */ /* 0x000fea000383ffff */
.L_x_31:
        /* <DEDUP_REMOVED lines=8> */
[----:B0-----:R-:W-:Y:S02]  /*23c0*/  IMAD.U32 R36, RZ, RZ, UR4 ;  /* 0x00000004ff247e24 */ /* 0x001fe4000f8e00ff */
[----:B------:R-:W-:-:S07]  /*23d0*/  IMAD.U32 R37, RZ, RZ, UR5 ;  /* 0x00000005ff257e24 */ /* 0x000fce000f8e00ff */
.L_x_51:
[----:B------:R-:W-:Y:S01]  /*23e0*/  LOP3.LUT R5, R6, 0x1, RZ, 0xc0, !PT ;  /* 0x0000000106057812 */ /* 0x000fe200078ec0ff */
[----:B------:R-:W-:Y:S03]  /*23f0*/  BSSY.RECONVERGENT B3, `(.L_x_45) ;  /* 0x0000024000037945 */ /* 0x000fe60003800200 */
[----:B------:R-:W-:-:S13]  /*2400*/  ISETP.NE.U32.AND P0, PT, R5, 0x1, PT ;  /* 0x000000010500780c */ /* 0x000fda0003f05070 */
[----:B------:R-:W-:Y:S05]  /*2410*/  @P0 BRA `(.L_x_46) ;  /* 0x0000000000840947 */ /* 0x000fea0003800000 */
[-C--:B------:R-:W-:Y:S02]  /*2420*/  IMAD R3, R3, R36.reuse, RZ ;  /* 0x0000002403037224 */ /* 0x080fe400078e02ff */
        /* <DEDUP_REMOVED lines=25> */
.L_x_47:
[----:B------:R-:W-:Y:S01]  /*25c0*/  MOV R9, R4 ;  /* 0x0000000400097202 */ /* 0x000fe20000000f00 */
[----:B------:R-:W-:Y:S01]  /*25d0*/  IMAD.MOV.U32 R58, RZ, RZ, R12 ;  /* 0x000000ffff3a7224 */ /* 0x000fe200078e000c */
[----:B------:R-:W-:Y:S01]  /*25e0*/  MOV R52, 0x2610 ;  /* 0x0000261000347802 */ /* 0x000fe20000000f00 */
[----:B------:R-:W-:-:S07]  /*25f0*/  IMAD.MOV.U32 R57, RZ, RZ, R13 ;  /* 0x000000ffff397224 */ /* 0x000fce00078e000d */
[----:B------:R-:W-:Y:S05]  /*2600*/  CALL.REL.NOINC `($__internal_0_$__cuda_sm20_rem_u64) ;  /* 0x00000340006c7944 */ /* 0x000fea0003c00000 */
[----:B------:R-:W-:Y:S01]  /*2610*/  IMAD.MOV.U32 R4, RZ, RZ, R56 ;  /* 0x000000ffff047224 */ /* 0x000fe200078e0038 */
[----:B------:R-:W-:-:S07]  /*2620*/  MOV R3, R9 ;  /* 0x0000000900037202 */ /* 0x000fce0000000f00 */
.L_x_46:
[----:B------:R-:W-:Y:S05]  /*2630*/  BSYNC.RECONVERGENT B3 ;  /* 0x0000000000037941 */ /* 0x000fea0003800200 */
.L_x_45:
        /* <DEDUP_REMOVED lines=9> */
[----:B------:R-:W-:Y:S01]  /*26d0*/  HFMA2 R36, -RZ, RZ, 0, 0 ;  /* 0x00000000ff247431 */ /* 0x000fe200000001ff */
[----:B------:R-:W-:-:S06]  /*26e0*/  ISETP.NE.U32.AND P2, PT, R12, RZ, PT ;  /* 0x000000ff0c00720c */ /* 0x000fcc0003f45070 */
[----:B0-----:R-:W0:Y:S02]  /*26f0*/  MUFU.RCP R7, R7 ;  /* 0x0000000700077308 */ /* 0x001e240000001000 */
[----:B0-----:R-:W-:-:S06]  /*2700*/  VIADD R37, R7, 0xffffffe ;  /* 0x0ffffffe07257836 */ /* 0x001fcc0000000000 */
[----:B------:R-:W0:Y:S02]  /*2710*/  F2I.FTZ.U32.TRUNC.NTZ R37, R37 ;  /* 0x0000002500257305 */ /* 0x000e24000021f000 */
[----:B0-----:R-:W-:-:S04]  /*2720*/  IMAD.MOV R5, RZ, RZ, -R37 ;  /* 0x000000ffff057224 */ /* 0x001fc800078e0a25 */
[----:B------:R-:W-:-:S04]  /*2730*/  IMAD R5, R5, R12, RZ ;  /* 0x0000000c05057224 */ /* 0x000fc800078e02ff */
[----:B------:R-:W-:Y:S01]  /*2740*/  IMAD.HI.U32 R5, R37, R5, R36 ;  /* 0x0000000525057227 */ /* 0x000fe200078e0024 */
[----:B------:R-:W-:-:S05]  /*2750*/  MOV R37, RZ ;  /* 0x000000ff00257202 */ /* 0x000fca0000000f00 */
        /* <DEDUP_REMOVED lines=9> */
.L_x_49:
[----:B------:R-:W-:Y:S01]  /*27f0*/  IMAD.MOV.U32 R9, RZ, RZ, R36 ;  /* 0x000000ffff097224 */ /* 0x000fe200078e0024 */
[----:B------:R-:W-:Y:S01]  /*2800*/  MOV R52, 0x2840 ;  /* 0x0000284000347802 */ /* 0x000fe20000000f00 */
[----:B------:R-:W-:Y:S02]  /*2810*/  IMAD.MOV.U32 R58, RZ, RZ, R12 ;  /* 0x000000ffff3a7224 */ /* 0x000fe400078e000c */
[----:B------:R-:W-:-:S07]  /*2820*/  IMAD.MOV.U32 R57, RZ, RZ, R13 ;  /* 0x000000ffff397224 */ /* 0x000fce00078e000d */
[----:B------:R-:W-:Y:S05]  /*2830*/  CALL.REL.NOINC `($__internal_0_$__cuda_sm20_rem_u64) ;  /* 0x0000033c00e07944 */ /* 0x000fea0003c00000 */
[----:B------:R-:W-:Y:S01]  /*2840*/  MOV R36, R56 ;  /* 0x0000003800247202 */ /* 0x000fe20000000f00 */
[----:B------:R-:W-:-:S07]  /*2850*/  IMAD.MOV.U32 R37, RZ, RZ, R9 ;  /* 0x000000ffff257224 */ /* 0x000fce00078e0009 */
.L_x_50:
[----:B------:R-:W-:Y:S05]  /*2860*/  BSYNC.RECONVERGENT B3 ;  /* 0x0000000000037941 */ /* 0x000fea0003800200 */
.L_x_48:
[----:B------:R-:W-:Y:S02]  /*2870*/  ISETP.GT.U32.AND P0, PT, R6, 0x1, PT ;  /* 0x000000010600780c */ /* 0x000fe40003f04070 */
[----:B------:R-:W-:-:S11]  /*2880*/  SHF.R.U32.HI R6, RZ, 0x1, R6 ;  /* 0x00000001ff067819 */ /* 0x000fd60000011606 */
[----:B------:R-:W-:Y:S05]  /*2890*/  @P0 BRA `(.L_x_51) ;  /* 0xfffffff800d00947 */ /* 0x000fea000383ffff */
[----:B------:R-:W-:Y:S05]  /*28a0*/  BSYNC.RECONVERGENT B2 ;  /* 0x0000000000027941 */ /* 0x000fea0003800200 */
.L_x_44:
        /* <DEDUP_REMOVED lines=8> */
.L_x_55:
        /* <DEDUP_REMOVED lines=27> */
.L_x_53:
[----:B------:R-:W-:Y:S01]  /*2ae0*/  IMAD.MOV.U32 R9, RZ, RZ, R4 ;  /* 0x000000ffff097224 */ /* 0x000fe200078e0004 */
[----:B------:R-:W-:Y:S01]  /*2af0*/  MOV R58, R12 ;  /* 0x0000000c003a7202 */ /* 0x000fe20000000f00 */
[----:B------:R-:W-:Y:S01]  /*2b00*/  IMAD.MOV.U32 R57, RZ, RZ, R13 ;  /* 0x000000ffff397224 */ /* 0x000fe200078e000d */
[----:B------:R-:W-:-:S07]  /*2b10*/  MOV R52, 0x2b30 ;  /* 0x00002b3000347802 */ /* 0x000fce0000000f00 */
[----:B------:R-:W-:Y:S05]  /*2b20*/  CALL.REL.NOINC `($__internal_0_$__cuda_sm20_rem_u64) ;  /* 0x0000033c00247944 */ /* 0x000fea0003c00000 */
[----:B------:R-:W-:Y:S02]  /*2b30*/  IMAD.MOV.U32 R4, RZ, RZ, R56 ;  /* 0x000000ffff047224 */ /* 0x000fe400078e0038 */
[----:B------:R-:W-:-:S07]  /*2b40*/  IMAD.MOV.U32 R3, RZ, RZ, R9 ;  /* 0x000000ffff037224 */ /* 0x000fce00078e0009 */
.L_x_54:
[----:B------:R-:W-:Y:S05]  /*2b50*/  BSYNC.RECONVERGENT B2 ;  /* 0x0000000000027941 */ /* 0x000fea0003800200 */
.L_x_52:
[----:B------:R-:W-:-:S04]  /*2b60*/  ISETP.NE.U32.AND P0, PT, R4, R2, PT ;  /* 0x000000020400720c */ /* 0x000fc80003f05070 */
[----:B------:R-:W-:-:S13]  /*2b70*/  ISETP.NE.AND.EX P0, PT, R3, RZ, PT, P0 ;  /* 0x000000ff0300720c */ /* 0x000fda0003f05300 */
[----:B------:R-:W-:Y:S05]  /*2b80*/  @!P0 BRA `(.L_x_15) ;  /* 0x0000019000348947 */ /* 0x000fea0003800000 */
[----:B------:R-:W-:-:S04]  /*2b90*/  IADD3 R5, PT, PT, R5, 0x1, RZ ;  /* 0x0000000105057810 */ /* 0x000fc80007ffe0ff */
[----:B------:R-:W-:-:S13]  /*2ba0*/  ISETP.NE.AND P0, PT, R5, R0, PT ;  /* 0x000000000500720c */ /* 0x000fda0003f05270 */
[----:B------:R-:W-:Y:S05]  /*2bb0*/  @!P0 BRA `(.L_x_13) ;  /* 0x0000032c00848947 */ /* 0x000fea0003800000 */
[----:B------:R-:W-:Y:S05]  /*2bc0*/  BRA `(.L_x_55) ;  /* 0xfffffffc00587947 */ /* 0x000fea000383ffff */
.L_x_14:
[----:B------:R-:W-:Y:S01]  /*2bd0*/  IMAD R5, R13, -0x55555555, RZ ;  /* 0xaaaaaaab0d057824 */ /* 0x000fe200078e02ff */
[C---:B------:R-:W-:Y:S01]  /*2be0*/  LOP3.LUT R0, R12.reuse, 0x1, RZ, 0xc0, !PT ;  /* 0x000000010c007812 */ /* 0x040fe200078ec0ff */
[----:B------:R-:W-:-:S03]  /*2bf0*/  IMAD.WIDE.U32 R2, R12, -0x55555555, RZ ;  /* 0xaaaaaaab0c027825 */ /* 0x000fc600078e00ff */
[----:B------:R-:W-:Y:S01]  /*2c00*/  ISETP.NE.U32.AND P2, PT, R0, 0x1, PT ;  /* 0x000000010000780c */ /* 0x000fe20003f45070 */
[----:B------:R-:W-:Y:S01]  /*2c10*/  IMAD R5, R12, -0x55555556, R5 ;  /* 0xaaaaaaaa0c057824 */ /* 0x000fe200078e0205 */
[----:B------:R-:W-:-:S03]  /*2c20*/  ISETP.GE.U32.AND P0, PT, R2, 0x55555556, PT ;  /* 0x555555560200780c */ /* 0x000fc60003f06070 */
[----:B------:R-:W-:-:S05]  /*2c30*/  IMAD.IADD R2, R3, 0x1, R5 ;  /* 0x0000000103027824 */ /* 0x000fca00078e0205 */
[----:B------:R-:W-:-:S04]  /*2c40*/  ISETP.GE.U32.AND.EX P0, PT, R2, 0x55555555, PT, P0 ;  /* 0x555555550200780c */ /* 0x000fc80003f06100 */
[----:B------:R-:W-:-:S13]  /*2c50*/  ISETP.NE.U32.OR.EX P0, PT, RZ, RZ, !P0, P2 ;  /* 0x000000ffff00720c */ /* 0x000fda0004705520 */
[----:B------:R-:W-:Y:S05]  /*2c60*/  @P0 BRA `(.L_x_13) ;  /* 0x0000032c00580947 */ /* 0x000fea0003800000 */
[----:B------:R-:W-:Y:S01]  /*2c70*/  IADD3 R5, P0, PT, R12, -0x1, RZ ;  /* 0xffffffff0c057810 */ /* 0x000fe20007f1e0ff */
[----:B------:R-:W-:Y:S01]  /*2c80*/  BSSY.RECONVERGENT B2, `(.L_x_56) ;  /* 0x000000b000027945 */ /* 0x000fe20003800200 */
[----:B------:R-:W-:Y:S02]  /*2c90*/  IMAD.MOV.U32 R6, RZ, RZ, RZ ;  /* 0x000000ffff067224 */ /* 0x000fe400078e00ff */
[----:B------:R-:W-:Y:S01]  /*2ca0*/  IADD3.X R4, PT, PT, R13, -0x1, RZ, P0, !PT ;  /* 0xffffffff0d047810 */ /* 0x000fe200007fe4ff */
[----:B------:R-:W-:-:S03]  /*2cb0*/  IMAD.MOV.U32 R0, RZ, RZ, R5 ;  /* 0x000000ffff007224 */ /* 0x000fc600078e0005 */
[----:B------:R-:W-:-:S07]  /*2cc0*/  MOV R2, R4 ;  /* 0x0000000400027202 */ /* 0x000fce0000000f00 */
.L_x_57:
[C---:B------:R-:W-:Y:S01]  /*2cd0*/  LOP3.LUT P0, RZ, R0.reuse, 0x2, RZ, 0xc0, !PT ;  /* 0x0000000200ff7812 */ /* 0x040fe2000780c0ff */
[----:B------:R-:W-:Y:S01]  /*2ce0*/  IMAD.MOV.U32 R3, RZ, RZ, R6 ;  /* 0x000000ffff037224 */ /* 0x000fe200078e0006 */
[--C-:B------:R-:W-:Y:S01]  /*2cf0*/  SHF.R.U64 R0, R0, 0x1, R2.reuse ;  /* 0x0000000100007819 */ /* 0x100fe20000001202 */
[----:B------:R-:W-:Y:S01]  /*2d00*/  VIADD R6, R6, 0x1 ;  /* 0x0000000106067836 */ /* 0x000fe20000000000 */
[----:B------:R-:W-:-:S09]  /*2d10*/  SHF.R.U32.HI R2, RZ, 0x1, R2 ;  /* 0x00000001ff027819 */ /* 0x000fd20000011602 */
[----:B------:R-:W-:Y:S05]  /*2d20*/  @!P0 BRA `(.L_x_57) ;  /* 0xfffffffc00e88947 */ /* 0x000fea000383ffff */
[----:B------:R-:W-:Y:S05]  /*2d30*/  BSYNC.RECONVERGENT B2 ;  /* 0x0000000000027941 */ /* 0x000fea0003800200 */
.L_x_56:
[----:B------:R-:W-:-:S07]  /*2d40*/  IMAD.MOV.U32 R38, RZ, RZ, RZ ;  /* 0x000000ffff267224 */ /* 0x000fce00078e00ff */
.L_x_672:
[----:B------:R-:W-:Y:S01]  /*2d50*/  UMOV UR4, 0x18 ;  /* 0x0000001800047882 */ /* 0x000fe20000000000 */
[----:B------:R-:W-:Y:S01]  /*2d60*/  BSSY.RELIABLE B2, `(.L_x_58) ;  /* 0x00018ec000027945 */ /* 0x000fe20003800100 */
[----:B------:R-:W-:-:S06]  /*2d70*/  LEA R40, R38, UR4, 0x3 ;  /* 0x0000000426287c11 */ /* 0x000fcc000f8e18ff */
[----:B------:R-:W0:Y:S02]  /*2d80*/  LDC.64 R40, c[0x3][R40] ;  /* 0x00c0000028287b82 */ /* 0x000e240000000a00 */
[----:B0-----:R-:W-:-:S04]  /*2d90*/  ISETP.GE.U32.AND P0, PT, R40, R12, PT ;  /* 0x0000000c2800720c */ /* 0x001fc80003f06070 */
[----:B------:R-:W-:-:S13]  /*2da0*/  ISETP.GE.U32.AND.EX P0, PT, R41, R13, PT, P0 ;  /* 0x0000000d2900720c */ /* 0x000fda0003f06100 */
[----:B------:R-:W-:Y:S05]  /*2db0*/  @P0 BRA `(.L_x_59) ;  /* 0x0000018c00980947 */ /* 0x000fea0003800000 */
[----:B------:R-:W-:Y:S01]  /*2dc0*/  HFMA2 R6, -RZ, RZ, 0, 5.9604644775390625e-08 ;  /* 0x00000001ff067431 */ /* 0x000fe200000001ff */
[----:B------:R-:W-:Y:S01]  /*2dd0*/  BSSY.RECONVERGENT B3, `(.L_x_60) ;  /* 0x00010a6000037945 */ /* 0x000fe20003800200 */
[----:B------:R-:W-:Y:S02]  /*2de0*/  IMAD.MOV.U32 R7, RZ, RZ, RZ ;  /* 0x000000ffff077224 */ /* 0x000fe400078e00ff */
[----:B------:R-:W-:Y:S02]  /*2df0*/  IMAD.MOV.U32 R37, RZ, RZ, R0 ;  /* 0x000000ffff257224 */ /* 0x000fe400078e0000 */
[----:B------:R-:W-:-:S07]  /*2e00*/  IMAD.MOV.U32 R36, RZ, RZ, R2 ;  /* 0x000000ffff247224 */ /* 0x000fce00078e0002 */
.L_x_467:
[----:B------:R-:W-:Y:S01]  /*2e10*/  LOP3.LUT R8, R37, 0x1, RZ, 0xc0, !PT ;  /* 0x0000000125087812 */ /* 0x000fe200078ec0ff */
[----:B------:R-:W-:Y:S03]  /*2e20*/  BSSY.RECONVERGENT B5, `(.L_x_61) ;  /* 0x000082f000057945 */ /* 0x000fe60003800200 */
[----:B------:R-:W-:-:S04]  /*2e30*/  ISETP.NE.U32.AND P0, PT, R8, 0x1, PT ;  /* 0x000000010800780c */ /* 0x000fc80003f05070 */
[----:B------:R-:W-:-:S13]  /*2e40*/  ISETP.NE.U32.AND.EX P0, PT, RZ, RZ, PT, P0 ;  /* 0x000000ffff00720c */ /* 0x000fda0003f05100 */
[----:B------:R-:W-:Y:S05]  /*2e50*/  @P0 BRA `(.L_x_62) ;  /* 0x0000008000ac0947 */ /* 0x000fea0003800000 */
[-C--:B------:R-:W-:Y:S01]  /*2e60*/  IMAD.WIDE.U32 R8, R7, R40.reuse, RZ ;  /* 0x0000002807087225 */ /* 0x080fe200078e00ff */
[----:B------:R-:W-:Y:S03]  /*2e70*/  BSSY.RECONVERGENT B4, `(.L_x_63) ;  /* 0x000080b000047945 */ /* 0x000fe60003800200 */
[----:B------:R-:W-:-:S04]  /*2e80*/  IMAD.WIDE.U32 R52, R6, R40, RZ ;  /* 0x0000002806347225 */ /* 0x000fc800078e00ff */
[----:B------:R-:W-:-:S04]  /*2e90*/  IMAD.WIDE.U32 R8, P0, R41, R6, R8 ;  /* 0x0000000629087225 */ /* 0x000fc80007800008 */
[----:B------:R-:W-:Y:S01]  /*2ea0*/  IMAD.MOV.U32 R54, RZ, RZ, R9 ;  /* 0x000000ffff367224 */ /* 0x000fe200078e0009 */
[----:B------:R-:W-:Y:S02]  /*2eb0*/  IADD3.X R55, PT, PT, RZ, RZ, RZ, P0, !PT ;  /* 0x000000ffff377210 */ /* 0x000fe400007fe4ff */
[----:B------:R-:W-:-:S05]  /*2ec0*/  IADD3 R66, P0, PT, R53, R8, RZ ;  /* 0x0000000835427210 */ /* 0x000fca0007f1e0ff */
[----:B------:R-:W-:-:S03]  /*2ed0*/  IMAD.WIDE.U32.X R6, R41, R7, R54, P0 ;  /* 0x0000000729067225 */ /* 0x000fc600000e0436 */
[----:B------:R-:W-:-:S04]  /*2ee0*/  ISETP.NE.U32.AND P0, PT, R6, RZ, PT ;  /* 0x000000ff0600720c */ /* 0x000fc80003f05070 */
[----:B------:R-:W-:-:S13]  /*2ef0*/  ISETP.NE.AND.EX P0, PT, R7, RZ, PT, P0 ;  /* 0x000000ff0700720c */ /* 0x000fda0003f05300 */
[----:B------:R-:W-:Y:S05]  /*2f00*/  @!P0 BRA `(.L_x_64) ;  /* 0x0000008000048947 */ /* 0x000fea0003800000 */
[----:B------:R-:W-:Y:S01]  /*2f10*/  LOP3.LUT R8, R66, R13, RZ, 0xfc, !PT ;  /* 0x0000000d42087212 */ /* 0x000fe200078efcff */
[----:B------:R-:W-:Y:S03]  /*2f20*/  BSSY.RECONVERGENT B6, `(.L_x_65) ;  /* 0x000001e000067945 */ /* 0x000fe60003800200 */
[----:B------:R-:W-:-:S13]  /*2f30*/  ISETP.NE.U32.AND P0, PT, R8, RZ, PT ;  /* 0x000000ff0800720c */ /* 0x000fda0003f05070 */
[----:B------:R-:W-:Y:S05]  /*2f40*/  @P0 BRA `(.L_x_66) ;  /* 0x00000000004c0947 */ /* 0x000fea0003800000 */
[----:B------:R-:W0:Y:S01]  /*2f50*/  I2F.U32.RP R39, R12 ;  /* 0x0000000c00277306 */ /* 0x000e220000209000 */
[----:B------:R-:W-:Y:S01]  /*2f60*/  MOV R8, RZ ;  /* 0x000000ff00087202 */ /* 0x000fe20000000f00 */
[----:B------:R-:W-:Y:S01]  /*2f70*/  HFMA2 R67, -RZ, RZ, 0, 0 ;  /* 0x00000000ff437431 */ /* 0x000fe200000001ff */
[----:B------:R-:W-:-:S05]  /*2f80*/  ISETP.NE.U32.AND P2, PT, R12, RZ, PT ;  /* 0x000000ff0c00720c */ /* 0x000fca0003f45070 */
[----:B0-----:R-:W0:Y:S02]  /*2f90*/  MUFU.RCP R39, R39 ;  /* 0x0000002700277308 */ /* 0x001e240000001000 */
[----:B0-----:R-:W-:-:S06]  /*2fa0*/  VIADD R53, R39, 0xffffffe ;  /* 0x0ffffffe27357836 */ /* 0x001fcc0000000000 */
[----:B------:R-:W0:Y:S02]  /*2fb0*/  F2I.FTZ.U32.TRUNC.NTZ R9, R53 ;  /* 0x0000003500097305 */ /* 0x000e24000021f000 */
[----:B0-----:R-:W-:-:S04]  /*2fc0*/  IMAD.MOV R55, RZ, RZ, -R9 ;  /* 0x000000ffff377224 */ /* 0x001fc800078e0a09 */
        /* <DEDUP_REMOVED lines=11> */
.L_x_66:
[----:B------:R-:W-:Y:S01]  /*3080*/  IMAD.MOV.U32 R8, RZ, RZ, R52 ;  /* 0x000000ffff087224 */ /* 0x000fe200078e0034 */
[----:B------:R-:W-:Y:S01]  /*3090*/  MOV R57, R13 ;  /* 0x0000000d00397202 */ /* 0x000fe20000000f00 */
[----:B------:R-:W-:Y:S01]  /*30a0*/  IMAD.MOV.U32 R9, RZ, RZ, R66 ;  /* 0x000000ffff097224 */ /* 0x000fe200078e0042 */
[----:B------:R-:W-:Y:S01]  /*30b0*/  MOV R52, 0x30e0 ;  /* 0x000030e000347802 */ /* 0x000fe20000000f00 */
[----:B------:R-:W-:-:S07]  /*30c0*/  IMAD.MOV.U32 R58, RZ, RZ, R12 ;  /* 0x000000ffff3a7224 */ /* 0x000fce00078e000c */
[----:B------:R-:W-:Y:S05]  /*30d0*/  CALL.REL.NOINC `($__internal_0_$__cuda_sm20_rem_u64) ;  /* 0x0000033400b87944 */ /* 0x000fea0003c00000 */
[----:B------:R-:W-:Y:S02]  /*30e0*/  IMAD.MOV.U32 R66, RZ, RZ, R56 ;  /* 0x000000ffff427224 */ /* 0x000fe400078e0038 */
[----:B------:R-:W-:-:S07]  /*30f0*/  IMAD.MOV.U32 R67, RZ, RZ, R9 ;  /* 0x000000ffff437224 */ /* 0x000fce00078e0009 */
.L_x_67:
[----:B------:R-:W-:Y:S05]  /*3100*/  BSYNC.RECONVERGENT B6 ;  /* 0x0000000000067941 */ /* 0x000fea0003800200 */
.L_x_65:
[----:B------:R-:W-:Y:S01]  /*3110*/  LOP3.LUT R8, R7, R13, RZ, 0xfc, !PT ;  /* 0x0000000d07087212 */ /* 0x000fe200078efcff */
[----:B------:R-:W-:Y:S03]  /*3120*/  BSSY.RECONVERGENT B6, `(.L_x_68) ;  /* 0x000001d000067945 */ /* 0x000fe60003800200 */
        /* <DEDUP_REMOVED lines=21> */
.L_x_69:
[----:B------:R-:W-:Y:S01]  /*3280*/  IMAD.MOV.U32 R8, RZ, RZ, R6 ;  /* 0x000000ffff087224 */ /* 0x000fe200078e0006 */
[----:B------:R-:W-:Y:S01]  /*3290*/  MOV R58, R12 ;  /* 0x0000000c003a7202 */ /* 0x000fe20000000f00 */
[----:B------:R-:W-:Y:S01]  /*32a0*/  IMAD.MOV.U32 R9, RZ, RZ, R7 ;  /* 0x000000ffff097224 */ /* 0x000fe200078e0007 */
[----:B------:R-:W-:Y:S01]  /*32b0*/  MOV R52, 0x32e0 ;  /* 0x000032e000347802 */ /* 0x000fe20000000f00 */
[----:B------:R-:W-:-:S07]  /*32c0*/  IMAD.MOV.U32 R57, RZ, RZ, R13 ;  /* 0x000000ffff397224 */ /* 0x000fce00078e000d */
[----:B------:R-:W-:Y:S05]  /*32d0*/  CALL.REL.NOINC `($__internal_0_$__cuda_sm20_rem_u64) ;  /* 0x0000033400387944 */ /* 0x000fea0003c00000 */
[----:B------:R-:W-:-:S07]  /*32e0*/  IMAD.MOV.U32 R8, RZ, RZ, R56 ;  /* 0x000000ffff087224 */ /* 0x000fce00078e0038 */
.L_x_70:
[----:B------:R-:W-:Y:S05]  /*32f0*/  BSYNC.RECONVERGENT B6 ;  /* 0x0000000000067941 */ /* 0x000fea0003800200 */
.L_x_68:
[C---:B------:R-:W-:Y:S01]  /*3300*/  SHF.L.U64.HI R9, R8.reuse, 0x1, R9 ;  /* 0x0000000108097819 */ /* 0x040fe20000010209 */
[----:B------:R-:W-:Y:S01]  /*3310*/  BSSY.RECONVERGENT B6, `(.L_x_71) ;  /* 0x000001d000067945 */ /* 0x000fe20003800200 */
[----:B------:R-:W-:Y:S02]  /*3320*/  IMAD.SHL.U32 R8, R8, 0x2, RZ ;  /* 0x0000000208087824 */ /* 0x000fe400078e00ff */
[----:B------:R-:W-:-:S04]  /*3330*/  LOP3.LUT R6, R9, R13, RZ, 0xfc, !PT ;  /* 0x0000000d09067212 */ /* 0x000fc800078efcff */
[----:B------:R-:W-:-:S13]  /*3340*/  ISETP.NE.U32.AND P0, PT, R6, RZ, PT ;  /* 0x000000ff0600720c */ /* 0x000fda0003f05070 */
[----:B------:R-:W-:Y:S05]  /*3350*/  @P0 BRA `(.L_x_72) ;  /* 0x00000000004c0947 */ /* 0x000fea0003800000 */
[----:B------:R-:W0:Y:S01]  /*3360*/  I2F.U32.RP R9, R12 ;  /* 0x0000000c00097306 */ /* 0x000e220000209000 */
[----:B------:R-:W-:Y:S01]  /*3370*/  IMAD.MOV.U32 R6, RZ, RZ, RZ ;  /* 0x000000ffff067224 */ /* 0x000fe200078e00ff */
[----:B------:R-:W-:-:S06]  /*3380*/  ISETP.NE.U32.AND P2, PT, R12, RZ, PT ;  /* 0x000000ff0c00720c */ /* 0x000fcc0003f45070 */
[----:B0-----:R-:W0:Y:S02]  /*3390*/  MUFU.RCP R9, R9 ;  /* 0x0000000900097308 */ /* 0x001e240000001000 */
[----:B0-----:R-:W-:Y:S01]  /*33a0*/  IADD3 R39, PT, PT, R9, 0xffffffe, RZ ;  /* 0x0ffffffe09277810 */ /* 0x001fe20007ffe0ff */
[----:B------:R-:W-:-:S05]  /*33b0*/  IMAD.MOV.U32 R9, RZ, RZ, RZ ;  /* 0x000000ffff097224 */ /* 0x000fca00078e00ff */
        /* <DEDUP_REMOVED lines=8> */
[----:B------:R-:W-:-:S04]  /*3440*/  @P0 IADD3 R8, PT, PT, R8, -R12, RZ ;  /* 0x8000000c08080210 */ /* 0x000fc80007ffe0ff */
[----:B------:R-:W-:-:S13]  /*3450*/  ISETP.GE.U32.AND P0, PT, R8, R12, PT ;  /* 0x0000000c0800720c */ /* 0x000fda0003f06070 */
[----:B------:R-:W-:Y:S01]  /*3460*/  @P0 IMAD.IADD R8, R8, 0x1, -R12 ;  /* 0x0000000108080824 */ /* 0x000fe200078e0a0c */
[----:B------:R-:W-:Y:S01]  /*3470*/  @!P2 LOP3.LUT R8, RZ, R12, RZ, 0x33, !PT ;  /* 0x0000000cff08a212 */ /* 0x000fe200078e33ff */
[----:B------:R-:W-:Y:S06]  /*3480*/  BRA `(.L_x_73) ;  /* 0x0000000000147947 */ /* 0x000fec0003800000 */
.L_x_72:
[----:B------:R-:W-:Y:S01]  /*3490*/  IMAD.MOV.U32 R58, RZ, RZ, R12 ;  /* 0x000000ffff3a7224 */ /* 0x000fe200078e000c */
[----:B------:R-:W-:Y:S02]  /*34a0*/  MOV R57, R13 ;  /* 0x0000000d00397202 */ /* 0x000fe40000000f00 */
[----:B------:R-:W-:-:S07]  /*34b0*/  MOV R52, 0x34d0 ;  /* 0x000034d000347802 */ /* 0x000fce0000000f00 */
[----:B------:R-:W-:Y:S05]  /*34c0*/  CALL.REL.NOINC `($__internal_0_$__cuda_sm20_rem_u64) ;  /* 0x0000033000bc7944 */ /* 0x000fea0003c00000 */
[----:B------:R-:W-:-:S07]  /*34d0*/  IMAD.MOV.U32 R8, RZ, RZ, R56 ;  /* 0x000000ffff087224 */ /* 0x000fce00078e0038 */
.L_x_73:
[----:B------:R-:W-:Y:S05]  /*34e0*/  BSYNC.RECONVERGENT B6 ;  /* 0x0000000000067941 */ /* 0x000fea0003800200 */
.L_x_71:
        /* <DEDUP_REMOVED lines=10> */
[----:B0-----:R-:W-:Y:S02]  /*3590*/  VIADD R39, R9, 0xffffffe ;  /* 0x0ffffffe09277836 */ /* 0x001fe40000000000 */
[----:B------:R-:W-:-:S04]  /*35a0*/  IMAD.MOV.U32 R9, RZ, RZ, RZ ;  /* 0x000000ffff097224 */ /* 0x000fc800078e00ff */
[----:B------:R-:W0:Y:S02]  /*35b0*/  F2I.FTZ.U32.TRUNC.NTZ R7, R39 ;  /* 0x0000002700077305 */ /* 0x000e24000021f000 */
[----:B0-----:R-:W-:-:S05]  /*35c0*/  IADD3 R53, PT, PT, RZ, -R7, RZ ;  /* 0x80000007ff357210 */ /* 0x001fca0007ffe0ff */
        /* <DEDUP_REMOVED lines=11> */
.L_x_75:
[----:B------:R-:W-:Y:S01]  /*3680*/  IMAD.MOV.U32 R58, RZ, RZ, R12 ;  /* 0x000000ffff3a7224 */ /* 0x000fe200078e000c */
[----:B------:R-:W-:Y:S01]  /*3690*/  MOV R52, 0x36c0 ;  /* 0x000036c000347802 */ /* 0x000fe20000000f00 */
[----:B------:R-:W-:-:S07]  /*36a0*/  IMAD.MOV.U32 R57, RZ, RZ, R13 ;  /* 0x000000ffff397224 */ /* 0x000fce00078e000d */
[----:B------:R-:W-:Y:S05]  /*36b0*/  CALL.REL.NOINC `($__internal_0_$__cuda_sm20_rem_u64) ;  /* 0x0000033000407944 */ /* 0x000fea0003c00000 */
[----:B------:R-:W-:-:S07]  /*36c0*/  MOV R8, R56 ;  /* 0x0000003800087202 */ /* 0x000fce0000000f00 */
.L_x_76:
[----:B------:R-:W-:Y:S05]  /*36d0*/  BSYNC.RECONVERGENT B6 ;  /* 0x0000000000067941 */ /* 0x000fea0003800200 */
.L_x_74:
[C---:B------:R-:W-:Y:S01]  /*36e0*/  SHF.L.U64.HI R9, R8.reuse, 0x1, R9 ;  /* 0x0000000108097819 */ /* 0x040fe20000010209 */
[----:B------:R-:W-:Y:S01]  /*36f0*/  BSSY.RECONVERGENT B6, `(.L_x_77) ;  /* 0x000001d000067945 */ /* 0x000fe20003800200 */
[----:B------:R-:W-:Y:S02]  /*3700*/  IMAD.SHL.U32 R8, R8, 0x2, RZ ;  /* 0x0000000208087824 */ /* 0x000fe400078e00ff */
[----:B------:R-:W-:-:S04]  /*3710*/  LOP3.LUT R6, R9, R13, RZ, 0xfc, !PT ;  /* 0x0000000d09067212 */ /* 0x000fc800078efcff */
[----:B------:R-:W-:-:S13]  /*3720*/  ISETP.NE.U32.AND P0, PT, R6, RZ, PT ;  /* 0x000000ff0600720c */ /* 0x000fda0003f05070 */
[----:B------:R-:W-:Y:S05]  /*3730*/  @P0 BRA `(.L_x_78) ;  /* 0x00000000004c0947 */ /* 0x000fea0003800000 */
[----:B------:R-:W0:Y:S01]  /*3740*/  I2F.U32.RP R9, R12 ;  /* 0x0000000c00097306 */ /* 0x000e220000209000 */
[----:B------:R-:W-:Y:S01]  /*3750*/  HFMA2 R6, -RZ, RZ, 0, 0 ;  /* 0x00000000ff067431 */ /* 0x000fe200000001ff */
[----:B------:R-:W-:-:S06]  /*3760*/  ISETP.NE.U32.AND P2, PT, R12, RZ, PT ;  /* 0x000000ff0c00720c */ /* 0x000fcc0003f45070 */
[----:B0-----:R-:W0:Y:S02]  /*3770*/  MUFU.RCP R9, R9 ;  /* 0x0000000900097308 */ /* 0x001e240000001000 */
[----:B0-----:R-:W-:Y:S01]  /*3780*/  VIADD R39, R9, 0xffffffe ;  /* 0x0ffffffe09277836 */ /* 0x001fe20000000000 */
[----:B------:R-:W-:-:S05]  /*3790*/  MOV R9, RZ ;  /* 0x000000ff00097202 */ /* 0x000fca0000000f00 */
        /* <DEDUP_REMOVED lines=13> */
.L_x_78:
[----:B------:R-:W-:Y:S01]  /*3870*/  IMAD.MOV.U32 R58, RZ, RZ, R12 ;  /* 0x000000ffff3a7224 */ /* 0x000fe200078e000c */
[----:B------:R-:W-:Y:S01]  /*3880*/  MOV R52, 0x38b0 ;  /* 0x000038b000347802 */ /* 0x000fe20000000f00 */
[----:B------:R-:W-:-:S07]  /*3890*/  IMAD.MOV.U32 R57, RZ, RZ, R13 ;  /* 0x000000ffff397224 */ /* 0x000fce00078e000d */
[----:B------:R-:W-:Y:S05]  /*38a0*/  CALL.REL.NOINC `($__internal_0_$__cuda_sm20_rem_u64) ;  /* 0x0000032c00c47944 */ /* 0x000fea0003c00000 */
[----:B------:R-:W-:-:S07]  /*38b0*/  IMAD.MOV.U32 R8, RZ, RZ, R56 ;  /* 0x000000ffff087224 */ /* 0x000fce00078e0038 */
.L_x_79:
[----:B------:R-:W-:Y:S05]  /*38c0*/  BSYNC.RECONVERGENT B6 ;  /* 0x0000000000067941 */ /* 0x000fea0003800200 */
.L_x_77:
[C---:B------:R-:W-:Y:S01]  /*38d0*/  SHF.L.U64.HI R9, R8.reuse, 0x1, R9 ;  /* 0x0000000108097819 */ /* 0x040fe20000010209 */
[----:B------:R-:W-:Y:S01]  /*38e0*/  BSSY.RECONVERGENT B6, `(.L_x_80) ;  /* 0x000001d000067945 */ /* 0x000fe20003800200 */
[----:B------:R-:W-:Y:S02]  /*38f0*/  SHF.L.U32 R8, R8, 0x1, RZ ;  /* 0x0000000108087819 */ /* 0x000fe400000006ff */
        /* <DEDUP_REMOVED lines=10> */
[----:B0-----:R-:W-:-:S04]  /*39a0*/  IMAD.MOV R53, RZ, RZ, -R7 ;  /* 0x000000ffff357224 */ /* 0x001fc800078e0a07 */
[----:B------:R-:W-:-:S04]  /*39b0*/  IMAD R53, R53, R12, RZ ;  /* 0x0000000c35357224 */ /* 0x000fc800078e02ff */
[----:B------:R-:W-:-:S06]  /*39c0*/  IMAD.HI.U32 R53, R7, R53, R6 ;  /* 0x0000003507357227 */ /* 0x000fcc00078e0006 */
        /* <DEDUP_REMOVED lines=9> */
.L_x_81:
[----:B------:R-:W-:Y:S01]  /*3a60*/  MOV R58, R12 ;  /* 0x0000000c003a7202 */ /* 0x000fe20000000f00 */
[----:B------:R-:W-:Y:S01]  /*3a70*/  IMAD.MOV.U32 R57, RZ, RZ, R13 ;  /* 0x000000ffff397224 */ /* 0x000fe200078e000d */
[----:B------:R-:W-:-:S07]  /*3a80*/  MOV R52, 0x3aa0 ;  /* 0x00003aa000347802 */ /* 0x000fce0000000f00 */
[----:B------:R-:W-:Y:S05]  /*3a90*/  CALL.REL.NOINC `($__internal_0_$__cuda_sm20_rem_u64) ;  /* 0x0000032c00487944 */ /* 0x000fea0003c00000 */
[----:B------:R-:W-:-:S07]  /*3aa0*/  IMAD.MOV.U32 R8, RZ, RZ, R56 ;  /* 0x000000ffff087224 */ /* 0x000fce00078e0038 */
.L_x_82:
[----:B------:R-:W-:Y:S05]  /*3ab0*/  BSYNC.RECONVERGENT B6 ;  /* 0x0000000000067941 */ /* 0x000fea0003800200 */
.L_x_80:
        /* <DEDUP_REMOVED lines=25> */
.L_x_84:
[----:B------:R-:W-:Y:S01]  /*3c50*/  IMAD.MOV.U32 R58, RZ, RZ, R12 ;  /* 0x000000ffff3a7224 */ /* 0x000fe200078e000c */
[----:B------:R-:W-:Y:S02]  /*3c60*/  MOV R57, R13 ;  /* 0x0000000d00397202 */ /* 0x000fe40000000f00 */
[----:B------:R-:W-:-:S07]  /*3c70*/  MOV R52, 0x3c90 ;  /* 0x00003c9000347802 */ /* 0x000fce0000000f00 */
[----:B------:R-:W-:Y:S05]  /*3c80*/  CALL.REL.NOINC `($__internal_0_$__cuda_sm20_rem_u64) ;  /* 0x0000032800cc7944 */ /* 0x000fea0003c00000 */
[----:B------:R-:W-:-:S07]  /*3c90*/  IMAD.MOV.U32 R8, RZ, RZ, R56 ;  /* 0x000000ffff087224 */ /* 0x000fce00078e0038 */
.L_x_85:
[----:B------:R-:W-:Y:S05]  /*3ca0*/  BSYNC.RECONVERGENT B6 ;  /* 0x0000000000067941 */ /* 0x000fea0003800200 */
.L_x_83:
        /* <DEDUP_REMOVED lines=25> */
.L_x_87:
[----:B------:R-:W-:Y:S01]  /*3e40*/  IMAD.MOV.U32 R58, RZ, RZ, R12 ;  /* 0x000000ffff3a7224 */ /* 0x000fe200078e000c */
[----:B------:R-:W-:Y:S01]  /*3e50*/  MOV R52, 0x3e80 ;  /* 0x00003e8000347802 */ /* 0x000fe20000000f00 */
[----:B------:R-:W-:-:S07]  /*3e60*/  IMAD.MOV.U32 R57, RZ, RZ, R13 ;  /* 0x000000ffff397224 */ /* 0x000fce00078e000d */
[----:B------:R-:W-:Y:S05]  /*3e70*/  CALL.REL.NOINC `($__internal_0_$__cuda_sm20_rem_u64) ;  /* 0x0000032800507944 */ /* 0x000fea0003c00000 */
[----:B------:R-:W-:-:S07]  /*3e80*/  MOV R8, R56 ;  /* 0x0000003800087202 */ /* 0x000fce0000000f00 */
.L_x_88:
[----:B------:R-:W-:Y:S05]  /*3e90*/  BSYNC.RECONVERGENT B6 ;  /* 0x0000000000067941 */ /* 0x000fea0003800200 */
.L_x_86:
        /* <DEDUP_REMOVED lines=25> */
.L_x_90:
[----:B------:R-:W-:Y:S01]  /*4030*/  IMAD.MOV.U32 R58, RZ, RZ, R12 ;  /* 0x000000ffff3a7224 */ /* 0x000fe200078e000c */
[----:B------:R-:W-:Y:S01]  /*4040*/  MOV R52, 0x4070 ;  /* 0x0000407000347802 */ /* 0x000fe20000000f00 */
[----:B------:R-:W-:-:S07]  /*4050*/  IMAD.MOV.U32 R57, RZ, RZ, R13 ;  /* 0x000000ffff397224 */ /* 0x000fce00078e000d */
[----:B------:R-:W-:Y:S05]  /*4060*/  CALL.REL.NOINC `($__internal_0_$__cuda_sm20_rem_u64) ;  /* 0x0000032400d47944 */ /* 0x000fea0003c00000 */
[----:B------:R-:W-:-:S07]  /*4070*/  IMAD.MOV.U32 R8, RZ, RZ, R56 ;  /* 0x000000ffff087224 */ /* 0x000fce00078e0038 */
.L_x_91:
[----:B------:R-:W-:Y:S05]  /*4080*/  BSYNC.RECONVERGENT B6 ;  /* 0x0000000000067941 */ /* 0x000fea0003800200 */
.L_x_89:
        /* <DEDUP_REMOVED lines=25> */
.L_x_93:
[----:B------:R-:W-:Y:S01]  /*4220*/  MOV R58, R12 ;  /* 0x0000000c003a7202 */ /* 0x000fe20000000f00 */
[----:B------:R-:W-:Y:S01]  /*4230*/  IMAD.MOV.U32 R57, RZ, RZ, R13 ;  /* 0x000000ffff397224 */ /* 0x000fe200078e000d */
[----:B------:R-:W-:-:S07]  /*4240*/  MOV R52, 0x4260 ;  /* 0x0000426000347802 */ /* 0x000fce0000000f00 */
[----:B------:R-:W-:Y:S05]  /*4250*/  CALL.REL.NOINC `($__internal_0_$__cuda_sm20_rem_u64) ;  /* 0x0000032400587944 */ /* 0x000fea0003c00000 */
[----:B------:R-:W-:-:S07]  /*4260*/  IMAD.MOV.U32 R8, RZ, RZ, R56 ;  /* 0x000000ffff087224 */ /* 0x000fce00078e0038 */
.L_x_94:
[----:B------:R-:W-:Y:S05]  /*4270*/  BSYNC.RECONVERGENT B6 ;  /* 0x0000000000067941 */ /* 0x000fea0003800200 */
.L_x_92:
        /* <DEDUP_REMOVED lines=25> */
.L_x_96:
[----:B------:R-:W-:Y:S01]  /*4410*/  IMAD.MOV.U32 R58, RZ, RZ, R12 ;  /* 0x000000ffff3a7224 */ /* 0x000fe200078e000c */
[----:B------:R-:W-:Y:S02]  /*4420*/  MOV R57, R13 ;  /* 0x0000000d00397202 */ /* 0x000fe40000000f00 */
[----:B------:R-:W-:-:S07]  /*4430*/  MOV R52, 0x4450 ;  /* 0x0000445000347802 */ /* 0x000fce0000000f00 */
[----:B------:R-:W-:Y:S05]  /*4440*/  CALL.REL.NOINC `($__internal_0_$__cuda_sm20_rem_u64) ;  /* 0x0000032000dc7944 */ /* 0x000fea0003c00000 */
[----:B------:R-:W-:-:S07]  /*4450*/  IMAD.MOV.U32 R8, RZ, RZ, R56 ;  /* 0x000000ffff087224 */ /* 0x000fce00078e0038 */
.L_x_97:
[----:B------:R-:W-:Y:S05]  /*4460*/  BSYNC.RECONVERGENT B6 ;  /* 0x0000000000067941 */ /* 0x000fea0003800200 */
.L_x_95:
        /* <DEDUP_REMOVED lines=25> */
.L_x_99:
[----:B------:R-:W-:Y:S01]  /*4600*/  IMAD.MOV.U32 R58, RZ, RZ, R12 ;  /* 0x000000ffff3a7224 */ /* 0x000fe200078e000c */
[----:B------:R-:W-:Y:S01]  /*4610*/  MOV R52, 0x4640 ;  /* 0x0000464000347802 */ /* 0x000fe20000000f00 */
[----:B------:R-:W-:-:S07]  /*4620*/  IMAD.MOV.U32 R57, RZ, RZ, R13 ;  /* 0x000000ffff397224 */ /* 0x000fce00078e000d */
[----:B------:R-:W-:Y:S05]  /*4630*/  CALL.REL.NOINC `($__internal_0_$__cuda_sm20_rem_u64) ;  /* 0x0000032000607944 */ /* 0x000fea0003c00000 */
[----:B------:R-:W-:-:S07]  /*4640*/  MOV R8, R56 ;  /* 0x0000003800087202 */ /* 0x000fce0000000f00 */
.L_x_100:
[----:B------:R-:W-:Y:S05]  /*4650*/  BSYNC.RECONVERGENT B6 ;  /* 0x0000000000067941 */ /* 0x000fea0003800200 */
.L_x_98:
        /* <DEDUP_REMOVED lines=25> */
.L_x_102:
[----:B------:R-:W-:Y:S01]  /*47f0*/  IMAD.MOV.U32 R58, RZ, RZ, R12 ;  /* 0x000000ffff3a7224 */ /* 0x000fe200078e000c */
[----:B------:R-:W-:Y:S01]  /*4800*/  MOV R52, 0x4830 ;  /* 0x0000483000347802 */ /* 0x000fe20000000f00 */
[----:B------:R-:W-:-:S07]  /*4810*/  IMAD.MOV.U32 R57, RZ, RZ, R13 ;  /* 0x000000ffff397224 */ /* 0x000fce00078e000d */
[----:B------:R-:W-:Y:S05]  /*4820*/  CALL.REL.NOINC `($__internal_0_$__cuda_sm20_rem_u64) ;  /* 0x0000031c00e47944 */ /* 0x000fea0003c00000 */
[----:B------:R-:W-:-:S07]  /*4830*/  IMAD.MOV.U32 R8, RZ, RZ, R56 ;  /* 0x000000ffff087224 */ /* 0x000fce00078e0038 */
.L_x_103:
[----:B------:R-:W-:Y:S05]  /*4840*/  BSYNC.RECONVERGENT B6 ;  /* 0x0000000000067941 */ /* 0x000fea0003800200 */
.L_x_101:
        /* <DEDUP_REMOVED lines=25> */
.L_x_105:
[----:B------:R-:W-:Y:S01]  /*49e0*/  MOV R58, R12 ;  /* 0x0000000c003a7202 */ /* 0x000fe20000000f00 */
[----:B------:R-:W-:Y:S01]  /*49f0*/  IMAD.MOV.U32 R57, RZ, RZ, R13 ;  /* 0x000000ffff397224 */ /* 0x000fe200078e000d */
[----:B------:R-:W-:-:S07]  /*4a00*/  MOV R52, 0x4a20 ;  /* 0x00004a2000347802 */ /* 0x000fce0000000f00 */
[----:B------:R-:W-:Y:S05]  /*4a10*/  CALL.REL.NOINC `($__internal_0_$__cuda_sm20_rem_u64) ;  /* 0x0000031c00687944 */ /* 0x000fea0003c00000 */
[----:B------:R-:W-:-:S07]  /*4a20*/  IMAD.MOV.U32 R8, RZ, RZ, R56 ;  /* 0x000000ffff087224 */ /* 0x000fce00078e0038 */
.L_x_106:
[----:B------:R-:W-:Y:S05]  /*4a30*/  BSYNC.RECONVERGENT B6 ;  /* 0x0000000000067941 */ /* 0x000fea0003800200 */
.L_x_104:
        /* <DEDUP_REMOVED lines=25> */
.L_x_108:
[----:B------:R-:W-:Y:S01]  /*4bd0*/  IMAD.MOV.U32 R58, RZ, RZ, R12 ;  /* 0x000000ffff3a7224 */ /* 0x000fe200078e000c */
[----:B------:R-:W-:Y:S02]  /*4be0*/  MOV R57, R13 ;  /* 0x0000000d00397202 */ /* 0x000fe40000000f00 */
[----:B------:R-:W-:-:S07]  /*4bf0*/  MOV R52, 0x4c10 ;  /* 0x00004c1000347802 */ /* 0x000fce0000000f00 */
[----:B------:R-:W-:Y:S05]  /*4c00*/  CALL.REL.NOINC `($__internal_0_$__cuda_sm20_rem_u64) ;  /* 0x0000031800ec7944 */ /* 0x000fea0003c00000 */
[----:B------:R-:W-:-:S07]  /*4c10*/  IMAD.MOV.U32 R8, RZ, RZ, R56 ;  /* 0x000000ffff087224 */ /* 0x000fce00078e0038 */
.L_x_109:
[----:B------:R-:W-:Y:S05]  /*4c20*/  BSYNC.RECONVERGENT B6 ;  /* 0x0000000000067941 */ /* 0x000fea0003800200 */
.L_x_107:
        /* <DEDUP_REMOVED lines=25> */
.L_x_111:
[----:B------:R-:W-:Y:S01]  /*4dc0*/  IMAD.MOV.U32 R58, RZ, RZ, R12 ;  /* 0x000000ffff3a7224 */ /* 0x000fe200078e000c */
[----:B------:R-:W-:Y:S01]  /*4dd0*/  MOV R52, 0x4e00 ;  /* 0x00004e0000347802 */ /* 0x000fe20000000f00 */
[----:B------:R-:W-:-:S07]  /*4de0*/  IMAD.MOV.U32 R57, RZ, RZ, R13 ;  /* 0x000000ffff397224 */ /* 0x000fce00078e000d */
[----:B------:R-:W-:Y:S05]  /*4df0*/  CALL.REL.NOINC `($__internal_0_$__cuda_sm20_rem_u64) ;  /* 0x0000031800707944 */ /* 0x000fea0003c00000 */
[----:B------:R-:W-:-:S07]  /*4e00*/  MOV R8, R56 ;  /* 0x0000003800087202 */ /* 0x000fce0000000f00 */
.L_x_112:
[----:B------:R-:W-:Y:S05]  /*4e10*/  BSYNC.RECONVERGENT B6 ;  /* 0x0000000000067941 */ /* 0x000fea0003800200 */
.L_x_110:
        /* <DEDUP_REMOVED lines=25> */
.L_x_114:
[----:B------:R-:W-:Y:S01]  /*4fb0*/  IMAD.MOV.U32 R58, RZ, RZ, R12 ;  /* 0x000000ffff3a7224 */ /* 0x000fe200078e000c */
[----:B------:R-:W-:Y:S01]  /*4fc0*/  MOV R52, 0x4ff0 ;  /* 0x00004ff000347802 */ /* 0x000fe20000000f00 */
[----:B------:R-:W-:-:S07]  /*4fd0*/  IMAD.MOV.U32 R57, RZ, RZ, R13 ;  /* 0x000000ffff397224 */ /* 0x000fce00078e000d */
[----:B------:R-:W-:Y:S05]  /*4fe0*/  CALL.REL.NOINC `($__internal_0_$__cuda_sm20_rem_u64) ;  /* 0x0000031400f47944 */ /* 0x000fea0003c00000 */
[----:B------:R-:W-:-:S07]  /*4ff0*/  IMAD.MOV.U32 R8, RZ, RZ, R56 ;  /* 0x000000ffff087224 */ /* 0x000fce00078e0038 */
.L_x_115:
[----:B------:R-:W-:Y:S05]  /*5000*/  BSYNC.RECONVERGENT B6 ;  /* 0x0000000000067941 */ /* 0x000fea0003800200 */
.L_x_113:
        /* <DEDUP_REMOVED lines=25> */
.L_x_117:
[----:B------:R-:W-:Y:S01]  /*51a0*/  MOV R58, R12 ;  /* 0x0000000c003a7202 */ /* 0x000fe20000000f00 */
[----:B------:R-:W-:Y:S01]  /*51b0*/  IMAD.MOV.U32 R57, RZ, RZ, R13 ;  /* 0x000000ffff397224 */ /* 0x000fe200078e000d */
[----:B------:R-:W-:-:S07]  /*51c0*/  MOV R52, 0x51e0 ;  /* 0x000051e000347802 */ /* 0x000fce0000000f00 */
[----:B------:R-:W-:Y:S05]  /*51d0*/  CALL.REL.NOINC `($__internal_0_$__cuda_sm20_rem_u64) ;  /* 0x0000031400787944 */ /* 0x000fea0003c00000 */
[----:B------:R-:W-:-:S07]  /*51e0*/  IMAD.MOV.U32 R8, RZ, RZ, R56 ;  /* 0x000000ffff087224 */ /* 0x000fce00078e0038 */
.L_x_118:
[----:B------:R-:W-:Y:S05]  /*51f0*/  BSYNC.RECONVERGENT B6 ;  /* 0x0000000000067941 */ /* 0x000fea0003800200 */
.L_x_116:
        /* <DEDUP_REMOVED lines=25> */
.L_x_120:
[----:B------:R-:W-:Y:S01]  /*5390*/  IMAD.MOV.U32 R58, RZ, RZ, R12 ;  /* 0x000000ffff3a7224 */ /* 0x000fe200078e000c */
[----:B------:R-:W-:Y:S02]  /*53a0*/  MOV R57, R13 ;  /* 0x0000000d00397202 */ /* 0x000fe40000000f00 */
[----:B------:R-:W-:-:S07]  /*53b0*/  MOV R52, 0x53d0 ;  /* 0x000053d000347802 */ /* 0x000fce0000000f00 */
[----:B------:R-:W-:Y:S05]  /*53c0*/  CALL.REL.NOINC `($__internal_0_$__cuda_sm20_rem_u64) ;  /* 0x0000031000fc7944 */ /* 0x000fea0003c00000 */
[----:B------:R-:W-:-:S07]  /*53d0*/  IMAD.MOV.U32 R8, RZ, RZ, R56 ;  /* 0x000000ffff087224 */ /* 0x000fce00078e0038 */
.L_x_121:
[----:B------:R-:W-:Y:S05]  /*53e0*/  BSYNC.RECONVERGENT B6 ;  /* 0x0000000000067941 */ /* 0x000fea0003800200 */
.L_x_119:
        /* <DEDUP_REMOVED lines=25> */
.L_x_123:
[----:B------:R-:W-:Y:S01]  /*5580*/  IMAD.MOV.U32 R58, RZ, RZ, R12 ;  /* 0x000000ffff3a7224 */ /* 0x000fe200078e000c */
[----:B------:R-:W-:Y:S01]  /*5590*/  MOV R52, 0x55c0 ;  /* 0x000055c000347802 */ /* 0x000fe20000000f00 */
[----:B------:R-:W-:-:S07]  /*55a0*/  IMAD.MOV.U32 R57, RZ, RZ, R13 ;  /* 0x000000ffff397224 */ /* 0x000fce00078e000d */
[----:B------:R-:W-:Y:S05]  /*55b0*/  CALL.REL.NOINC `($__internal_0_$__cuda_sm20_rem_u64) ;  /* 0x0000031000807944 */ /* 0x000fea0003c00000 */
[----:B------:R-:W-:-:S07]  /*55c0*/  MOV R8, R56 ;  /* 0x0000003800087202 */ /* 0x000fce0000000f00 */
.L_x_124:
[----:B------:R-:W-:Y:S05]  /*55d0*/  BSYNC.RECONVERGENT B6 ;  /* 0x0000000000067941 */ /* 0x000fea0003800200 */
.L_x_122:
        /* <DEDUP_REMOVED lines=25> */
.L_x_126:
[----:B------:R-:W-:Y:S01]  /*5770*/  IMAD.MOV.U32 R58, RZ, RZ, R12 ;  /* 0x000000ffff3a7224 */ /* 0x000fe200078e000c */
[----:B------:R-:W-:Y:S01]  /*5780*/  MOV R52, 0x57b0 ;  /* 0x000057b000347802 */ /* 0x000fe20000000f00 */
[----:B------:R-:W-:-:S07]  /*5790*/  IMAD.MOV.U32 R57, RZ, RZ, R13 ;  /* 0x000000ffff397224 */ /* 0x000fce00078e000d */
[----:B------:R-:W-:Y:S05]  /*57a0*/  CALL.REL.NOINC `($__internal_0_$__cuda_sm20_rem_u64) ;  /* 0x0000031000047944 */ /* 0x000fea0003c00000 */
[----:B------:R-:W-:-:S07]  /*57b0*/  IMAD.MOV.U32 R8, RZ, RZ, R56 ;  /* 0x000000ffff087224 */ /* 0x000fce00078e0038 */
.L_x_127:
[----:B------:R-:W-:Y:S05]  /*57c0*/  BSYNC.RECONVERGENT B6 ;  /* 0x0000000000067941 */ /* 0x000fea0003800200 */
.L_x_125:
        /* <DEDUP_REMOVED lines=25> */
.L_x_129:
[----:B------:R-:W-:Y:S01]  /*5960*/  MOV R58, R12 ;  /* 0x0000000c003a7202 */ /* 0x000fe20000000f00 */
[----:B------:R-:W-:Y:S01]  /*5970*/  IMAD.MOV.U32 R57, RZ, RZ, R13 ;  /* 0x000000ffff397224 */ /* 0x000fe200078e000d */
[----:B------:R-:W-:-:S07]  /*5980*/  MOV R52, 0x59a0 ;  /* 0x000059a000347802 */ /* 0x000fce0000000f00 */
[----:B------:R-:W-:Y:S05]  /*5990*/  CALL.REL.NOINC `($__internal_0_$__cuda_sm20_rem_u64) ;  /* 0x0000030c00887944 */ /* 0x000fea0003c00000 */
[----:B------:R-:W-:-:S07]  /*59a0*/  IMAD.MOV.U32 R8, RZ, RZ, R56 ;  /* 0x000000ffff087224 */ /* 0x000fce00078e0038 */
.L_x_130:
[----:B------:R-:W-:Y:S05]  /*59b0*/  BSYNC.RECONVERGENT B6 ;  /* 0x0000000000067941 */ /* 0x000fea0003800200 */
.L_x_128:
        /* <DEDUP_REMOVED lines=25> */
.L_x_132:
[----:B------:R-:W-:Y:S01]  /*5b50*/  IMAD.MOV.U32 R58, RZ, RZ, R12 ;  /* 0x000000ffff3a7224 */ /* 0x000fe200078e000c */
[----:B------:R-:W-:Y:S02]  /*5b60*/  MOV R57, R13 ;  /* 0x0000000d00397202 */ /* 0x000fe40000000f00 */
[----:B------:R-:W-:-:S07]  /*5b70*/  MOV R52, 0x5b90 ;  /* 0x00005b9000347802 */ /* 0x000fce0000000f00 */
[----:B------:R-:W-:Y:S05]  /*5b80*/  CALL.REL.NOINC `($__internal_0_$__cuda_sm20_rem_u64) ;  /* 0x0000030c000c7944 */ /* 0x000fea0003c00000 */
[----:B------:R-:W-:-:S07]  /*5b90*/  IMAD.MOV.U32 R8, RZ, RZ, R56 ;  /* 0x000000ffff087224 */ /* 0x000fce00078e0038 */
.L_x_133:
[----:B------:R-:W-:Y:S05]  /*5ba0*/  BSYNC.RECONVERGENT B6 ;  /* 0x0000000000067941 */ /* 0x000fea0003800200 */
.L_x_131:
        /* <DEDUP_REMOVED lines=25> */
.L_x_135:
[----:B------:R-:W-:Y:S01]  /*5d40*/  IMAD.MOV.U32 R58, RZ, RZ, R12 ;  /* 0x000000ffff3a7224 */ /* 0x000fe200078e000c */
[----:B------:R-:W-:Y:S01]  /*5d50*/  MOV R52, 0x5d80 ;  /* 0x00005d8000347802 */ /* 0x000fe20000000f00 */
[----:B------:R-:W-:-:S07]  /*5d60*/  IMAD.MOV.U32 R57, RZ, RZ, R13 ;  /* 0x000000ffff397224 */ /* 0x000fce00078e000d */
[----:B------:R-:W-:Y:S05]  /*5d70*/  CALL.REL.NOINC `($__internal_0_$__cuda_sm20_rem_u64) ;  /* 0x0000030800907944 */ /* 0x000fea0003c00000 */
[----:B------:R-:W-:-:S07]  /*5d80*/  MOV R8, R56 ;  /* 0x0000003800087202 */ /* 0x000fce0000000f00 */
.L_x_136:
[----:B------:R-:W-:Y:S05]  /*5d90*/  BSYNC.RECONVERGENT B6 ;  /* 0x0000000000067941 */ /* 0x000fea0003800200 */
.L_x_134:
        /* <DEDUP_REMOVED lines=25> */
.L_x_138:
[----:B------:R-:W-:Y:S01]  /*5f30*/  IMAD.MOV.U32 R58, RZ, RZ, R12 ;  /* 0x000000ffff3a7224 */ /* 0x000fe200078e000c */
[----:B------:R-:W-:Y:S01]  /*5f40*/  MOV R52, 0x5f70 ;  /* 0x00005f7000347802 */ /* 0x000fe20000000f00 */
[----:B------:R-:W-:-:S07]  /*5f50*/  IMAD.MOV.U32 R57, RZ, RZ, R13 ;  /* 0x000000ffff397224 */ /* 0x000fce00078e000d */
[----:B------:R-:W-:Y:S05]  /*5f60*/  CALL.REL.NOINC `($__internal_0_$__cuda_sm20_rem_u64) ;  /* 0x0000030800147944 */ /* 0x000fea0003c00000 */
[----:B------:R-:W-:-:S07]  /*5f70*/  IMAD.MOV.U32 R8, RZ, RZ, R56 ;  /* 0x000000ffff087224 */ /* 0x000fce00078e0038 */
.L_x_139:
[----:B------:R-:W-:Y:S05]  /*5f80*/  BSYNC.RECONVERGENT B6 ;  /* 0x0000000000067941 */ /* 0x000fea0003800200 */
.L_x_137:
        /* <DEDUP_REMOVED lines=25> */
.L_x_141:
[----:B------:R-:W-:Y:S01]  /*6120*/  MOV R58, R12 ;  /* 0x0000000c003a7202 */ /* 0x000fe20000000f00 */
[----:B------:R-:W-:Y:S01]  /*6130*/  IMAD.MOV.U32 R57, RZ, RZ, R13 ;  /* 0x000000ffff397224 */ /* 0x000fe200078e000d */
[----:B------:R-:W-:-:S07]  /*6140*/  MOV R52, 0x6160 ;  /* 0x0000616000347802 */ /* 0x000fce0000000f00 */
[----:B------:R-:W-:Y:S05]  /*6150*/  CALL.REL.NOINC `($__internal_0_$__cuda_sm20_rem_u64) ;  /* 0x0000030400987944 */ /* 0x000fea0003c00000 */
[----:B------:R-:W-:-:S07]  /*6160*/  IMAD.MOV.U32 R8, RZ, RZ, R56 ;  /* 0x000000ffff087224 */ /* 0x000fce00078e0038 */
.L_x_142:
[----:B------:R-:W-:Y:S05]  /*6170*/  BSYNC.RECONVERGENT B6 ;  /* 0x0000000000067941 */ /* 0x000fea0003800200 */
.L_x_140:
        /* <DEDUP_REMOVED lines=25> */
.L_x_144:
[----:B------:R-:W-:Y:S01]  /*6310*/  IMAD.MOV.U32 R58, RZ, RZ, R12 ;  /* 0x000000ffff3a7224 */ /* 0x000fe200078e000c */
[----:B------:R-:W-:Y:S02]  /*6320*/  MOV R57, R13 ;  /* 0x0000000d00397202 */ /* 0x000fe40000000f00 */
[----:B------:R-:W-:-:S07]  /*6330*/  MOV R52, 0x6350 ;  /* 0x0000635000347802 */ /* 0x000fce0000000f00 */
[----:B------:R-:W-:Y:S05]  /*6340*/  CALL.REL.NOINC `($__internal_0_$__cuda_sm20_rem_u64) ;  /* 0x00000304001c7944 */ /* 0x000fea0003c00000 */
[----:B------:R-:W-:-:S07]  /*6350*/  IMAD.MOV.U32 R8, RZ, RZ, R56 ;  /* 0x000000ffff087224 */ /* 0x000fce00078e0038 */
.L_x_145:
[----:B------:R-:W-:Y:S05]  /*6360*/  BSYNC.RECONVERGENT B6 ;  /* 0x0000000000067941 */ /* 0x000fea0003800200 */
.L_x_143:
        /* <DEDUP_REMOVED lines=25> */
.L_x_147:
[----:B------:R-:W-:Y:S01]  /*6500*/  IMAD.MOV.U32 R58, RZ, RZ, R12 ;  /* 0x000000ffff3a7224 */ /* 0x000fe200078e000c */
[----:B------:R-:W-:Y:S01]  /*6510*/  MOV R52, 0x6540 ;  /* 0x0000654000347802 */ /* 0x000fe20000000f00 */
[----:B------:R-:W-:-:S07]  /*6520*/  IMAD.MOV.U32 R57, RZ, RZ, R13 ;  /* 0x000000ffff397224 */ /* 0x000fce00078e000d */
[----:B------:R-:W-:Y:S05]  /*6530*/  CALL.REL.NOINC `($__internal_0_$__cuda_sm20_rem_u64) ;  /* 0x0000030000a07944 */ /* 0x000fea0003c00000 */
[----:B------:R-:W-:-:S07]  /*6540*/  MOV R8, R56 ;  /* 0x0000003800087202 */ /* 0x000fce0000000f00 */
.L_x_148:
[----:B------:R-:W-:Y:S05]  /*6550*/  BSYNC.RECONVERGENT B6 ;  /* 0x0000000000067941 */ /* 0x000fea0003800200 */
.L_x_146:
        /* <DEDUP_REMOVED lines=25> */
.L_x_150:
[----:B------:R-:W-:Y:S01]  /*66f0*/  IMAD.MOV.U32 R58, RZ, RZ, R12 ;  /* 0x000000ffff3a7224 */ /* 0x000fe200078e000c */
[----:B------:R-:W-:Y:S01]  /*6700*/  MOV R52, 0x6730 ;  /* 0x0000673000347802 */ /* 0x000fe20000000f00 */
[----:B------:R-:W-:-:S07]  /*6710*/  IMAD.MOV.U32 R57, RZ, RZ, R13 ;  /* 0x000000ffff397224 */ /* 0x000fce00078e000d */
[----:B------:R-:W-:Y:S05]  /*6720*/  CALL.REL.NOINC `($__internal_0_$__cuda_sm20_rem_u64) ;  /* 0x0000030000247944 */ /* 0x000fea0003c00000 */
[----:B------:R-:W-:-:S07]  /*6730*/  IMAD.MOV.U32 R8, RZ, RZ, R56 ;  /* 0x000000ffff087224 */ /* 0x000fce00078e0038 */
.L_x_151:
[----:B------:R-:W-:Y:S05]  /*6740*/  BSYNC.RECONVERGENT B6 ;  /* 0x0000000000067941 */ /* 0x000fea0003800200 */
.L_x_149:
        /* <DEDUP_REMOVED lines=25> */
.L_x_153:
[----:B------:R-:W-:Y:S01]  /*68e0*/  MOV R58, R12 ;  /* 0x0000000c003a7202 */ /* 0x000fe20000000f00 */
[----:B------:R-:W-:Y:S01]  /*68f0*/  IMAD.MOV.U32 R57, RZ, RZ, R13 ;  /* 0x000000ffff397224 */ /* 0x000fe200078e000d */
[----:B------:R-:W-:-:S07]  /*6900*/  MOV R52, 0x6920 ;  /* 0x0000692000347802 */ /* 0x000fce0000000f00 */
[----:B------:R-:W-:Y:S05]  /*6910*/  CALL.REL.NOINC `($__internal_0_$__cuda_sm20_rem_u64) ;  /* 0x000002fc00a87944 */ /* 0x000fea0003c00000 */
[----:B------:R-:W-:-:S07]  /*6920*/  IMAD.MOV.U32 R8, RZ, RZ, R56 ;  /* 0x000000ffff087224 */ /* 0x000fce00078e0038 */
.L_x_154:
[----:B------:R-:W-:Y:S05]  /*6930*/  BSYNC.RECONVERGENT B6 ;  /* 0x0000000000067941 */ /* 0x000fea0003800200 */
.L_x_152:
        /* <DEDUP_REMOVED lines=25> */
.L_x_156:
[----:B------:R-:W-:Y:S01]  /*6ad0*/  IMAD.MOV.U32 R58, RZ, RZ, R12 ;  /* 0x000000ffff3a7224 */ /* 0x000fe200078e000c */
[----:B------:R-:W-:Y:S02]  /*6ae0*/  MOV R57, R13 ;  /* 0x0000000d00397202 */ /* 0x000fe40000000f00 */
[----:B------:R-:W-:-:S07]  /*6af0*/  MOV R52, 0x6b10 ;  /* 0x00006b1000347802 */ /* 0x000fce0000000f00 */
[----:B------:R-:W-:Y:S05]  /*6b00*/  CALL.REL.NOINC `($__internal_0_$__cuda_sm20_rem_u64) ;  /* 0x000002fc002c7944 */ /* 0x000fea0003c00000 */
[----:B------:R-:W-:-:S07]  /*6b10*/  IMAD.MOV.U32 R8, RZ, RZ, R56 ;  /* 0x000000ffff087224 */ /* 0x000fce00078e0038 */
.L_x_157:
[----:B------:R-:W-:Y:S05]  /*6b20*/  BSYNC.RECONVERGENT B6 ;  /* 0x0000000000067941 */ /* 0x000fea0003800200 */
.L_x_155:
        /* <DEDUP_REMOVED lines=25> */
.L_x_159:
[----:B------:R-:W-:Y:S01]  /*6cc0*/  IMAD.MOV.U32 R58, RZ, RZ, R12 ;  /* 0x000000ffff3a7224 */ /* 0x000fe200078e000c */
[----:B------:R-:W-:Y:S01]  /*6cd0*/  MOV R52, 0x6d00 ;  /* 0x00006d0000347802 */ /* 0x000fe20000000f00 */
[----:B------:R-:W-:-:S07]  /*6ce0*/  IMAD.MOV.U32 R57, RZ, RZ, R13 ;  /* 0x000000ffff397224 */ /* 0x000fce00078e000d */
[----:B------:R-:W-:Y:S05]  /*6cf0*/  CALL.REL.NOINC `($__internal_0_$__cuda_sm20_rem_u64) ;  /* 0x000002f800b07944 */ /* 0x000fea0003c00000 */
[----:B------:R-:W-:-:S07]  /*6d00*/  MOV R8, R56 ;  /* 0x0000003800087202 */ /* 0x000fce0000000f00 */
.L_x_160:
[----:B------:R-:W-:Y:S05]  /*6d10*/  BSYNC.RECONVERGENT B6 ;  /* 0x0000000000067941 */ /* 0x000fea0003800200 */
.L_x_158:
        /* <DEDUP_REMOVED lines=25> */
.L_x_162:
[----:B------:R-:W-:Y:S01]  /*6eb0*/  IMAD.MOV.U32 R58, RZ, RZ, R12 ;  /* 0x000000ffff3a7224 */ /* 0x000fe200078e000c */
[----:B------:R-:W-:Y:S01]  /*6ec0*/  MOV R52, 0x6ef0 ;  /* 0x00006ef000347802 */ /* 0x000fe20000000f00 */
[----:B------:R-:W-:-:S07]  /*6ed0*/  IMAD.MOV.U32 R57, RZ, RZ, R13 ;  /* 0x000000ffff397224 */ /* 0x000fce00078e000d */
[----:B------:R-:W-:Y:S05]  /*6ee0*/  CALL.REL.NOINC `($__internal_0_$__cuda_sm20_rem_u64) ;  /* 0x000002f800347944 */ /* 0x000fea0003c00000 */
[----:B------:R-:W-:-:S07]  /*6ef0*/  IMAD.MOV.U32 R8, RZ, RZ, R56 ;  /* 0x000000ffff087224 */ /* 0x000fce00078e0038 */
.L_x_163:
[----:B------:R-:W-:Y:S05]  /*6f00*/  BSYNC.RECONVERGENT B6 ;  /* 0x0000000000067941 */ /* 0x000fea0003800200 */
.L_x_161:
        /* <DEDUP_REMOVED lines=25> */
.L_x_165:
[----:B------:R-:W-:Y:S01]  /*70a0*/  MOV R58, R12 ;  /* 0x0000000c003a7202 */ /* 0x000fe20000000f00 */
[----:B------:R-:W-:Y:S01]  /*70b0*/  IMAD.MOV.U32 R57, RZ, RZ, R13 ;  /* 0x000000ffff397224 */ /* 0x000fe200078e000d */
[----:B------:R-:W-:-:S07]  /*70c0*/  MOV R52, 0x70e0 ;  /* 0x000070e000347802 */ /* 0x000fce0000000f00 */
[----:B------:R-:W-:Y:S05]  /*70d0*/  CALL.REL.NOINC `($__internal_0_$__cuda_sm20_rem_u64) ;  /* 0x000002f400b87944 */ /* 0x000fea0003c00000 */
[----:B------:R-:W-:-:S07]  /*70e0*/  IMAD.MOV.U32 R8, RZ, RZ, R56 ;  /* 0x000000ffff087224 */ /* 0x000fce00078e0038 */
.L_x_166:
[----:B------:R-:W-:Y:S05]  /*70f0*/  BSYNC.RECONVERGENT B6 ;  /* 0x0000000000067941 */ /* 0x000fea0003800200 */
.L_x_164:
        /* <DEDUP_REMOVED lines=25> */
.L_x_168:
[----:B------:R-:W-:Y:S01]  /*7290*/  IMAD.MOV.U32 R58, RZ, RZ, R12 ;  /* 0x000000ffff3a7224 */ /* 0x000fe200078e000c */
[----:B------:R-:W-:Y:S02]  /*72a0*/  MOV R57, R13 ;  /* 0x0000000d00397202 */ /* 0x000fe40000000f00 */
[----:B------:R-:W-:-:S07]  /*72b0*/  MOV R52, 0x72d0 ;  /* 0x000072d000347802 */ /* 0x000fce0000000f00 */
[----:B------:R-:W-:Y:S05]  /*72c0*/  CALL.REL.NOINC `($__internal_0_$__cuda_sm20_rem_u64) ;  /* 0x000002f4003c7944 */ /* 0x000fea0003c00000 */
[----:B------:R-:W-:-:S07]  /*72d0*/  IMAD.MOV.U32 R8, RZ, RZ, R56 ;  /* 0x000000ffff087224 */ /* 0x000fce00078e0038 */
.L_x_169:
[----:B------:R-:W-:Y:S05]  /*72e0*/  BSYNC.RECONVERGENT B6 ;  /* 0x0000000000067941 */ /* 0x000fea0003800200 */
.L_x_167:
        /* <DEDUP_REMOVED lines=25> */
.L_x_171:
[----:B------:R-:W-:Y:S01]  /*7480*/  IMAD.MOV.U32 R58, RZ, RZ, R12 ;  /* 0x000000ffff3a7224 */ /* 0x000fe200078e000c */
[----:B------:R-:W-:Y:S01]  /*7490*/  MOV R52, 0x74c0 ;  /* 0x000074c000347802 */ /* 0x000fe20000000f00 */
[----:B------:R-:W-:-:S07]  /*74a0*/  IMAD.MOV.U32 R57, RZ, RZ, R13 ;  /* 0x000000ffff397224 */ /* 0x000fce00078e000d */
[----:B------:R-:W-:Y:S05]  /*74b0*/  CALL.REL.NOINC `($__internal_0_$__cuda_sm20_rem_u64) ;  /* 0x000002f000c07944 */ /* 0x000fea0003c00000 */
[----:B------:R-:W-:-:S07]  /*74c0*/  MOV R8, R56 ;  /* 0x0000003800087202 */ /* 0x000fce0000000f00 */
.L_x_172:
[----:B------:R-:W-:Y:S05]  /*74d0*/  BSYNC.RECONVERGENT B6 ;  /* 0x0000000000067941 */ /* 0x000fea0003800200 */
.L_x_170:
        /* <DEDUP_REMOVED lines=25> */
.L_x_174:
[----:B------:R-:W-:Y:S01]  /*7670*/  IMAD.MOV.U32 R58, RZ, RZ, R12 ;  /* 0x000000ffff3a7224 */ /* 0x000fe200078e000c */
[----:B------:R-:W-:Y:S01]  /*7680*/  MOV R52, 0x76b0 ;  /* 0x000076b000347802 */ /* 0x000fe20000000f00 */
[----:B------:R-:W-:-:S07]  /*7690*/  IMAD.MOV.U32 R57, RZ, RZ, R13 ;  /* 0x000000ffff397224 */ /* 0x000fce00078e000d */
[----:B------:R-:W-:Y:S05]  /*76a0*/  CALL.REL.NOINC `($__internal_0_$__cuda_sm20_rem_u64) ;  /* 0x000002f000447944 */ /* 0x000fea0003c00000 */
[----:B------:R-:W-:-:S07]  /*76b0*/  IMAD.MOV.U32 R8, RZ, RZ, R56 ;  /* 0x000000ffff087224 */ /* 0x000fce00078e0038 */
.L_x_175:
[----:B------:R-:W-:Y:S05]  /*76c0*/  BSYNC.RECONVERGENT B6 ;  /* 0x0000000000067941 */ /* 0x000fea0003800200 */
.L_x_173:
        /* <DEDUP_REMOVED lines=25> */
.L_x_177:
[----:B------:R-:W-:Y:S01]  /*7860*/  MOV R58, R12 ;  /* 0x0000000c003a7202 */ /* 0x000fe20000000f00 */
[----:B------:R-:W-:Y:S01]  /*7870*/  IMAD.MOV.U32 R57, RZ, RZ, R13 ;  /* 0x000000ffff397224 */ /* 0x000fe200078e000d */
[----:B------:R-:W-:-:S07]  /*7880*/  MOV R52, 0x78a0 ;  /* 0x000078a000347802 */ /* 0x000fce0000000f00 */
[----:B------:R-:W-:Y:S05]  /*7890*/  CALL.REL.NOINC `($__internal_0_$__cuda_sm20_rem_u64) ;  /* 0x000002ec00c87944 */ /* 0x000fea0003c00000 */
[----:B------:R-:W-:-:S07]  /*78a0*/  IMAD.MOV.U32 R8, RZ, RZ, R56 ;  /* 0x000000ffff087224 */ /* 0x000fce00078e0038 */
.L_x_178:
[----:B------:R-:W-:Y:S05]  /*78b0*/  BSYNC.RECONVERGENT B6 ;  /* 0x0000000000067941 */ /* 0x000fea0003800200 */
.L_x_176:
        /* <DEDUP_REMOVED lines=25> */
.L_x_180:
[----:B------:R-:W-:Y:S01]  /*7a50*/  IMAD.MOV.U32 R58, RZ, RZ, R12 ;  /* 0x000000ffff3a7224 */ /* 0x000fe200078e000c */
[----:B------:R-:W-:Y:S02]  /*7a60*/  MOV R57, R13 ;  /* 0x0000000d00397202 */ /* 0x000fe40000000f00 */
[----:B------:R-:W-:-:S07]  /*7a70*/  MOV R52, 0x7a90 ;  /* 0x00007a9000347802 */ /* 0x000fce0000000f00 */
[----:B------:R-:W-:Y:S05]  /*7a80*/  CALL.REL.NOINC `($__internal_0_$__cuda_sm20_rem_u64) ;  /* 0x000002ec004c7944 */ /* 0x000fea0003c00000 */
[----:B------:R-:W-:-:S07]  /*7a90*/  IMAD.MOV.U32 R8, RZ, RZ, R56 ;  /* 0x000000ffff087224 */ /* 0x000fce00078e0038 */
.L_x_181:
[----:B------:R-:W-:Y:S05]  /*7aa0*/  BSYNC.RECONVERGENT B6 ;  /* 0x0000000000067941 */ /* 0x000fea0003800200 */
.L_x_179:
        /* <DEDUP_REMOVED lines=25> */
.L_x_183:
[----:B------:R-:W-:Y:S01]  /*7c40*/  IMAD.MOV.U32 R58, RZ, RZ, R12 ;  /* 0x000000ffff3a7224 */ /* 0x000fe200078e000c */
[----:B------:R-:W-:Y:S01]  /*7c50*/  MOV R52, 0x7c80 ;  /* 0x00007c8000347802 */ /* 0x000fe20000000f00 */
[----:B------:R-:W-:-:S07]  /*7c60*/  IMAD.MOV.U32 R57, RZ, RZ, R13 ;  /* 0x000000ffff397224 */ /* 0x000fce00078e000d */
[----:B------:R-:W-:Y:S05]  /*7c70*/  CALL.REL.NOINC `($__internal_0_$__cuda_sm20_rem_u64) ;  /* 0x000002e800d07944 */ /* 0x000fea0003c00000 */
[----:B------:R-:W-:-:S07]  /*7c80*/  MOV R8, R56 ;  /* 0x0000003800087202 */ /* 0x000fce0000000f00 */
.L_x_184:
[----:B------:R-:W-:Y:S05]  /*7c90*/  BSYNC.RECONVERGENT B6 ;  /* 0x0000000000067941 */ /* 0x000fea0003800200 */
.L_x_182:
        /* <DEDUP_REMOVED lines=25> */
.L_x_186:
[----:B------:R-:W-:Y:S01]  /*7e30*/  IMAD.MOV.U32 R58, RZ, RZ, R12 ;  /* 0x000000ffff3a7224 */ /* 0x000fe200078e000c */
[----:B------:R-:W-:Y:S01]  /*7e40*/  MOV R52, 0x7e70 ;  /* 0x00007e7000347802 */ /* 0x000fe20000000f00 */
[----:B------:R-:W-:-:S07]  /*7e50*/  IMAD.MOV.U32 R57, RZ, RZ, R13 ;  /* 0x000000ffff397224 */ /* 0x000fce00078e000d */
[----:B------:R-:W-:Y:S05]  /*7e60*/  CALL.REL.NOINC `($__internal_0_$__cuda_sm20_rem_u64) ;  /* 0x000002e800547944 */ /* 0x000fea0003c00000 */
[----:B------:R-:W-:-:S07]  /*7e70*/  IMAD.MOV.U32 R8, RZ, RZ, R56 ;  /* 0x000000ffff087224 */ /* 0x000fce00078e0038 */
.L_x_187:
[----:B------:R-:W-:Y:S05]  /*7e80*/  BSYNC.RECONVERGENT B6 ;  /* 0x0000000000067941 */ /* 0x000fea0003800200 */
.L_x_185:
        /* <DEDUP_REMOVED lines=25> */
.L_x_189:
[----:B------:R-:W-:Y:S01]  /*8020*/  MOV R58, R12 ;  /* 0x0000000c003a7202 */ /* 0x000fe20000000f00 */
[----:B------:R-:W-:Y:S01]  /*8030*/  IMAD.MOV.U32 R57, RZ, RZ, R13 ;  /* 0x000000ffff397224 */ /* 0x000fe200078e000d */
[----:B------:R-:W-:-:S07]  /*8040*/  MOV R52, 0x8060 ;  /* 0x0000806000347802 */ /* 0x000fce0000000f00 */
[----:B------:R-:W-:Y:S05]  /*8050*/  CALL.REL.NOINC `($__internal_0_$__cuda_sm20_rem_u64) ;  /* 0x000002e400d87944 */ /* 0x000fea0003c00000 */
[----:B------:R-:W-:-:S07]  /*8060*/  IMAD.MOV.U32 R8, RZ, RZ, R56 ;  /* 0x000000ffff087224 */ /* 0x000fce00078e0038 */
.L_x_190:
[----:B------:R-:W-:Y:S05]  /*8070*/  BSYNC.RECONVERGENT B6 ;  /* 0x0000000000067941 */ /* 0x000fea0003800200 */
.L_x_188:
        /* <DEDUP_REMOVED lines=25> */
.L_x_192:
[----:B------:R-:W-:Y:S01]  /*8210*/  IMAD.MOV.U32 R58, RZ, RZ, R12 ;  /* 0x000000ffff3a7224 */ /* 0x000fe200078e000c */
[----:B------:R-:W-:Y:S02]  /*8220*/  MOV R57, R13 ;  /* 0x0000000d00397202 */ /* 0x000fe40000000f00 */
[----:B------:R-:W-:-:S07]  /*8230*/  MOV R52, 0x8250 ;  /* 0x0000825000347802 */ /* 0x000fce0000000f00 */
[----:B------:R-:W-:Y:S05]  /*8240*/  CALL.REL.NOINC `($__internal_0_$__cuda_sm20_rem_u64) ;  /* 0x000002e4005c7944 */ /* 0x000fea0003c00000 */
[----:B------:R-:W-:-:S07]  /*8250*/  IMAD.MOV.U32 R8, RZ, RZ, R56 ;  /* 0x000000ffff087224 */ /* 0x000fce00078e0038 */
.L_x_193:
[----:B------:R-:W-:Y:S05]  /*8260*/  BSYNC.RECONVERGENT B6 ;  /* 0x0000000000067941 */ /* 0x000fea0003800200 */
.L_x_191:
        /* <DEDUP_REMOVED lines=25> */
.L_x_195:
[----:B------:R-:W-:Y:S01]  /*8400*/  IMAD.MOV.U32 R58, RZ, RZ, R12 ;  /* 0x000000ffff3a7224 */ /* 0x000fe200078e000c */
[----:B------:R-:W-:Y:S01]  /*8410*/  MOV R52, 0x8440 ;  /* 0x0000844000347802 */ /* 0x000fe20000000f00 */
[----:B------:R-:W-:-:S07]  /*8420*/  IMAD.MOV.U32 R57, RZ, RZ, R13 ;  /* 0x000000ffff397224 */ /* 0x000fce00078e000d */
[----:B------:R-:W-:Y:S05]  /*8430*/  CALL.REL.NOINC `($__internal_0_$__cuda_sm20_rem_u64) ;  /* 0x000002e000e07944 */ /* 0x000fea0003c00000 */
[----:B------:R-:W-:-:S07]  /*8440*/  MOV R8, R56 ;  /* 0x0000003800087202 */ /* 0x000fce0000000f00 */
.L_x_196:
[----:B------:R-:W-:Y:S05]  /*8450*/  BSYNC.RECONVERGENT B6 ;  /* 0x0000000000067941 */ /* 0x000fea0003800200 */
.L_x_194:
        /* <DEDUP_REMOVED lines=25> */
.L_x_198:
[----:B------:R-:W-:Y:S01]  /*85f0*/  IMAD.MOV.U32 R58, RZ, RZ, R12 ;  /* 0x000000ffff3a7224 */ /* 0x000fe200078e000c */
[----:B------:R-:W-:Y:S01]  /*8600*/  MOV R52, 0x8630 ;  /* 0x0000863000347802 */ /* 0x000fe20000000f00 */
[----:B------:R-:W-:-:S07]  /*8610*/  IMAD.MOV.U32 R57, RZ, RZ, R13 ;  /* 0x000000ffff397224 */ /* 0x000fce00078e000d */
[----:B------:R-:W-:Y:S05]  /*8620*/  CALL.REL.NOINC `($__internal_0_$__cuda_sm20_rem_u64) ;  /* 0x000002e000647944 */ /* 0x000fea0003c00000 */
[----:B------:R-:W-:-:S07]  /*8630*/  IMAD.MOV.U32 R8, RZ, RZ, R56 ;  /* 0x000000ffff087224 */ /* 0x000fce00078e0038 */
.L_x_199:
[----:B------:R-:W-:Y:S05]  /*8640*/  BSYNC.RECONVERGENT B6 ;  /* 0x0000000000067941 */ /* 0x000fea0003800200 */
.L_x_197:
        /* <DEDUP_REMOVED lines=25> */
.L_x_201:
[----:B------:R-:W-:Y:S01]  /*87e0*/  MOV R58, R12 ;  /* 0x0000000c003a7202 */ /* 0x000fe20000000f00 */
[----:B------:R-:W-:Y:S01]  /*87f0*/  IMAD.MOV.U32 R57, RZ, RZ, R13 ;  /* 0x000000ffff397224 */ /* 0x000fe200078e000d */
[----:B------:R-:W-:-:S07]  /*8800*/  MOV R52, 0x8820 ;  /* 0x0000882000347802 */ /* 0x000fce0000000f00 */
[----:B------:R-:W-:Y:S05]  /*8810*/  CALL.REL.NOINC `($__internal_0_$__cuda_sm20_rem_u64) ;  /* 0x000002dc00e87944 */ /* 0x000fea0003c00000 */
[----:B------:R-:W-:-:S07]  /*8820*/  IMAD.MOV.U32 R8, RZ, RZ, R56 ;  /* 0x000000ffff087224 */ /* 0x000fce00078e0038 */
.L_x_202:
[----:B------:R-:W-:Y:S05]  /*8830*/  BSYNC.RECONVERGENT B6 ;  /* 0x0000000000067941 */ /* 0x000fea0003800200 */
.L_x_200:
        /* <DEDUP_REMOVED lines=25> */
.L_x_204:
[----:B------:R-:W-:Y:S01]  /*89d0*/  IMAD.MOV.U32 R58, RZ, RZ, R12 ;  /* 0x000000ffff3a7224 */ /* 0x000fe200078e000c */
[----:B------:R-:W-:Y:S02]  /*89e0*/  MOV R57, R13 ;  /* 0x0000000d00397202 */ /* 0x000fe40000000f00 */
[----:B------:R-:W-:-:S07]  /*89f0*/  MOV R52, 0x8a10 ;  /* 0x00008a1000347802 */ /* 0x000fce0000000f00 */
[----:B------:R-:W-:Y:S05]  /*8a00*/  CALL.REL.NOINC `($__internal_0_$__cuda_sm20_rem_u64) ;  /* 0x000002dc006c7944 */ /* 0x000fea0003c00000 */
[----:B------:R-:W-:-:S07]  /*8a10*/  IMAD.MOV.U32 R8, RZ, RZ, R56 ;  /* 0x000000ffff087224 */ /* 0x000fce00078e0038 */
.L_x_205:
[----:B------:R-:W-:Y:S05]  /*8a20*/  BSYNC.RECONVERGENT B6 ;  /* 0x0000000000067941 */ /* 0x000fea0003800200 */
.L_x_203:
        /* <DEDUP_REMOVED lines=25> */
.L_x_207:
[----:B------:R-:W-:Y:S01]  /*8bc0*/  IMAD.MOV.U32 R58, RZ, RZ, R12 ;  /* 0x000000ffff3a7224 */ /* 0x000fe200078e000c */
[----:B------:R-:W-:Y:S01]  /*8bd0*/  MOV R52, 0x8c00 ;  /* 0x00008c0000347802 */ /* 0x000fe20000000f00 */
[----:B------:R-:W-:-:S07]  /*8be0*/  IMAD.MOV.U32 R57, RZ, RZ, R13 ;  /* 0x000000ffff397224 */ /* 0x000fce00078e000d */
[----:B------:R-:W-:Y:S05]  /*8bf0*/  CALL.REL.NOINC `($__internal_0_$__cuda_sm20_rem_u64) ;  /* 0x000002d800f07944 */ /* 0x000fea0003c00000 */
[----:B------:R-:W-:-:S07]  /*8c00*/  MOV R8, R56 ;  /* 0x0000003800087202 */ /* 0x000fce0000000f00 */
.L_x_208:
[----:B------:R-:W-:Y:S05]  /*8c10*/  BSYNC.RECONVERGENT B6 ;  /* 0x0000000000067941 */ /* 0x000fea0003800200 */
.L_x_206:
        /* <DEDUP_REMOVED lines=25> */
.L_x_210:
[----:B------:R-:W-:Y:S01]  /*8db0*/  IMAD.MOV.U32 R58, RZ, RZ, R12 ;  /* 0x000000ffff3a7224 */ /* 0x000fe200078e000c */
[----:B------:R-:W-:Y:S01]  /*8dc0*/  MOV R52, 0x8df0 ;  /* 0x00008df000347802 */ /* 0x000fe20000000f00 */
[----:B------:R-:W-:-:S07]  /*8dd0*/  IMAD.MOV.U32 R57, RZ, RZ, R13 ;  /* 0x000000ffff397224 */ /* 0x000fce00078e000d */
[----:B------:R-:W-:Y:S05]  /*8de0*/  CALL.REL.NOINC `($__internal_0_$__cuda_sm20_rem_u64) ;  /* 0x000002d800747944 */ /* 0x000fea0003c00000 */
[----:B------:R-:W-:-:S07]  /*8df0*/  IMAD.MOV.U32 R8, RZ, RZ, R56 ;  /* 0x000000ffff087224 */ /* 0x000fce00078e0038 */
.L_x_211:
[----:B------:R-:W-:Y:S05]  /*8e00*/  BSYNC.RECONVERGENT B6 ;  /* 0x0000000000067941 */ /* 0x000fea0003800200 */
.L_x_209:
        /* <DEDUP_REMOVED lines=25> */
.L_x_213:
[----:B------:R-:W-:Y:S01]  /*8fa0*/  MOV R58, R12 ;  /* 0x0000000c003a7202 */ /* 0x000fe20000000f00 */
[----:B------:R-:W-:Y:S01]  /*8fb0*/  IMAD.MOV.U32 R57, RZ, RZ, R13 ;  /* 0x000000ffff397224 */ /* 0x000fe200078e000d */
[----:B------:R-:W-:-:S07]  /*8fc0*/  MOV R52, 0x8fe0 ;  /* 0x00008fe000347802 */ /* 0x000fce0000000f00 */
[----:B------:R-:W-:Y:S05]  /*8fd0*/  CALL.REL.NOINC `($__internal_0_$__cuda_sm20_rem_u64) ;  /* 0x000002d400f87944 */ /* 0x000fea0003c00000 */
[----:B------:R-:W-:-:S07]  /*8fe0*/  IMAD.MOV.U32 R8, RZ, RZ, R56 ;  /* 0x000000ffff087224 */ /* 0x000fce00078e0038 */
.L_x_214:
[----:B------:R-:W-:Y:S05]  /*8ff0*/  BSYNC.RECONVERGENT B6 ;  /* 0x0000000000067941 */ /* 0x000fea0003800200 */
.L_x_212:
        /* <DEDUP_REMOVED lines=25> */
.L_x_216:
[----:B------:R-:W-:Y:S01]  /*9190*/  IMAD.MOV.U32 R58, RZ, RZ, R12 ;  /* 0x000000ffff3a7224 */ /* 0x000fe200078e000c */
[----:B------:R-:W-:Y:S02]  /*91a0*/  MOV R57, R13 ;  /* 0x0000000d00397202 */ /* 0x000fe40000000f00 */
[----:B------:R-:W-:-:S07]  /*91b0*/  MOV R52, 0x91d0 ;  /* 0x000091d000347802 */ /* 0x000fce0000000f00 */
[----:B------:R-:W-:Y:S05]  /*91c0*/  CALL.REL.NOINC `($__internal_0_$__cuda_sm20_rem_u64) ;  /* 0x000002d4007c7944 */ /* 0x000fea0003c00000 */
[----:B------:R-:W-:-:S07]  /*91d0*/  IMAD.MOV.U32 R8, RZ, RZ, R56 ;  /* 0x000000ffff087224 */ /* 0x000fce00078e0038 */
.L_x_217:
[----:B------:R-:W-:Y:S05]  /*91e0*/  BSYNC.RECONVERGENT B6 ;  /* 0x0000000000067941 */ /* 0x000fea0003800200 */
.L_x_215:
        /* <DEDUP_REMOVED lines=25> */
.L_x_219:
[----:B------:R-:W-:Y:S01]  /*9380*/  IMAD.MOV.U32 R58, RZ, RZ, R12 ;  /* 0x000000ffff3a7224 */ /* 0x000fe200078e000c */
[----:B------:R-:W-:Y:S01]  /*9390*/  MOV R52, 0x93c0 ;  /* 0x000093c000347802 */ /* 0x000fe20000000f00 */
[----:B------:R-:W-:-:S07]  /*93a0*/  IMAD.MOV.U32 R57, RZ, RZ, R13 ;  /* 0x000000ffff397224 */ /* 0x000fce00078e000d */
[----:B------:R-:W-:Y:S05]  /*93b0*/  CALL.REL.NOINC `($__internal_0_$__cuda_sm20_rem_u64) ;  /* 0x000002d400007944 */ /* 0x000fea0003c00000 */
[----:B------:R-:W-:-:S07]  /*93c0*/  MOV R8, R56 ;  /* 0x0000003800087202 */ /* 0x000fce0000000f00 */
.L_x_220:
[----:B------:R-:W-:Y:S05]  /*93d0*/  BSYNC.RECONVERGENT B6 ;  /* 0x0000000000067941 */ /* 0x000fea0003800200 */
.L_x_218:
        /* <DEDUP_REMOVED lines=25> */
.L_x_222:
[----:B------:R-:W-:Y:S01]  /*9570*/  IMAD.MOV.U32 R58, RZ, RZ, R12 ;  /* 0x000000ffff3a7224 */ /* 0x000fe200078e000c */
[----:B------:R-:W-:Y:S01]  /*9580*/  MOV R52, 0x95b0 ;  /* 0x000095b000347802 */ /* 0x000fe20000000f00 */
[----:B------:R-:W-:-:S07]  /*9590*/  IMAD.MOV.U32 R57, RZ, RZ, R13 ;  /* 0x000000ffff397224 */ /* 0x000fce00078e000d */
[----:B------:R-:W-:Y:S05]  /*95a0*/  CALL.REL.NOINC `($__internal_0_$__cuda_sm20_rem_u64) ;  /* 0x000002d000847944 */ /* 0x000fea0003c00000 */
[----:B------:R-:W-:-:S07]  /*95b0*/  IMAD.MOV.U32 R8, RZ, RZ, R56 ;  /* 0x000000ffff087224 */ /* 0x000fce00078e0038 */
.L_x_223:
[----:B------:R-:W-:Y:S05]  /*95c0*/  BSYNC.RECONVERGENT B6 ;  /* 0x0000000000067941 */ /* 0x000fea0003800200 */
.L_x_221:
        /* <DEDUP_REMOVED lines=25> */
.L_x_225:
[----:B------:R-:W-:Y:S01]  /*9760*/  MOV R58, R12 ;  /* 0x0000000c003a7202 */ /* 0x000fe20000000f00 */
[----:B------:R-:W-:Y:S01]  /*9770*/  IMAD.MOV.U32 R57, RZ, RZ, R13 ;  /* 0x000000ffff397224 */ /* 0x000fe200078e000d */
[----:B------:R-:W-:-:S07]  /*9780*/  MOV R52, 0x97a0 ;  /* 0x000097a000347802 */ /* 0x000fce0000000f00 */
[----:B------:R-:W-:Y:S05]  /*9790*/  CALL.REL.NOINC `($__internal_0_$__cuda_sm20_rem_u64) ;  /* 0x000002d000087944 */ /* 0x000fea0003c00000 */
[----:B------:R-:W-:-:S07]  /*97a0*/  IMAD.MOV.U32 R8, RZ, RZ, R56 ;  /* 0x000000ffff087224 */ /* 0x000fce00078e0038 */
.L_x_226:
[----:B------:R-:W-:Y:S05]  /*97b0*/  BSYNC.RECONVERGENT B6 ;  /* 0x0000000000067941 */ /* 0x000fea0003800200 */
.L_x_224:
        /* <DEDUP_REMOVED lines=25> */
.L_x_228:
[----:B------:R-:W-:Y:S01]  /*9950*/  IMAD.MOV.U32 R58, RZ, RZ, R12 ;  /* 0x000000ffff3a7224 */ /* 0x000fe200078e000c */
[----:B------:R-:W-:Y:S02]  /*9960*/  MOV R57, R13 ;  /* 0x0000000d00397202 */ /* 0x000fe40000000f00 */
[----:B------:R-:W-:-:S07]  /*9970*/  MOV R52, 0x9990 ;  /* 0x0000999000347802 */ /* 0x000fce0000000f00 */
[----:B------:R-:W-:Y:S05]  /*9980*/  CALL.REL.NOINC `($__internal_0_$__cuda_sm20_rem_u64) ;  /* 0x000002cc008c7944 */ /* 0x000fea0003c00000 */
[----:B------:R-:W-:-:S07]  /*9990*/  IMAD.MOV.U32 R8, RZ, RZ, R56 ;  /* 0x000000ffff087224 */ /* 0x000fce00078e0038 */
.L_x_229:
[----:B------:R-:W-:Y:S05]  /*99a0*/  BSYNC.RECONVERGENT B6 ;  /* 0x0000000000067941 */ /* 0x000fea0003800200 */
.L_x_227:
        /* <DEDUP_REMOVED lines=25> */
.L_x_231:
[----:B------:R-:W-:Y:S01]  /*9b40*/  IMAD.MOV.U32 R58, RZ, RZ, R12 ;  /* 0x000000ffff3a7224 */ /* 0x000fe200078e000c */
[----:B------:R-:W-:Y:S01]  /*9b50*/  MOV R52, 0x9b80 ;  /* 0x00009b8000347802 */ /* 0x000fe20000000f00 */
[----:B------:R-:W-:-:S07]  /*9b60*/  IMAD.MOV.U32 R57, RZ, RZ, R13 ;  /* 0x000000ffff397224 */ /* 0x000fce00078e000d */
[----:B------:R-:W-:Y:S05]  /*9b70*/  CALL.REL.NOINC `($__internal_0_$__cuda_sm20_rem_u64) ;  /* 0x000002cc00107944 */ /* 0x000fea0003c00000 */
[----:B------:R-:W-:-:S07]  /*9b80*/  MOV R8, R56 ;  /* 0x0000003800087202 */ /* 0x000fce0000000f00 */
.L_x_232:
[----:B------:R-:W-:Y:S05]  /*9b90*/  BSYNC.RECONVERGENT B6 ;  /* 0x0000000000067941 */ /* 0x000fea0003800200 */
.L_x_230:
        /* <DEDUP_REMOVED lines=25> */
.L_x_234:
[----:B------:R-:W-:Y:S01]  /*9d30*/  IMAD.MOV.U32 R58, RZ, RZ, R12 ;  /* 0x000000ffff3a7224 */ /* 0x000fe200078e000c */
[----:B------:R-:W-:Y:S01]  /*9d40*/  MOV R52, 0x9d70 ;  /* 0x00009d7000347802 */ /* 0x000fe20000000f00 */
[----:B------:R-:W-:-:S07]  /*9d50*/  IMAD.MOV.U32 R57, RZ, RZ, R13 ;  /* 0x000000ffff397224 */ /* 0x000fce00078e000d */
[----:B------:R-:W-:Y:S05]  /*9d60*/  CALL.REL.NOINC `($__internal_0_$__cuda_sm20_rem_u64) ;  /* 0x000002c800947944 */ /* 0x000fea0003c00000 */
[----:B------:R-:W-:-:S07]  /*9d70*/  IMAD.MOV.U32 R8, RZ, RZ, R56 ;  /* 0x000000ffff087224 */ /* 0x000fce00078e0038 */
.L_x_235:
[----:B------:R-:W-:Y:S05]  /*9d80*/  BSYNC.RECONVERGENT B6 ;  /* 0x0000000000067941 */ /* 0x000fea0003800200 */
.L_x_233:
        /* <DEDUP_REMOVED lines=25> */
.L_x_237:
[----:B------:R-:W-:Y:S01]  /*9f20*/  MOV R58, R12 ;  /* 0x0000000c003a7202 */ /* 0x000fe20000000f00 */
[----:B------:R-:W-:Y:S01]  /*9f30*/  IMAD.MOV.U32 R57, RZ, RZ, R13 ;  /* 0x000000ffff397224 */ /* 0x000fe200078e000d */
[----:B------:R-:W-:-:S07]  /*9f40*/  MOV R52, 0x9f60 ;  /* 0x00009f6000347802 */ /* 0x000fce0000000f00 */
[----:B------:R-:W-:Y:S05]  /*9f50*/  CALL.REL.NOINC `($__internal_0_$__cuda_sm20_rem_u64) ;  /* 0x000002c800187944 */ /* 0x000fea0003c00000 */
[----:B------:R-:W-:-:S07]  /*9f60*/  IMAD.MOV.U32 R8, RZ, RZ, R56 ;  /* 0x000000ffff087224 */ /* 0x000fce00078e0038 */
.L_x_238:
[----:B------:R-:W-:Y:S05]  /*9f70*/  BSYNC.RECONVERGENT B6 ;  /* 0x0000000000067941 */ /* 0x000fea0003800200 */
.L_x_236:
        /* <DEDUP_REMOVED lines=25> */
.L_x_240:
[----:B------:R-:W-:Y:S01]  /*a110*/  IMAD.MOV.U32 R58, RZ, RZ, R12 ;  /* 0x000000ffff3a7224 */ /* 0x000fe200078e000c */
[----:B------:R-:W-:Y:S02]  /*a120*/  MOV R57, R13 ;  /* 0x0000000d00397202 */ /* 0x000fe40000000f00 */
[----:B------:R-:W-:-:S07]  /*a130*/  MOV R52, 0xa150 ;  /* 0x0000a15000347802 */ /* 0x000fce0000000f00 */
[----:B------:R-:W-:Y:S05]  /*a140*/  CALL.REL.NOINC `($__internal_0_$__cuda_sm20_rem_u64) ;  /* 0x000002c4009c7944 */ /* 0x000fea0003c00000 */
[----:B------:R-:W-:-:S07]  /*a150*/  IMAD.MOV.U32 R8, RZ, RZ, R56 ;  /* 0x000000ffff087224 */ /* 0x000fce00078e0038 */
.L_x_241:
[----:B------:R-:W-:Y:S05]  /*a160*/  BSYNC.RECONVERGENT B6 ;  /* 0x0000000000067941 */ /* 0x000fea0003800200 */
.L_x_239:
        /* <DEDUP_REMOVED lines=25> */
.L_x_243:
[----:B------:R-:W-:Y:S01]  /*a300*/  IMAD.MOV.U32 R58, RZ, RZ, R12 ;  /* 0x000000ffff3a7224 */ /* 0x000fe200078e000c */
[----:B------:R-:W-:Y:S01]  /*a310*/  MOV R52, 0xa340 ;  /* 0x0000a34000347802 */ /* 0x000fe20000000f00 */
[----:B------:R-:W-:-:S07]  /*a320*/  IMAD.MOV.U32 R57, RZ, RZ, R13 ;  /* 0x000000ffff397224 */ /* 0x000fce00078e000d */
[----:B------:R-:W-:Y:S05]  /*a330*/  CALL.REL.NOINC `($__internal_0_$__cuda_sm20_rem_u64) ;  /* 0x000002c400207944 */ /* 0x000fea0003c00000 */
[----:B------:R-:W-:-:S07]  /*a340*/  MOV R8, R56 ;  /* 0x0000003800087202 */ /* 0x000fce0000000f00 */
.L_x_244:
[----:B------:R-:W-:Y:S05]  /*a350*/  BSYNC.RECONVERGENT B6 ;  /* 0x0000000000067941 */ /* 0x000fea0003800200 */
.L_x_242:
        /* <DEDUP_REMOVED lines=25> */
.L_x_246:
[----:B------:R-:W-:Y:S01]  /*a4f0*/  IMAD.MOV.U32 R58, RZ, RZ, R12 ;  /* 0x000000ffff3a7224 */ /* 0x000fe200078e000c */
[----:B------:R-:W-:Y:S01]  /*a500*/  MOV R52, 0xa530 ;  /* 0x0000a53000347802 */ /* 0x000fe20000000f00 */
[----:B------:R-:W-:-:S07]  /*a510*/  IMAD.MOV.U32 R57, RZ, RZ, R13 ;  /* 0x000000ffff397224 */ /* 0x000fce00078e000d */
[----:B------:R-:W-:Y:S05]  /*a520*/  CALL.REL.NOINC `($__internal_0_$__cuda_sm20_rem_u64) ;  /* 0x000002c000a47944 */ /* 0x000fea0003c00000 */
[----:B------:R-:W-:-:S07]  /*a530*/  IMAD.MOV.U32 R8, RZ, RZ, R56 ;  /* 0x000000ffff087224 */ /* 0x000fce00078e0038 */
.L_x_247:
[----:B------:R-:W-:Y:S05]  /*a540*/  BSYNC.RECONVERGENT B6 ;  /* 0x0000000000067941 */ /* 0x000fea0003800200 */
.L_x_245:
        /* <DEDUP_REMOVED lines=25> */
.L_x_249:
[----:B------:R-:W-:Y:S01]  /*a6e0*/  MOV R58, R12 ;  /* 0x0000000c003a7202 */ /* 0x000fe20000000f00 */
[----:B------:R-:W-:Y:S01]  /*a6f0*/  IMAD.MOV.U32 R57, RZ, RZ, R13 ;  /* 0x000000ffff397224 */ /* 0x000fe200078e000d */
[----:B------:R-:W-:-:S07]  /*a700*/  MOV R52, 0xa720 ;  /* 0x0000a72000347802 */ /* 0x000fce0000000f00 */
[----:B------:R-:W-:Y:S05]  /*a710*/  CALL.REL.NOINC `($__internal_0_$__cuda_sm20_rem_u64) ;  /* 0x000002c000287944 */ /* 0x000fea0003c00000 */
[----:B------:R-:W-:-:S07]  /*a720*/  IMAD.MOV.U32 R8, RZ, RZ, R56 ;  /* 0x000000ffff087224 */ /* 0x000fce00078e0038 */
.L_x_250:
[----:B------:R-:W-:Y:S05]  /*a730*/  BSYNC.RECONVERGENT B6 ;  /* 0x0000000000067941 */ /* 0x000fea0003800200 */
.L_x_248:
        /* <DEDUP_REMOVED lines=25> */
.L_x_252:
[----:B------:R-:W-:Y:S01]  /*a8d0*/  IMAD.MOV.U32 R58, RZ, RZ, R12 ;  /* 0x000000ffff3a7224 */ /* 0x000fe200078e000c */
[----:B------:R-:W-:Y:S02]  /*a8e0*/  MOV R57, R13 ;  /* 0x0000000d00397202 */ /* 0x000fe40000000f00 */
[----:B------:R-:W-:-:S07]  /*a8f0*/  MOV R52, 0xa910 ;  /* 0x0000a91000347802 */ /* 0x000fce0000000f00 */
[----:B------:R-:W-:Y:S05]  /*a900*/  CALL.REL.NOINC `($__internal_0_$__cuda_sm20_rem_u64) ;  /* 0x000002bc00ac7944 */ /* 0x000fea0003c00000 */
[----:B------:R-:W-:-:S07]  /*a910*/  IMAD.MOV.U32 R8, RZ, RZ, R56 ;  /* 0x000000ffff087224 */ /* 0x000fce00078e0038 */
.L_x_253:
[----:B------:R-:W-:Y:S05]  /*a920*/  BSYNC.RECONVERGENT B6 ;  /* 0x0000000000067941 */ /* 0x000fea0003800200 */
.L_x_251:
        /* <DEDUP_REMOVED lines=25> */
.L_x_255:
[----:B------:R-:W-:Y:S01]  /*aac0*/  IMAD.MOV.U32 R58, RZ, RZ, R12 ;  /* 0x000000ffff3a7224 */ /* 0x000fe200078e000c */
[----:B------:R-:W-:Y:S01]  /*aad0*/  MOV R52, 0xab00 ;  /* 0x0000ab0000347802 */ /* 0x000fe20000000f00 */
[----:B------:R-:W-:-:S07]  /*aae0*/  IMAD.MOV.U32 R57, RZ, RZ, R13 ;  /* 0x000000ffff397224 */ /* 0x000fce00078e000d */
[----:B------:R-:W-:Y:S05]  /*aaf0*/  CALL.REL.NOINC `($__internal_0_$__cuda_sm20_rem_u64) ;  /* 0x000002bc00307944 */ /* 0x000fea0003c00000 */
[----:B------:R-:W-:-:S07]  /*ab00*/  MOV R8, R56 ;  /* 0x0000003800087202 */ /* 0x000fce0000000f00 */
.L_x_256:
[----:B------:R-:W-:Y:S05]  /*ab10*/  BSYNC.RECONVERGENT B6 ;  /* 0x0000000000067941 */ /* 0x000fea0003800200 */
.L_x_254:
        /* <DEDUP_REMOVED lines=25> */
.L_x_258:
[----:B------:R-:W-:Y:S01]  /*acb0*/  IMAD.MOV.U32 R58, RZ, RZ, R12 ;  /* 0x000000ffff3a7224 */ /* 0x000fe200078e000c */
[----:B------:R-:W-:Y:S01]  /*acc0*/  MOV R52, 0xacf0 ;  /* 0x0000acf000347802 */ /* 0x000fe20000000f00 */
[----:B------:R-:W-:-:S07]  /*acd0*/  IMAD.MOV.U32 R57, RZ, RZ, R13 ;  /* 0x000000ffff397224 */ /* 0x000fce00078e000d */
[----:B------:R-:W-:Y:S05]  /*ace0*/  CALL.REL.NOINC `($__internal_0_$__cuda_sm20_rem_u64) ;  /* 0x000002b800b47944 */ /* 0x000fea0003c00000 */
[----:B------:R-:W-:-:S07]  /*acf0*/  IMAD.MOV.U32 R8, RZ, RZ, R56 ;  /* 0x000000ffff087224 */ /* 0x000fce00078e0038 */
.L_x_259:
[----:B------:R-:W-:Y:S05]  /*ad00*/  BSYNC.RECONVERGENT B6 ;  /* 0x0000000000067941 */ /* 0x000fea0003800200 */
.L_x_257:
        /* <DEDUP_REMOVED lines=25> */
.L_x_261:
[----:B------:R-:W-:Y:S01]  /*aea0*/  MOV R58, R12 ;  /* 0x0000000c003a7202 */ /* 0x000fe20000000f00 */
[----:B------:R-:W-:Y:S01]  /*aeb0*/  IMAD.MOV.U32 R57, RZ, RZ, R13 ;  /* 0x000000ffff397224 */ /* 0x000fe200078e000d */
[----:B------:R-:W-:-:S07]  /*aec0*/  MOV R52, 0xaee0 ;  /* 0x0000aee000347802 */ /* 0x000fce0000000f00 */
[----:B------:R-:W-:Y:S05]  /*aed0*/  CALL.REL.NOINC `($__internal_0_$__cuda_sm20_rem_u64) ;  /* 0x000002b800387944 */ /* 0x000fea0003c00000 */
[----:B------:R-:W-:-:S07]  /*aee0*/  IMAD.MOV.U32 R8, RZ, RZ, R56 ;  /* 0x000000ffff087224 */ /* 0x000fce00078e0038 */
.L_x_262:
[----:B------:R-:W-:Y:S05]  /*aef0*/  BSYNC.RECONVERGENT B6 ;  /* 0x0000000000067941 */ /* 0x000fea0003800200 */
.L_x_260:
[----:B------:R-:W-:-:S05]  /*af00*/  IADD3 R52, P0, PT, R66, R8, RZ ;  /* 0x0000000842347210 */ /* 0x000fca0007f1e0ff */
[----:B------:R-:W-:-:S08]  /*af10*/  IMAD.X R66, R67, 0x1, R9, P0 ;  /* 0x0000000143427824 */ /* 0x000fd000000e0609 */
.L_x_64:
[----:B------:R-:W-:Y:S05]  /*af20*/  BSYNC.RECONVERGENT B4 ;  /* 0x0000000000047941 */ /* 0x000fea0003800200 */
.L_x_63:
[----:B------:R-:W-:-:S04]  /*af30*/  LOP3.LUT R6, R66, R13, RZ, 0xfc, !PT ;  /* 0x0000000d42067212 */ /* 0x000fc800078efcff */
[----:B------:R-:W-:-:S13]  /*af40*/  ISETP.NE.U32.AND P0, PT, R6, RZ, PT ;  /* 0x000000ff0600720c */ /* 0x000fda0003f05070 */
[----:B------:R-:W-:Y:S05]  /*af50*/  @P0 BRA `(.L_x_263) ;  /* 0x00000000004c0947 */ /* 0x000fea0003800000 */
[----:B------:R-:W0:Y:S01]  /*af60*/  I2F.U32.RP R8, R12 ;  /* 0x0000000c00087306 */ /* 0x000e220000209000 */
[----:B------:R-:W-:Y:S01]  /*af70*/  IMAD.MOV.U32 R6, RZ, RZ, RZ ;  /* 0x000000ffff067224 */ /* 0x000fe200078e00ff */
[----:B------:R-:W-:-:S06]  /*af80*/  ISETP.NE.U32.AND P2, PT, R12, RZ, PT ;  /* 0x000000ff0c00720c */ /* 0x000fcc0003f45070 */
[----:B0-----:R-:W0:Y:S02]  /*af90*/  MUFU.RCP R8, R8 ;  /* 0x0000000800087308 */ /* 0x001e240000001000 */
[----:B0-----:R-:W-:-:S06]  /*afa0*/  IADD3 R9, PT, PT, R8, 0xffffffe, RZ ;  /* 0x0ffffffe08097810 */ /* 0x001fcc0007ffe0ff */
[----:B------:R-:W0:Y:S02]  /*afb0*/  F2I.FTZ.U32.TRUNC.NTZ R7, R9 ;  /* 0x0000000900077305 */ /* 0x000e24000021f000 */
[----:B0-----:R-:W-:-:S04]  /*afc0*/  IMAD.MOV R39, RZ, RZ, -R7 ;  /* 0x000000ffff277224 */ /* 0x001fc800078e0a07 */
        /* <DEDUP_REMOVED lines=12> */
.L_x_263:
[----:B------:R-:W-:Y:S01]  /*b090*/  IMAD.MOV.U32 R8, RZ, RZ, R52 ;  /* 0x000000ffff087224 */ /* 0x000fe200078e0034 */
[----:B------:R-:W-:Y:S01]  /*b0a0*/  MOV R9, R66 ;  /* 0x0000004200097202 */ /* 0x000fe20000000f00 */
[----:B------:R-:W-:Y:S01]  /*b0b0*/  IMAD.MOV.U32 R58, RZ, RZ, R12 ;  /* 0x000000ffff3a7224 */ /* 0x000fe200078e000c */
[----:B------:R-:W-:Y:S01]  /*b0c0*/  MOV R52, 0xb0f0 ;  /* 0x0000b0f000347802 */ /* 0x000fe20000000f00 */
[----:B------:R-:W-:-:S07]  /*b0d0*/  IMAD.MOV.U32 R57, RZ, RZ, R13 ;  /* 0x000000ffff397224 */ /* 0x000fce00078e000d */
[----:B------:R-:W-:Y:S05]  /*b0e0*/  CALL.REL.NOINC `($__internal_0_$__cuda_sm20_rem_u64) ;  /* 0x000002b400b47944 */ /* 0x000fea0003c00000 */
[----:B------:R-:W-:Y:S01]  /*b0f0*/  IMAD.MOV.U32 R6, RZ, RZ, R56 ;  /* 0x000000ffff067224 */ /* 0x000fe200078e0038 */
[----:B------:R-:W-:-:S07]  /*b100*/  MOV R7, R9 ;  /* 0x0000000900077202 */ /* 0x000fce0000000f00 */
.L_x_62:
[----:B------:R-:W-:Y:S05]  /*b110*/  BSYNC.RECONVERGENT B5 ;  /* 0x0000000000057941 */ /* 0x000fea0003800200 */
.L_x_61:
[-C--:B------:R-:W-:Y:S01]  /*b120*/  IMAD.WIDE.U32 R54, R41, R40.reuse, RZ ;  /* 0x0000002829367225 */ /* 0x080fe200078e00ff */
[----:B------:R-:W-:Y:S03]  /*b130*/  BSSY.RECONVERGENT B4, `(.L_x_264) ;  /* 0x000084b000047945 */ /* 0x000fe60003800200 */
[----:B------:R-:W-:-:S04]  /*b140*/  IMAD.WIDE.U32 R8, R40, R40, RZ ;  /* 0x0000002828087225 */ /* 0x000fc800078e00ff */
[----:B------:R-:W-:-:S04]  /*b150*/  IMAD.WIDE.U32 R54, P0, R40, R41, R54 ;  /* 0x0000002928367225 */ /* 0x000fc80007800036 */
[----:B------:R-:W-:Y:S01]  /*b160*/  IMAD.X R53, RZ, RZ, RZ, P0 ;  /* 0x000000ffff357224 */ /* 0x000fe200000e06ff */
[----:B------:R-:W-:Y:S01]  /*b170*/  IADD3 R9, P0, PT, R9, R54, RZ ;  /* 0x0000003609097210 */ /* 0x000fe20007f1e0ff */
[----:B------:R-:W-:Y:S02]  /*b180*/  IMAD.MOV.U32 R52, RZ, RZ, R55 ;  /* 0x000000ffff347224 */ /* 0x000fe400078e0037 */
[----:B------:R-:W-:Y:S02]  /*b190*/  IMAD.MOV.U32 R39, RZ, RZ, R8 ;  /* 0x000000ffff277224 */ /* 0x000fe400078e0008 */
        /* <DEDUP_REMOVED lines=9> */
[----:B------:R-:W-:Y:S01]  /*b230*/  IMAD.MOV.U32 R8, RZ, RZ, RZ ;  /* 0x000000ffff087224 */ /* 0x000fe200078e00ff */
[----:B------:R-:W-:Y:S01]  /*b240*/  ISETP.NE.U32.AND P2, PT, R12, RZ, PT ;  /* 0x000000ff0c00720c */ /* 0x000fe20003f45070 */
[----:B------:R-:W-:-:S05]  /*b250*/  IMAD.MOV.U32 R67, RZ, RZ, RZ ;  /* 0x000000ffff437224 */ /* 0x000fca00078e00ff */
        /* <DEDUP_REMOVED lines=15> */
.L_x_267:
[----:B------:R-:W-:Y:S01]  /*b350*/  IMAD.MOV.U32 R8, RZ, RZ, R39 ;  /* 0x000000ffff087224 */ /* 0x000fe200078e0027 */
[----:B------:R-:W-:Y:S01]  /*b360*/  MOV R58, R12 ;  /* 0x0000000c003a7202 */ /* 0x000fe20000000f00 */
[----:B------:R-:W-:Y:S01]  /*b370*/  IMAD.MOV.U32 R57, RZ, RZ, R13 ;  /* 0x000000ffff397224 */ /* 0x000fe200078e000d */
[----:B------:R-:W-:-:S07]  /*b380*/  MOV R52, 0xb3a0 ;  /* 0x0000b3a000347802 */ /* 0x000fce0000000f00 */
[----:B------:R-:W-:Y:S05]  /*b390*/  CALL.REL.NOINC `($__internal_0_$__cuda_sm20_rem_u64) ;  /* 0x000002b400087944 */ /* 0x000fea0003c00000 */
[----:B------:R-:W-:Y:S02]  /*b3a0*/  IMAD.MOV.U32 R66, RZ, RZ, R56 ;  /* 0x000000ffff427224 */ /* 0x000fe400078e0038 */
[----:B------:R-:W-:-:S07]  /*b3b0*/  IMAD.MOV.U32 R67, RZ, RZ, R9 ;  /* 0x000000ffff437224 */ /* 0x000fce00078e0009 */
.L_x_268:
[----:B------:R-:W-:Y:S05]  /*b3c0*/  BSYNC.RECONVERGENT B5 ;  /* 0x0000000000057941 */ /* 0x000fea0003800200 */
.L_x_266:
        /* <DEDUP_REMOVED lines=23> */
.L_x_270:
[----:B------:R-:W-:Y:S01]  /*b540*/  IMAD.MOV.U32 R8, RZ, RZ, R40 ;  /* 0x000000ffff087224 */ /* 0x000fe200078e0028 */
[----:B------:R-:W-:Y:S01]  /*b550*/  MOV R9, R41 ;  /* 0x0000002900097202 */ /* 0x000fe20000000f00 */
[----:B------:R-:W-:Y:S01]  /*b560*/  IMAD.MOV.U32 R58, RZ, RZ, R12 ;  /* 0x000000ffff3a7224 */ /* 0x000fe200078e000c */
[----:B------:R-:W-:Y:S01]  /*b570*/  MOV R52, 0xb5a0 ;  /* 0x0000b5a000347802 */ /* 0x000fe20000000f00 */
[----:B------:R-:W-:-:S07]  /*b580*/  IMAD.MOV.U32 R57, RZ, RZ, R13 ;  /* 0x000000ffff397224 */ /* 0x000fce00078e000d */
[----:B------:R-:W-:Y:S05]  /*b590*/  CALL.REL.NOINC `($__internal_0_$__cuda_sm20_rem_u64) ;  /* 0x000002b000887944 */ /* 0x000fea0003c00000 */
[----:B------:R-:W-:-:S07]  /*b5a0*/  IMAD.MOV.U32 R8, RZ, RZ, R56 ;  /* 0x000000ffff087224 */ /* 0x000fce00078e0038 */
.L_x_271:
[----:B------:R-:W-:Y:S05]  /*b5b0*/  BSYNC.RECONVERGENT B5 ;  /* 0x0000000000057941 */ /* 0x000fea0003800200 */
.L_x_269:
[----:B------:R-:W-:Y:S01]  /*b5c0*/  SHF.L.U64.HI R9, R8, 0x1, R9 ;  /* 0x0000000108097819 */ /* 0x000fe20000010209 */
[----:B------:R-:W-:Y:S03]  /*b5d0*/  BSSY.RECONVERGENT B5, `(.L_x_272) ;  /* 0x000001e000057945 */ /* 0x000fe60003800200 */
[----:B------:R-:W-:-:S04]  /*b5e0*/  LOP3.LUT R39, R9, R13, RZ, 0xfc, !PT ;  /* 0x0000000d09277212 */ /* 0x000fc800078efcff */
[----:B------:R-:W-:Y:S02]  /*b5f0*/  ISETP.NE.U32.AND P0, PT, R39, RZ, PT ;  /* 0x000000ff2700720c */ /* 0x000fe40003f05070 */
[----:B------:R-:W-:-:S11]  /*b600*/  SHF.L.U32 R39, R8, 0x1, RZ ;  /* 0x0000000108277819 */ /* 0x000fd600000006ff */
        /* <DEDUP_REMOVED lines=20> */
.L_x_273:
[----:B------:R-:W-:Y:S01]  /*b750*/  MOV R8, R39 ;  /* 0x0000002700087202 */ /* 0x000fe20000000f00 */
[----:B------:R-:W-:Y:S01]  /*b760*/  IMAD.MOV.U32 R58, RZ, RZ, R12 ;  /* 0x000000ffff3a7224 */ /* 0x000fe200078e000c */
[----:B------:R-:W-:Y:S01]  /*b770*/  MOV R52, 0xb7a0 ;  /* 0x0000b7a000347802 */ /* 0x000fe20000000f00 */
[----:B------:R-:W-:-:S07]  /*b780*/  IMAD.MOV.U32 R57, RZ, RZ, R13 ;  /* 0x000000ffff397224 */ /* 0x000fce00078e000d */
[----:B------:R-:W-:Y:S05]  /*b790*/  CALL.REL.NOINC `($__internal_0_$__cuda_sm20_rem_u64) ;  /* 0x000002b000087944 */ /* 0x000fea0003c00000 */
[----:B------:R-:W-:-:S07]  /*b7a0*/  IMAD.MOV.U32 R8, RZ, RZ, R56 ;  /* 0x000000ffff087224 */ /* 0x000fce00078e0038 */
.L_x_274:
[----:B------:R-:W-:Y:S05]  /*b7b0*/  BSYNC.RECONVERGENT B5 ;  /* 0x0000000000057941 */ /* 0x000fea0003800200 */
.L_x_272:
        /* <DEDUP_REMOVED lines=25> */
.L_x_276:
[----:B------:R-:W-:Y:S01]  /*b950*/  MOV R8, R39 ;  /* 0x0000002700087202 */ /* 0x000fe20000000f00 */
[----:B------:R-:W-:Y:S01]  /*b960*/  IMAD.MOV.U32 R58, RZ, RZ, R12 ;  /* 0x000000ffff3a7224 */ /* 0x000fe200078e000c */
[----:B------:R-:W-:Y:S01]  /*b970*/  MOV R52, 0xb9a0 ;  /* 0x0000b9a000347802 */ /* 0x000fe20000000f00 */
[----:B------:R-:W-:-:S07]  /*b980*/  IMAD.MOV.U32 R57, RZ, RZ, R13 ;  /* 0x000000ffff397224 */ /* 0x000fce00078e000d */
[----:B------:R-:W-:Y:S05]  /*b990*/  CALL.REL.NOINC `($__internal_0_$__cuda_sm20_rem_u64) ;  /* 0x000002ac00887944 */ /* 0x000fea0003c00000 */
[----:B------:R-:W-:-:S07]  /*b9a0*/  IMAD.MOV.U32 R8, RZ, RZ, R56 ;  /* 0x000000ffff087224 */ /* 0x000fce00078e0038 */
.L_x_277:
[----:B------:R-:W-:Y:S05]  /*b9b0*/  BSYNC.RECONVERGENT B5 ;  /* 0x0000000000057941 */ /* 0x000fea0003800200 */
.L_x_275:
        /* <DEDUP_REMOVED lines=25> */
.L_x_279:
[----:B------:R-:W-:Y:S01]  /*bb50*/  MOV R8, R39 ;  /* 0x0000002700087202 */ /* 0x000fe20000000f00 */
[----:B------:R-:W-:Y:S01]  /*bb60*/  IMAD.MOV.U32 R58, RZ, RZ, R12 ;  /* 0x000000ffff3a7224 */ /* 0x000fe200078e000c */
[----:B------:R-:W-:Y:S01]  /*bb70*/  MOV R52, 0xbba0 ;  /* 0x0000bba000347802 */ /* 0x000fe20000000f00 */
[----:B------:R-:W-:-:S07]  /*bb80*/  IMAD.MOV.U32 R57, RZ, RZ, R13 ;  /* 0x000000ffff397224 */ /* 0x000fce00078e000d */
[----:B------:R-:W-:Y:S05]  /*bb90*/  CALL.REL.NOINC `($__internal_0_$__cuda_sm20_rem_u64) ;  /* 0x000002ac00087944 */ /* 0x000fea0003c00000 */
[----:B------:R-:W-:-:S07]  /*bba0*/  IMAD.MOV.U32 R8, RZ, RZ, R56 ;  /* 0x000000ffff087224 */ /* 0x000fce00078e0038 */
.L_x_280:
[----:B------:R-:W-:Y:S05]  /*bbb0*/  BSYNC.RECONVERGENT B5 ;  /* 0x0000000000057941 */ /* 0x000fea0003800200 */
.L_x_278:
        /* <DEDUP_REMOVED lines=25> */
.L_x_282:
[----:B------:R-:W-:Y:S01]  /*bd50*/  MOV R8, R39 ;  /* 0x0000002700087202 */ /* 0x000fe20000000f00 */
[----:B------:R-:W-:Y:S01]  /*bd60*/  IMAD.MOV.U32 R58, RZ, RZ, R12 ;  /* 0x000000ffff3a7224 */ /* 0x000fe200078e000c */
[----:B------:R-:W-:Y:S01]  /*bd70*/  MOV R52, 0xbda0 ;  /* 0x0000bda000347802 */ /* 0x000fe20000000f00 */
[----:B------:R-:W-:-:S07]  /*bd80*/  IMAD.MOV.U32 R57, RZ, RZ, R13 ;  /* 0x000000ffff397224 */ /* 0x000fce00078e000d */
[----:B------:R-:W-:Y:S05]  /*bd90*/  CALL.REL.NOINC `($__internal_0_$__cuda_sm20_rem_u64) ;  /* 0x000002a800887944 */ /* 0x000fea0003c00000 */
[----:B------:R-:W-:-:S07]  /*bda0*/  IMAD.MOV.U32 R8, RZ, RZ, R56 ;  /* 0x000000ffff087224 */ /* 0x000fce00078e0038 */
.L_x_283:
[----:B------:R-:W-:Y:S05]  /*bdb0*/  BSYNC.RECONVERGENT B5 ;  /* 0x0000000000057941 */ /* 0x000fea0003800200 */
.L_x_281:
        /* <DEDUP_REMOVED lines=25> */
.L_x_285:
[----:B------:R-:W-:Y:S01]  /*bf50*/  MOV R8, R39 ;  /* 0x0000002700087202 */ /* 0x000fe20000000f00 */
[----:B------:R-:W-:Y:S01]  /*bf60*/  IMAD.MOV.U32 R58, RZ, RZ, R12 ;  /* 0x000000ffff3a7224 */ /* 0x000fe200078e000c */
[----:B------:R-:W-:Y:S01]  /*bf70*/  MOV R52, 0xbfa0 ;  /* 0x0000bfa000347802 */ /* 0x000fe20000000f00 */
[----:B------:R-:W-:-:S07]  /*bf80*/  IMAD.MOV.U32 R57, RZ, RZ, R13 ;  /* 0x000000ffff397224 */ /* 0x000fce00078e000d */
[----:B------:R-:W-:Y:S05]  /*bf90*/  CALL.REL.NOINC `($__internal_0_$__cuda_sm20_rem_u64) ;  /* 0x000002a800087944 */ /* 0x000fea0003c00000 */
[----:B------:R-:W-:-:S07]  /*bfa0*/  IMAD.MOV.U32 R8, RZ, RZ, R56 ;  /* 0x000000ffff087224 */ /* 0x000fce00078e0038 */
.L_x_286:
[----:B------:R-:W-:Y:S05]  /*bfb0*/  BSYNC.RECONVERGENT B5 ;  /* 0x0000000000057941 */ /* 0x000fea0003800200 */
.L_x_284:
        /* <DEDUP_REMOVED lines=25> */
.L_x_288:
[----:B------:R-:W-:Y:S01]  /*c150*/  MOV R8, R39 ;  /* 0x0000002700087202 */ /* 0x000fe20000000f00 */
[----:B------:R-:W-:Y:S01]  /*c160*/  IMAD.MOV.U32 R58, RZ, RZ, R12 ;  /* 0x000000ffff3a7224 */ /* 0x000fe200078e000c */
[----:B------:R-:W-:Y:S01]  /*c170*/  MOV R52, 0xc1a0 ;  /* 0x0000c1a000347802 */ /* 0x000fe20000000f00 */
[----:B------:R-:W-:-:S07]  /*c180*/  IMAD.MOV.U32 R57, RZ, RZ, R13 ;  /* 0x000000ffff397224 */ /* 0x000fce00078e000d */
[----:B------:R-:W-:Y:S05]  /*c190*/  CALL.REL.NOINC `($__internal_0_$__cuda_sm20_rem_u64) ;  /* 0x000002a400887944 */ /* 0x000fea0003c00000 */
[----:B------:R-:W-:-:S07]  /*c1a0*/  IMAD.MOV.U32 R8, RZ, RZ, R56 ;  /* 0x000000ffff087224 */ /* 0x000fce00078e0038 */
.L_x_289:
[----:B------:R-:W-:Y:S05]  /*c1b0*/  BSYNC.RECONVERGENT B5 ;  /* 0x0000000000057941 */ /* 0x000fea0003800200 */
.L_x_287:
        /* <DEDUP_REMOVED lines=25> */
.L_x_291:
[----:B------:R-:W-:Y:S01]  /*c350*/  MOV R8, R39 ;  /* 0x0000002700087202 */ /* 0x000fe20000000f00 */
[----:B------:R-:W-:Y:S01]  /*c360*/  IMAD.MOV.U32 R58, RZ, RZ, R12 ;  /* 0x000000ffff3a7224 */ /* 0x000fe200078e000c */
[----:B------:R-:W-:Y:S01]  /*c370*/  MOV R52, 0xc3a0 ;  /* 0x0000c3a000347802 */ /* 0x000fe20000000f00 */
[----:B------:R-:W-:-:S07]  /*c380*/  IMAD.MOV.U32 R57, RZ, RZ, R13 ;  /* 0x000000ffff397224 */ /* 0x000fce00078e000d */
[----:B------:R-:W-:Y:S05]  /*c390*/  CALL.REL.NOINC `($__internal_0_$__cuda_sm20_rem_u64) ;  /* 0x000002a400087944 */ /* 0x000fea0003c00000 */
[----:B------:R-:W-:-:S07]  /*c3a0*/  IMAD.MOV.U32 R8, RZ, RZ, R56 ;  /* 0x000000ffff087224 */ /* 0x000fce00078e0038 */
.L_x_292:
[----:B------:R-:W-:Y:S05]  /*c3b0*/  BSYNC.RECONVERGENT B5 ;  /* 0x0000000000057941 */ /* 0x000fea0003800200 */
.L_x_290:
        /* <DEDUP_REMOVED lines=25> */
.L_x_294:
[----:B------:R-:W-:Y:S01]  /*c550*/  MOV R8, R39 ;  /* 0x0000002700087202 */ /* 0x000fe20000000f00 */
[----:B------:R-:W-:Y:S01]  /*c560*/  IMAD.MOV.U32 R58, RZ, RZ, R12 ;  /* 0x000000ffff3a7224 */ /* 0x000fe200078e000c */
[----:B------:R-:W-:Y:S01]  /*c570*/  MOV R52, 0xc5a0 ;  /* 0x0000c5a000347802 */ /* 0x000fe20000000f00 */
[----:B------:R-:W-:-:S07]  /*c580*/  IMAD.MOV.U32 R57, RZ, RZ, R13 ;  /* 0x000000ffff397224 */ /* 0x000fce00078e000d */
[----:B------:R-:W-:Y:S05]  /*c590*/  CALL.REL.NOINC `($__internal_0_$__cuda_sm20_rem_u64) ;  /* 0x000002a000887944 */ /* 0x000fea0003c00000 */
[----:B------:R-:W-:-:S07]  /*c5a0*/  IMAD.MOV.U32 R8, RZ, RZ, R56 ;  /* 0x000000ffff087224 */ /* 0x000fce00078e0038 */
.L_x_295:
[----:B------:R-:W-:Y:S05]  /*c5b0*/  BSYNC.RECONVERGENT B5 ;  /* 0x0000000000057941 */ /* 0x000fea0003800200 */
.L_x_293:
        /* <DEDUP_REMOVED lines=25> */
.L_x_297:
[----:B------:R-:W-:Y:S01]  /*c750*/  MOV R8, R39 ;  /* 0x0000002700087202 */ /* 0x000fe20000000f00 */
[----:B------:R-:W-:Y:S01]  /*c760*/  IMAD.MOV.U32 R58, RZ, RZ, R12 ;  /* 0x000000ffff3a7224 */ /* 0x000fe200078e000c */
[----:B------:R-:W-:Y:S01]  /*c770*/  MOV R52, 0xc7a0 ;  /* 0x0000c7a000347802 */ /* 0x000fe20000000f00 */
[----:B------:R-:W-:-:S07]  /*c780*/  IMAD.MOV.U32 R57, RZ, RZ, R13 ;  /* 0x000000ffff397224 */ /* 0x000fce00078e000d */
[----:B------:R-:W-:Y:S05]  /*c790*/  CALL.REL.NOINC `($__internal_0_$__cuda_sm20_rem_u64) ;  /* 0x000002a000087944 */ /* 0x000fea0003c00000 */
[----:B------:R-:W-:-:S07]  /*c7a0*/  IMAD.MOV.U32 R8, RZ, RZ, R56 ;  /* 0x000000ffff087224 */ /* 0x000fce00078e0038 */
.L_x_298:
[----:B------:R-:W-:Y:S05]  /*c7b0*/  BSYNC.RECONVERGENT B5 ;  /* 0x0000000000057941 */ /* 0x000fea0003800200 */
.L_x_296:
        /* <DEDUP_REMOVED lines=25> */
.L_x_300:
[----:B------:R-:W-:Y:S01]  /*c950*/  MOV R8, R39 ;  /* 0x0000002700087202 */ /* 0x000fe20000000f00 */
[----:B------:R-:W-:Y:S01]  /*c960*/  IMAD.MOV.U32 R58, RZ, RZ, R12 ;  /* 0x000000ffff3a7224 */ /* 0x000fe200078e000c */
[----:B------:R-:W-:Y:S01]  /*c970*/  MOV R52, 0xc9a0 ;  /* 0x0000c9a000347802 */ /* 0x000fe20000000f00 */
[----:B------:R-:W-:-:S07]  /*c980*/  IMAD.MOV.U32 R57, RZ, RZ, R13 ;  /* 0x000000ffff397224 */ /* 0x000fce00078e000d */
[----:B------:R-:W-:Y:S05]  /*c990*/  CALL.REL.NOINC `($__internal_0_$__cuda_sm20_rem_u64) ;  /* 0x0000029c00887944 */ /* 0x000fea0003c00000 */
[----:B------:R-:W-:-:S07]  /*c9a0*/  IMAD.MOV.U32 R8, RZ, RZ, R56 ;  /* 0x000000ffff087224 */ /* 0x000fce00078e0038 */
.L_x_301:
[----:B------:R-:W-:Y:S05]  /*c9b0*/  BSYNC.RECONVERGENT B5 ;  /* 0x0000000000057941 */ /* 0x000fea0003800200 */
.L_x_299:
        /* <DEDUP_REMOVED lines=25> */
.L_x_303:
[----:B------:R-:W-:Y:S01]  /*cb50*/  MOV R8, R39 ;  /* 0x0000002700087202 */ /* 0x000fe20000000f00 */
[----:B------:R-:W-:Y:S01]  /*cb60*/  IMAD.MOV.U32 R58, RZ, RZ, R12 ;  /* 0x000000ffff3a7224 */ /* 0x000fe200078e000c */
[----:B------:R-:W-:Y:S01]  /*cb70*/  MOV R52, 0xcba0 ;  /* 0x0000cba000347802 */ /* 0x000fe20000000f00 */
[----:B------:R-:W-:-:S07]  /*cb80*/  IMAD.MOV.U32 R57, RZ, RZ, R13 ;  /* 0x000000ffff397224 */ /* 0x000fce00078e000d */
[----:B------:R-:W-:Y:S05]  /*cb90*/  CALL.REL.NOINC `($__internal_0_$__cuda_sm20_rem_u64) ;  /* 0x0000029c00087944 */ /* 0x000fea0003c00000 */
[----:B------:R-:W-:-:S07]  /*cba0*/  IMAD.MOV.U32 R8, RZ, RZ, R56 ;  /* 0x000000ffff087224 */ /* 0x000fce00078e0038 */
.L_x_304:
[----:B------:R-:W-:Y:S05]  /*cbb0*/  BSYNC.RECONVERGENT B5 ;  /* 0x0000000000057941 */ /* 0x000fea0003800200 */
.L_x_302:
        /* <DEDUP_REMOVED lines=25> */
.L_x_306:
[----:B------:R-:W-:Y:S01]  /*cd50*/  MOV R8, R39 ;  /* 0x0000002700087202 */ /* 0x000fe20000000f00 */
[----:B------:R-:W-:Y:S01]  /*cd60*/  IMAD.MOV.U32 R58, RZ, RZ, R12 ;  /* 0x000000ffff3a7224 */ /* 0x000fe200078e000c */
[----:B------:R-:W-:Y:S01]  /*cd70*/  MOV R52, 0xcda0 ;  /* 0x0000cda000347802 */ /* 0x000fe20000000f00 */
[----:B------:R-:W-:-:S07]  /*cd80*/  IMAD.MOV.U32 R57, RZ, RZ, R13 ;  /* 0x000000ffff397224 */ /* 0x000fce00078e000d */
[----:B------:R-:W-:Y:S05]  /*cd90*/  CALL.REL.NOINC `($__internal_0_$__cuda_sm20_rem_u64) ;  /* 0x0000029800887944 */ /* 0x000fea0003c00000 */
[----:B------:R-:W-:-:S07]  /*cda0*/  IMAD.MOV.U32 R8, RZ, RZ, R56 ;  /* 0x000000ffff087224 */ /* 0x000fce00078e0038 */
.L_x_307:
[----:B------:R-:W-:Y:S05]  /*cdb0*/  BSYNC.RECONVERGENT B5 ;  /* 0x0000000000057941 */ /* 0x000fea0003800200 */
.L_x_305:
        /* <DEDUP_REMOVED lines=25> */
.L_x_309:
[----:B------:R-:W-:Y:S01]  /*cf50*/  MOV R8, R39 ;  /* 0x0000002700087202 */ /* 0x000fe20000000f00 */
[----:B------:R-:W-:Y:S01]  /*cf60*/  IMAD.MOV.U32 R58, RZ, RZ, R12 ;  /* 0x000000ffff3a7224 */ /* 0x000fe200078e000c */
[----:B------:R-:W-:Y:S01]  /*cf70*/  MOV R52, 0xcfa0 ;  /* 0x0000cfa000347802 */ /* 0x000fe20000000f00 */
[----:B------:R-:W-:-:S07]  /*cf80*/  IMAD.MOV.U32 R57, RZ, RZ, R13 ;  /* 0x000000ffff397224 */ /* 0x000fce00078e000d */
[----:B------:R-:W-:Y:S05]  /*cf90*/  CALL.REL.NOINC `($__internal_0_$__cuda_sm20_rem_u64) ;  /* 0x0000029800087944 */ /* 0x000fea0003c00000 */
[----:B------:R-:W-:-:S07]  /*cfa0*/  IMAD.MOV.U32 R8, RZ, RZ, R56 ;  /* 0x000000ffff087224 */ /* 0x000fce00078e0038 */
.L_x_310:
[----:B------:R-:W-:Y:S05]  /*cfb0*/  BSYNC.RECONVERGENT B5 ;  /* 0x0000000000057941 */ /* 0x000fea0003800200 */
.L_x_308:
        /* <DEDUP_REMOVED lines=25> */
.L_x_312:
[----:B------:R-:W-:Y:S01]  /*d150*/  MOV R8, R39 ;  /* 0x0000002700087202 */ /* 0x000fe20000000f00 */
[----:B------:R-:W-:Y:S01]  /*d160*/  IMAD.MOV.U32 R58, RZ, RZ, R12 ;  /* 0x000000ffff3a7224 */ /* 0x000fe200078e000c */
[----:B------:R-:W-:Y:S01]  /*d170*/  MOV R52, 0xd1a0 ;  /* 0x0000d1a000347802 */ /* 0x000fe20000000f00 */
[----:B------:R-:W-:-:S07]  /*d180*/  IMAD.MOV.U32 R57, RZ, RZ, R13 ;  /* 0x000000ffff397224 */ /* 0x000fce00078e000d */
[----:B------:R-:W-:Y:S05]  /*d190*/  CALL.REL.NOINC `($__internal_0_$__cuda_sm20_rem_u64) ;  /* 0x0000029400887944 */ /* 0x000fea0003c00000 */
[----:B------:R-:W-:-:S07]  /*d1a0*/  IMAD.MOV.U32 R8, RZ, RZ, R56 ;  /* 0x000000ffff087224 */ /* 0x000fce00078e0038 */
.L_x_313:
[----:B------:R-:W-:Y:S05]  /*d1b0*/  BSYNC.RECONVERGENT B5 ;  /* 0x0000000000057941 */ /* 0x000fea0003800200 */
.L_x_311:
        /* <DEDUP_REMOVED lines=25> */
.L_x_315:
[----:B------:R-:W-:Y:S01]  /*d350*/  MOV R8, R39 ;  /* 0x0000002700087202 */ /* 0x000fe20000000f00 */
[----:B------:R-:W-:Y:S01]  /*d360*/  IMAD.MOV.U32 R58, RZ, RZ, R12 ;  /* 0x000000ffff3a7224 */ /* 0x000fe200078e000c */
[----:B------:R-:W-:Y:S01]  /*d370*/  MOV R52, 0xd3a0 ;  /* 0x0000d3a000347802 */ /* 0x000fe20000000f00 */
[----:B------:R-:W-:-:S07]  /*d380*/  IMAD.MOV.U32 R57, RZ, RZ, R13 ;  /* 0x000000ffff397224 */ /* 0x000fce00078e000d */
[----:B------:R-:W-:Y:S05]  /*d390*/  CALL.REL.NOINC `($__internal_0_$__cuda_sm20_rem_u64) ;  /* 0x0000029400087944 */ /* 0x000fea0003c00000 */
[----:B------:R-:W-:-:S07]  /*d3a0*/  IMAD.MOV.U32 R8, RZ, RZ, R56 ;  /* 0x000000ffff087224 */ /* 0x000fce00078e0038 */
.L_x_316:
[----:B------:R-:W-:Y:S05]  /*d3b0*/  BSYNC.RECONVERGENT B5 ;  /* 0x0000000000057941 */ /* 0x000fea0003800200 */
.L_x_314:
        /* <DEDUP_REMOVED lines=25> */
.L_x_318:
[----:B------:R-:W-:Y:S01]  /*d550*/  MOV R8, R39 ;  /* 0x0000002700087202 */ /* 0x000fe20000000f00 */
[----:B------:R-:W-:Y:S01]  /*d560*/  IMAD.MOV.U32 R58, RZ, RZ, R12 ;  /* 0x000000ffff3a7224 */ /* 0x000fe200078e000c */
[----:B------:R-:W-:Y:S01]  /*d570*/  MOV R52, 0xd5a0 ;  /* 0x0000d5a000347802 */ /* 0x000fe20000000f00 */
[----:B------:R-:W-:-:S07]  /*d580*/  IMAD.MOV.U32 R57, RZ, RZ, R13 ;  /* 0x000000ffff397224 */ /* 0x000fce00078e000d */
[----:B------:R-:W-:Y:S05]  /*d590*/  CALL.REL.NOINC `($__internal_0_$__cuda_sm20_rem_u64) ;  /* 0x0000029000887944 */ /* 0x000fea0003c00000 */
[----:B------:R-:W-:-:S07]  /*d5a0*/  IMAD.MOV.U32 R8, RZ, RZ, R56 ;  /* 0x000000ffff087224 */ /* 0x000fce00078e0038 */
.L_x_319:
[----:B------:R-:W-:Y:S05]  /*d5b0*/  BSYNC.RECONVERGENT B5 ;  /* 0x0000000000057941 */ /* 0x000fea0003800200 */
.L_x_317:
        /* <DEDUP_REMOVED lines=25> */
.L_x_321:
[----:B------:R-:W-:Y:S01]  /*d750*/  MOV R8, R39 ;  /* 0x0000002700087202 */ /* 0x000fe20000000f00 */
[----:B------:R-:W-:Y:S01]  /*d760*/  IMAD.MOV.U32 R58, RZ, RZ, R12 ;  /* 0x000000ffff3a7224 */ /* 0x000fe200078e000c */
[----:B------:R-:W-:Y:S01]  /*d770*/  MOV R52, 0xd7a0 ;  /* 0x0000d7a000347802 */ /* 0x000fe20000000f00 */
[----:B------:R-:W-:-:S07]  /*d780*/  IMAD.MOV.U32 R57, RZ, RZ, R13 ;  /* 0x000000ffff397224 */ /* 0x000fce00078e000d */
[----:B------:R-:W-:Y:S05]  /*d790*/  CALL.REL.NOINC `($__internal_0_$__cuda_sm20_rem_u64) ;  /* 0x0000029000087944 */ /* 0x000fea0003c00000 */
[----:B------:R-:W-:-:S07]  /*d7a0*/  IMAD.MOV.U32 R8, RZ, RZ, R56 ;  /* 0x000000ffff087224 */ /* 0x000fce00078e0038 */
.L_x_322:
[----:B------:R-:W-:Y:S05]  /*d7b0*/  BSYNC.RECONVERGENT B5 ;  /* 0x0000000000057941 */ /* 0x000fea0003800200 */
.L_x_320:
        /* <DEDUP_REMOVED lines=25> */
.L_x_324:
[----:B------:R-:W-:Y:S01]  /*d950*/  MOV R8, R39 ;  /* 0x0000002700087202 */ /* 0x000fe20000000f00 */
[----:B------:R-:W-:Y:S01]  /*d960*/  IMAD.MOV.U32 R58, RZ, RZ, R12 ;  /* 0x000000ffff3a7224 */ /* 0x000fe200078e000c */
[----:B------:R-:W-:Y:S01]  /*d970*/  MOV R52, 0xd9a0 ;  /* 0x0000d9a000347802 */ /* 0x000fe20000000f00 */
[----:B------:R-:W-:-:S07]  /*d980*/  IMAD.MOV.U32 R57, RZ, RZ, R13 ;  /* 0x000000ffff397224 */ /* 0x000fce00078e000d */
[----:B------:R-:W-:Y:S05]  /*d990*/  CALL.REL.NOINC `($__internal_0_$__cuda_sm20_rem_u64) ;  /* 0x0000028c00887944 */ /* 0x000fea0003c00000 */
[----:B------:R-:W-:-:S07]  /*d9a0*/  IMAD.MOV.U32 R8, RZ, RZ, R56 ;  /* 0x000000ffff087224 */ /* 0x000fce00078e0038 */
.L_x_325:
[----:B------:R-:W-:Y:S05]  /*d9b0*/  BSYNC.RECONVERGENT B5 ;  /* 0x0000000000057941 */ /* 0x000fea0003800200 */
.L_x_323:
        /* <DEDUP_REMOVED lines=25> */
.L_x_327:
[----:B------:R-:W-:Y:S01]  /*db50*/  MOV R8, R39 ;  /* 0x0000002700087202 */ /* 0x000fe20000000f00 */
[----:B------:R-:W-:Y:S01]  /*db60*/  IMAD.MOV.U32 R58, RZ, RZ, R12 ;  /* 0x000000ffff3a7224 */ /* 0x000fe200078e000c */
[----:B------:R-:W-:Y:S01]  /*db70*/  MOV R52, 0xdba0 ;  /* 0x0000dba000347802 */ /* 0x000fe20000000f00 */
[----:B------:R-:W-:-:S07]  /*db80*/  IMAD.MOV.U32 R57, RZ, RZ, R13 ;  /* 0x000000ffff397224 */ /* 0x000fce00078e000d */
[----:B------:R-:W-:Y:S05]  /*db90*/  CALL.REL.NOINC `($__internal_0_$__cuda_sm20_rem_u64) ;  /* 0x0000028c00087944 */ /* 0x000fea0003c00000 */
[----:B------:R-:W-:-:S07]  /*dba0*/  IMAD.MOV.U32 R8, RZ, RZ, R56 ;  /* 0x000000ffff087224 */ /* 0x000fce00078e0038 */
.L_x_328:
[----:B------:R-:W-:Y:S05]  /*dbb0*/  BSYNC.RECONVERGENT B5 ;  /* 0x0000000000057941 */ /* 0x000fea0003800200 */
.L_x_326:
        /* <DEDUP_REMOVED lines=25> */
.L_x_330:
[----:B------:R-:W-:Y:S01]  /*dd50*/  MOV R8, R39 ;  /* 0x0000002700087202 */ /* 0x000fe20000000f00 */
[----:B------:R-:W-:Y:S01]  /*dd60*/  IMAD.MOV.U32 R58, RZ, RZ, R12 ;  /* 0x000000ffff3a7224 */ /* 0x000fe200078e000c */
[----:B------:R-:W-:Y:S01]  /*dd70*/  MOV R52, 0xdda0 ;  /* 0x0000dda000347802 */ /* 0x000fe20000000f00 */
[----:B------:R-:W-:-:S07]  /*dd80*/  IMAD.MOV.U32 R57, RZ, RZ, R13 ;  /* 0x000000ffff397224 */ /* 0x000fce00078e000d */
[----:B------:R-:W-:Y:S05]  /*dd90*/  CALL.REL.NOINC `($__internal_0_$__cuda_sm20_rem_u64) ;  /* 0x0000028800887944 */ /* 0x000fea0003c00000 */
[----:B------:R-:W-:-:S07]  /*dda0*/  IMAD.MOV.U32 R8, RZ, RZ, R56 ;  /* 0x000000ffff087224 */ /* 0x000fce00078e0038 */
.L_x_331:
[----:B------:R-:W-:Y:S05]  /*ddb0*/  BSYNC.RECONVERGENT B5 ;  /* 0x0000000000057941 */ /* 0x000fea0003800200 */
.L_x_329:
        /* <DEDUP_REMOVED lines=25> */
.L_x_333:
[----:B------:R-:W-:Y:S01]  /*df50*/  MOV R8, R39 ;  /* 0x0000002700087202 */ /* 0x000fe20000000f00 */
[----:B------:R-:W-:Y:S01]  /*df60*/  IMAD.MOV.U32 R58, RZ, RZ, R12 ;  /* 0x000000ffff3a7224 */ /* 0x000fe200078e000c */
[----:B------:R-:W-:Y:S01]  /*df70*/  MOV R52, 0xdfa0 ;  /* 0x0000dfa000347802 */ /* 0x000fe20000000f00 */
[----:B------:R-:W-:-:S07]  /*df80*/  IMAD.MOV.U32 R57, RZ, RZ, R13 ;  /* 0x000000ffff397224 */ /* 0x000fce00078e000d */
[----:B------:R-:W-:Y:S05]  /*df90*/  CALL.REL.NOINC `($__internal_0_$__cuda_sm20_rem_u64) ;  /* 0x0000028800087944 */ /* 0x000fea0003c00000 */
[----:B------:R-:W-:-:S07]  /*dfa0*/  IMAD.MOV.U32 R8, RZ, RZ, R56 ;  /* 0x000000ffff087224 */ /* 0x000fce00078e0038 */
.L_x_334:
[----:B------:R-:W-:Y:S05]  /*dfb0*/  BSYNC.RECONVERGENT B5 ;  /* 0x0000000000057941 */ /* 0x000fea0003800200 */
.L_x_332:
        /* <DEDUP_REMOVED lines=25> */
.L_x_336:
[----:B------:R-:W-:Y:S01]  /*e150*/  MOV R8, R39 ;  /* 0x0000002700087202 */ /* 0x000fe20000000f00 */
[----:B------:R-:W-:Y:S01]  /*e160*/  IMAD.MOV.U32 R58, RZ, RZ, R12 ;  /* 0x000000ffff3a7224 */ /* 0x000fe200078e000c */
[----:B------:R-:W-:Y:S01]  /*e170*/  MOV R52, 0xe1a0 ;  /* 0x0000e1a000347802 */ /* 0x000fe20000000f00 */
[----:B------:R-:W-:-:S07]  /*e180*/  IMAD.MOV.U32 R57, RZ, RZ, R13 ;  /* 0x000000ffff397224 */ /* 0x000fce00078e000d */
[----:B------:R-:W-:Y:S05]  /*e190*/  CALL.REL.NOINC `($__internal_0_$__cuda_sm20_rem_u64) ;  /* 0x0000028400887944 */ /* 0x000fea0003c00000 */
[----:B------:R-:W-:-:S07]  /*e1a0*/  IMAD.MOV.U32 R8, RZ, RZ, R56 ;  /* 0x000000ffff087224 */ /* 0x000fce00078e0038 */
.L_x_337:
[----:B------:R-:W-:Y:S05]  /*e1b0*/  BSYNC.RECONVERGENT B5 ;  /* 0x0000000000057941 */ /* 0x000fea0003800200 */
.L_x_335:
        /* <DEDUP_REMOVED lines=25> */
.L_x_339:
[----:B------:R-:W-:Y:S01]  /*e350*/  MOV R8, R39 ;  /* 0x0000002700087202 */ /* 0x000fe20000000f00 */
[----:B------:R-:W-:Y:S01]  /*e360*/  IMAD.MOV.U32 R58, RZ, RZ, R12 ;  /* 0x000000ffff3a7224 */ /* 0x000fe200078e000c */
[----:B------:R-:W-:Y:S01]  /*e370*/  MOV R52, 0xe3a0 ;  /* 0x0000e3a000347802 */ /* 0x000fe20000000f00 */
[----:B------:R-:W-:-:S07]  /*e380*/  IMAD.MOV.U32 R57, RZ, RZ, R13 ;  /* 0x000000ffff397224 */ /* 0x000fce00078e000d */
[----:B------:R-:W-:Y:S05]  /*e390*/  CALL.REL.NOINC `($__internal_0_$__cuda_sm20_rem_u64) ;  /* 0x0000028400087944 */ /* 0x000fea0003c00000 */
[----:B------:R-:W-:-:S07]  /*e3a0*/  IMAD.MOV.U32 R8, RZ, RZ, R56 ;  /* 0x000000ffff087224 */ /* 0x000fce00078e0038 */
.L_x_340:
[----:B------:R-:W-:Y:S05]  /*e3b0*/  BSYNC.RECONVERGENT B5 ;  /* 0x0000000000057941 */ /* 0x000fea0003800200 */
.L_x_338:
        /* <DEDUP_REMOVED lines=25> */
.L_x_342:
[----:B------:R-:W-:Y:S01]  /*e550*/  MOV R8, R39 ;  /* 0x0000002700087202 */ /* 0x000fe20000000f00 */
[----:B------:R-:W-:Y:S01]  /*e560*/  IMAD.MOV.U32 R58, RZ, RZ, R12 ;  /* 0x000000ffff3a7224 */ /* 0x000fe200078e000c */
[----:B------:R-:W-:Y:S01]  /*e570*/  MOV R52, 0xe5a0 ;  /* 0x0000e5a000347802 */ /* 0x000fe20000000f00 */
[----:B------:R-:W-:-:S07]  /*e580*/  IMAD.MOV.U32 R57, RZ, RZ, R13 ;  /* 0x000000ffff397224 */ /* 0x000fce00078e000d */
[----:B------:R-:W-:Y:S05]  /*e590*/  CALL.REL.NOINC `($__internal_0_$__cuda_sm20_rem_u64) ;  /* 0x0000028000887944 */ /* 0x000fea0003c00000 */
[----:B------:R-:W-:-:S07]  /*e5a0*/  IMAD.MOV.U32 R8, RZ, RZ, R56 ;  /* 0x000000ffff087224 */ /* 0x000fce00078e0038 */
.L_x_343:
[----:B------:R-:W-:Y:S05]  /*e5b0*/  BSYNC.RECONVERGENT B5 ;  /* 0x0000000000057941 */ /* 0x000fea0003800200 */
.L_x_341:
        /* <DEDUP_REMOVED lines=25> */
.L_x_345:
[----:B------:R-:W-:Y:S01]  /*e750*/  MOV R8, R39 ;  /* 0x0000002700087202 */ /* 0x000fe20000000f00 */
[----:B------:R-:W-:Y:S01]  /*e760*/  IMAD.MOV.U32 R58, RZ, RZ, R12 ;  /* 0x000000ffff3a7224 */ /* 0x000fe200078e000c */
[----:B------:R-:W-:Y:S01]  /*e770*/  MOV R52, 0xe7a0 ;  /* 0x0000e7a000347802 */ /* 0x000fe20000000f00 */
[----:B------:R-:W-:-:S07]  /*e780*/  IMAD.MOV.U32 R57, RZ, RZ, R13 ;  /* 0x000000ffff397224 */ /* 0x000fce00078e000d */
[----:B------:R-:W-:Y:S05]  /*e790*/  CALL.REL.NOINC `($__internal_0_$__cuda_sm20_rem_u64) ;  /* 0x0000028000087944 */ /* 0x000fea0003c00000 */
[----:B------:R-:W-:-:S07]  /*e7a0*/  IMAD.MOV.U32 R8, RZ, RZ, R56 ;  /* 0x000000ffff087224 */ /* 0x000fce00078e0038 */
.L_x_346:
[----:B------:R-:W-:Y:S05]  /*e7b0*/  BSYNC.RECONVERGENT B5 ;  /* 0x0000000000057941 */ /* 0x000fea0003800200 */
.L_x_344:
        /* <DEDUP_REMOVED lines=25> */
.L_x_348:
[----:B------:R-:W-:Y:S01]  /*e950*/  MOV R8, R39 ;  /* 0x0000002700087202 */ /* 0x000fe20000000f00 */
[----:B------:R-:W-:Y:S01]  /*e960*/  IMAD.MOV.U32 R58, RZ, RZ, R12 ;  /* 0x000000ffff3a7224 */ /* 0x000fe200078e000c */
[----:B------:R-:W-:Y:S01]  /*e970*/  MOV R52, 0xe9a0 ;  /* 0x0000e9a000347802 */ /* 0x000fe20000000f00 */
[----:B------:R-:W-:-:S07]  /*e980*/  IMAD.MOV.U32 R57, RZ, RZ, R13 ;  /* 0x000000ffff397224 */ /* 0x000fce00078e000d */
[----:B------:R-:W-:Y:S05]  /*e990*/  CALL.REL.NOINC `($__internal_0_$__cuda_sm20_rem_u64) ;  /* 0x0000027c00887944 */ /* 0x000fea0003c00000 */
[----:B------:R-:W-:-:S07]  /*e9a0*/  IMAD.MOV.U32 R8, RZ, RZ, R56 ;  /* 0x000000ffff087224 */ /* 0x000fce00078e0038 */
.L_x_349:
[----:B------:R-:W-:Y:S05]  /*e9b0*/  BSYNC.RECONVERGENT B5 ;  /* 0x0000000000057941 */ /* 0x000fea0003800200 */
.L_x_347:
        /* <DEDUP_REMOVED lines=25> */
.L_x_351:
[----:B------:R-:W-:Y:S01]  /*eb50*/  MOV R8, R39 ;  /* 0x0000002700087202 */ /* 0x000fe20000000f00 */
[----:B------:R-:W-:Y:S01]  /*eb60*/  IMAD.MOV.U32 R58, RZ, RZ, R12 ;  /* 0x000000ffff3a7224 */ /* 0x000fe200078e000c */
[----:B------:R-:W-:Y:S01]  /*eb70*/  MOV R52, 0xeba0 ;  /* 0x0000eba000347802 */ /* 0x000fe20000000f00 */
[----:B------:R-:W-:-:S07]  /*eb80*/  IMAD.MOV.U32 R57, RZ, RZ, R13 ;  /* 0x000000ffff397224 */ /* 0x000fce00078e000d */
[----:B------:R-:W-:Y:S05]  /*eb90*/  CALL.REL.NOINC `($__internal_0_$__cuda_sm20_rem_u64) ;  /* 0x0000027c00087944 */ /* 0x000fea0003c00000 */
[----:B------:R-:W-:-:S07]  /*eba0*/  IMAD.MOV.U32 R8, RZ, RZ, R56 ;  /* 0x000000ffff087224 */ /* 0x000fce00078e0038 */
.L_x_352:
[----:B------:R-:W-:Y:S05]  /*ebb0*/  BSYNC.RECONVERGENT B5 ;  /* 0x0000000000057941 */ /* 0x000fea0003800200 */
.L_x_350:
        /* <DEDUP_REMOVED lines=25> */
.L_x_354:
[----:B------:R-:W-:Y:S01]  /*ed50*/  MOV R8, R39 ;  /* 0x0000002700087202 */ /* 0x000fe20000000f00 */
[----:B------:R-:W-:Y:S01]  /*ed60*/  IMAD.MOV.U32 R58, RZ, RZ, R12 ;  /* 0x000000ffff3a7224 */ /* 0x000fe200078e000c */
[----:B------:R-:W-:Y:S01]  /*ed70*/  MOV R52, 0xeda0 ;  /* 0x0000eda000347802 */ /* 0x000fe20000000f00 */
[----:B------:R-:W-:-:S07]  /*ed80*/  IMAD.MOV.U32 R57, RZ, RZ, R13 ;  /* 0x000000ffff397224 */ /* 0x000fce00078e000d */
[----:B------:R-:W-:Y:S05]  /*ed90*/  CALL.REL.NOINC `($__internal_0_$__cuda_sm20_rem_u64) ;  /* 0x0000027800887944 */ /* 0x000fea0003c00000 */
[----:B------:R-:W-:-:S07]  /*eda0*/  IMAD.MOV.U32 R8, RZ, RZ, R56 ;  /* 0x000000ffff087224 */ /* 0x000fce00078e0038 */
.L_x_355:
[----:B------:R-:W-:Y:S05]  /*edb0*/  BSYNC.RECONVERGENT B5 ;  /* 0x0000000000057941 */ /* 0x000fea0003800200 */
.L_x_353:
        /* <DEDUP_REMOVED lines=25> */
.L_x_357:
[----:B------:R-:W-:Y:S01]  /*ef50*/  MOV R8, R39 ;  /* 0x0000002700087202 */ /* 0x000fe20000000f00 */
[----:B------:R-:W-:Y:S01]  /*ef60*/  IMAD.MOV.U32 R58, RZ, RZ, R12 ;  /* 0x000000ffff3a7224 */ /* 0x000fe200078e000c */
[----:B------:R-:W-:Y:S01]  /*ef70*/  MOV R52, 0xefa0 ;  /* 0x0000efa000347802 */ /* 0x000fe20000000f00 */
[----:B------:R-:W-:-:S07]  /*ef80*/  IMAD.MOV.U32 R57, RZ, RZ, R13 ;  /* 0x000000ffff397224 */ /* 0x000fce00078e000d */
[----:B------:R-:W-:Y:S05]  /*ef90*/  CALL.REL.NOINC `($__internal_0_$__cuda_sm20_rem_u64) ;  /* 0x0000027800087944 */ /* 0x000fea0003c00000 */
[----:B------:R-:W-:-:S07]  /*efa0*/  IMAD.MOV.U32 R8, RZ, RZ, R56 ;  /* 0x000000ffff087224 */ /* 0x000fce00078e0038 */
.L_x_358:
[----:B------:R-:W-:Y:S05]  /*efb0*/  BSYNC.RECONVERGENT B5 ;  /* 0x0000000000057941 */ /* 0x000fea0003800200 */
.L_x_356:
        /* <DEDUP_REMOVED lines=25> */
.L_x_360:
[----:B------:R-:W-:Y:S01]  /*f150*/  MOV R8, R39 ;  /* 0x0000002700087202 */ /* 0x000fe20000000f00 */
[----:B------:R-:W-:Y:S01]  /*f160*/  IMAD.MOV.U32 R58, RZ, RZ, R12 ;  /* 0x000000ffff3a7224 */ /* 0x000fe200078e000c */
[----:B------:R-:W-:Y:S01]  /*f170*/  MOV R52, 0xf1a0 ;  /* 0x0000f1a000347802 */ /* 0x000fe20000000f00 */
[----:B------:R-:W-:-:S07]  /*f180*/  IMAD.MOV.U32 R57, RZ, RZ, R13 ;  /* 0x000000ffff397224 */ /* 0x000fce00078e000d */
[----:B------:R-:W-:Y:S05]  /*f190*/  CALL.REL.NOINC `($__internal_0_$__cuda_sm20_rem_u64) ;  /* 0x0000027400887944 */ /* 0x000fea0003c00000 */
[----:B------:R-:W-:-:S07]  /*f1a0*/  IMAD.MOV.U32 R8, RZ, RZ, R56 ;  /* 0x000000ffff087224 */ /* 0x000fce00078e0038 */
.L_x_361:
[----:B------:R-:W-:Y:S05]  /*f1b0*/  BSYNC.RECONVERGENT B5 ;  /* 0x0000000000057941 */ /* 0x000fea0003800200 */
.L_x_359:
        /* <DEDUP_REMOVED lines=25> */
.L_x_363:
[----:B------:R-:W-:Y:S01]  /*f350*/  MOV R8, R39 ;  /* 0x0000002700087202 */ /* 0x000fe20000000f00 */
[----:B------:R-:W-:Y:S01]  /*f360*/  IMAD.MOV.U32 R58, RZ, RZ, R12 ;  /* 0x000000ffff3a7224 */ /* 0x000fe200078e000c */
[----:B------:R-:W-:Y:S01]  /*f370*/  MOV R52, 0xf3a0 ;  /* 0x0000f3a000347802 */ /* 0x000fe20000000f00 */
[----:B------:R-:W-:-:S07]  /*f380*/  IMAD.MOV.U32 R57, RZ, RZ, R13 ;  /* 0x000000ffff397224 */ /* 0x000fce00078e000d */
[----:B------:R-:W-:Y:S05]  /*f390*/  CALL.REL.NOINC `($__internal_0_$__cuda_sm20_rem_u64) ;  /* 0x0000027400087944 */ /* 0x000fea0003c00000 */
[----:B------:R-:W-:-:S07]  /*f3a0*/  IMAD.MOV.U32 R8, RZ, RZ, R56 ;  /* 0x000000ffff087224 */ /* 0x000fce00078e0038 */
.L_x_364:
[----:B------:R-:W-:Y:S05]  /*f3b0*/  BSYNC.RECONVERGENT B5 ;  /* 0x0000000000057941 */ /* 0x000fea0003800200 */
.L_x_362:
        /* <DEDUP_REMOVED lines=25> */
.L_x_366:
[----:B------:R-:W-:Y:S01]  /*f550*/  MOV R8, R39 ;  /* 0x0000002700087202 */ /* 0x000fe20000000f00 */
[----:B------:R-:W-:Y:S01]  /*f560*/  IMAD.MOV.U32 R58, RZ, RZ, R12 ;  /* 0x000000ffff3a7224 */ /* 0x000fe200078e000c */
[----:B------:R-:W-:Y:S01]  /*f570*/  MOV R52, 0xf5a0 ;  /* 0x0000f5a000347802 */ /* 0x000fe20000000f00 */
[----:B------:R-:W-:-:S07]  /*f580*/  IMAD.MOV.U32 R57, RZ, RZ, R13 ;  /* 0x000000ffff397224 */ /* 0x000fce00078e000d */
[----:B------:R-:W-:Y:S05]  /*f590*/  CALL.REL.NOINC `($__internal_0_$__cuda_sm20_rem_u64) ;  /* 0x0000027000887944 */ /* 0x000fea0003c00000 */
[----:B------:R-:W-:-:S07]  /*f5a0*/  IMAD.MOV.U32 R8, RZ, RZ, R56 ;  /* 0x000000ffff087224 */ /* 0x000fce00078e0038 */
.L_x_367:
[----:B------:R-:W-:Y:S05]  /*f5b0*/  BSYNC.RECONVERGENT B5 ;  /* 0x0000000000057941 */ /* 0x000fea0003800200 */
.L_x_365:
        /* <DEDUP_REMOVED lines=25> */
.L_x_369:
[----:B------:R-:W-:Y:S01]  /*f750*/  MOV R8, R39 ;  /* 0x0000002700087202 */ /* 0x000fe20000000f00 */
[----:B------:R-:W-:Y:S01]  /*f760*/  IMAD.MOV.U32 R58, RZ, RZ, R12 ;  /* 0x000000ffff3a7224 */ /* 0x000fe200078e000c */
[----:B------:R-:W-:Y:S01]  /*f770*/  MOV R52, 0xf7a0 ;  /* 0x0000f7a000347802 */ /* 0x000fe20000000f00 */
[----:B------:R-:W-:-:S07]  /*f780*/  IMAD.MOV.U32 R57, RZ, RZ, R13 ;  /* 0x000000ffff397224 */ /* 0x000fce00078e000d */
[----:B------:R-:W-:Y:S05]  /*f790*/  CALL.REL.NOINC `($__internal_0_$__cuda_sm20_rem_u64) ;  /* 0x0000027000087944 */ /* 0x000fea0003c00000 */
[----:B------:R-:W-:-:S07]  /*f7a0*/  IMAD.MOV.U32 R8, RZ, RZ, R56 ;  /* 0x000000ffff087224 */ /* 0x000fce00078e0038 */
.L_x_370:
[----:B------:R-:W-:Y:S05]  /*f7b0*/  BSYNC.RECONVERGENT B5 ;  /* 0x0000000000057941 */ /* 0x000fea0003800200 */
.L_x_368:
        /* <DEDUP_REMOVED lines=25> */
.L_x_372:
[----:B------:R-:W-:Y:S01]  /*f950*/  MOV R8, R39 ;  /* 0x0000002700087202 */ /* 0x000fe20000000f00 */
[----:B------:R-:W-:Y:S01]  /*f960*/  IMAD.MOV.U32 R58, RZ, RZ, R12 ;  /* 0x000000ffff3a7224 */ /* 0x000fe200078e000c */
[----:B------:R-:W-:Y:S01]  /*f970*/  MOV R52, 0xf9a0 ;  /* 0x0000f9a000347802 */ /* 0x000fe20000000f00 */
[----:B------:R-:W-:-:S07]  /*f980*/  IMAD.MOV.U32 R57, RZ, RZ, R13 ;  /* 0x000000ffff397224 */ /* 0x000fce00078e000d */
[----:B------:R-:W-:Y:S05]  /*f990*/  CALL.REL.NOINC `($__internal_0_$__cuda_sm20_rem_u64) ;  /* 0x0000026c00887944 */ /* 0x000fea0003c00000 */
[----:B------:R-:W-:-:S07]  /*f9a0*/  IMAD.MOV.U32 R8, RZ, RZ, R56 ;  /* 0x000000ffff087224 */ /* 0x000fce00078e0038 */
.L_x_373:
[----:B------:R-:W-:Y:S05]  /*f9b0*/  BSYNC.RECONVERGENT B5 ;  /* 0x0000000000057941 */ /* 0x000fea0003800200 */
.L_x_371:
        /* <DEDUP_REMOVED lines=25> */
.L_x_375:
[----:B------:R-:W-:Y:S01]  /*fb50*/  MOV R8, R39 ;  /* 0x0000002700087202 */ /* 0x000fe20000000f00 */
[----:B------:R-:W-:Y:S01]  /*fb60*/  IMAD.MOV.U32 R58, RZ, RZ, R12 ;  /* 0x000000ffff3a7224 */ /* 0x000fe200078e000c */
[----:B------:R-:W-:Y:S01]  /*fb70*/  MOV R52, 0xfba0 ;  /* 0x0000fba000347802 */ /* 0x000fe20000000f00 */
[----:B------:R-:W-:-:S07]  /*fb80*/  IMAD.MOV.U32 R57, RZ, RZ, R13 ;  /* 0x000000ffff397224 */ /* 0x000fce00078e000d */
[----:B------:R-:W-:Y:S05]  /*fb90*/  CALL.REL.NOINC `($__internal_0_$__cuda_sm20_rem_u64) ;  /* 0x0000026c00087944 */ /* 0x000fea0003c00000 */
[----:B------:R-:W-:-:S07]  /*fba0*/  IMAD.MOV.U32 R8, RZ, RZ, R56 ;  /* 0x000000ffff087224 */ /* 0x000fce00078e0038 */
.L_x_376:
[----:B------:R-:W-:Y:S05]  /*fbb0*/  BSYNC.RECONVERGENT B5 ;  /* 0x0000000000057941 */ /* 0x000fea0003800200 */
.L_x_374:
        /* <DEDUP_REMOVED lines=25> */
.L_x_378:
[----:B------:R-:W-:Y:S01]  /*fd50*/  MOV R8, R39 ;  /* 0x0000002700087202 */ /* 0x000fe20000000f00 */
[----:B------:R-:W-:Y:S01]  /*fd60*/  IMAD.MOV.U32 R58, RZ, RZ, R12 ;  /* 0x000000ffff3a7224 */ /* 0x000fe200078e000c */
[----:B------:R-:W-:Y:S01]  /*fd70*/  MOV R52, 0xfda0 ;  /* 0x0000fda000347802 */ /* 0x000fe20000000f00 */
[----:B------:R-:W-:-:S07]  /*fd80*/  IMAD.MOV.U32 R57, RZ, RZ, R13 ;  /* 0x000000ffff397224 */ /* 0x000fce00078e000d */
[----:B------:R-:W-:Y:S05]  /*fd90*/  CALL.REL.NOINC `($__internal_0_$__cuda_sm20_rem_u64) ;  /* 0x0000026800887944 */ /* 0x000fea0003c00000 */
[----:B------:R-:W-:-:S07]  /*fda0*/  IMAD.MOV.U32 R8, RZ, RZ, R56 ;  /* 0x000000ffff087224 */ /* 0x000fce00078e0038 */
.L_x_379:
[----:B------:R-:W-:Y:S05]  /*fdb0*/  BSYNC.RECONVERGENT B5 ;  /* 0x0000000000057941 */ /* 0x000fea0003800200 */
.L_x_377:
        /* <DEDUP_REMOVED lines=25> */
.L_x_381:
[----:B------:R-:W-:Y:S01]  /*ff50*/  MOV R8, R39 ;  /* 0x0000002700087202 */ /* 0x000fe20000000f00 */
[----:B------:R-:W-:Y:S01]  /*ff60*/  IMAD.MOV.U32 R58, RZ, RZ, R12 ;  /* 0x000000ffff3a7224 */ /* 0x000fe200078e000c */
[----:B------:R-:W-:Y:S01]  /*ff70*/  MOV R52, 0xffa0 ;  /* 0x0000ffa000347802 */ /* 0x000fe20000000f00 */
[----:B------:R-:W-:-:S07]  /*ff80*/  IMAD.MOV.U32 R57, RZ, RZ, R13 ;  /* 0x000000ffff397224 */ /* 0x000fce00078e000d */
[----:B------:R-:W-:Y:S05]  /*ff90*/  CALL.REL.NOINC `($__internal_0_$__cuda_sm20_rem_u64) ;  /* 0x0000026800087944 */ /* 0x000fea0003c00000 */
[----:B------:R-:W-:-:S07]  /*ffa0*/  IMAD.MOV.U32 R8, RZ, RZ, R56 ;  /* 0x000000ffff087224 */ /* 0x000fce00078e0038 */
.L_x_382:
[----:B------:R-:W-:Y:S05]  /*ffb0*/  BSYNC.RECONVERGENT B5 ;  /* 0x0000000000057941 */ /* 0x000fea0003800200 */
.L_x_380:
        /* <DEDUP_REMOVED lines=25> */
.L_x_384:
[----:B------:R-:W-:Y:S01]  /*10150*/  MOV R8, R39 ;  /* 0x0000002700087202 */ /* 0x000fe20000000f00 */
[----:B------:R-:W-:Y:S01]  /*10160*/  IMAD.MOV.U32 R58, RZ, RZ, R12 ;  /* 0x000000ffff3a7224 */ /* 0x000fe200078e000c */
[----:B------:R-:W-:Y:S01]  /*10170*/  MOV R52, 0x101a0 ;  /* 0x000101a000347802 */ /* 0x000fe20000000f00 */
[----:B------:R-:W-:-:S07]  /*10180*/  IMAD.MOV.U32 R57, RZ, RZ, R13 ;  /* 0x000000ffff397224 */ /* 0x000fce00078e000d */
[----:B------:R-:W-:Y:S05]  /*10190*/  CALL.REL.NOINC `($__internal_0_$__cuda_sm20_rem_u64) ;  /* 0x0000026400887944 */ /* 0x000fea0003c00000 */
[----:B------:R-:W-:-:S07]  /*101a0*/  IMAD.MOV.U32 R8, RZ, RZ, R56 ;  /* 0x000000ffff087224 */ /* 0x000fce00078e0038 */
.L_x_385:
[----:B------:R-:W-:Y:S05]  /*101b0*/  BSYNC.RECONVERGENT B5 ;  /* 0x0000000000057941 */ /* 0x000fea0003800200 */
.L_x_383:
        /* <DEDUP_REMOVED lines=25> */
.L_x_387:
[----:B------:R-:W-:Y:S01]  /*10350*/  MOV R8, R39 ;  /* 0x0000002700087202 */ /* 0x000fe20000000f00 */
[----:B------:R-:W-:Y:S01]  /*10360*/  IMAD.MOV.U32 R58, RZ, RZ, R12 ;  /* 0x000000ffff3a7224 */ /* 0x000fe200078e000c */
[----:B------:R-:W-:Y:S01]  /*10370*/  MOV R52, 0x103a0 ;  /* 0x000103a000347802 */ /* 0x000fe20000000f00 */
[----:B------:R-:W-:-:S07]  /*10380*/  IMAD.MOV.U32 R57, RZ, RZ, R13 ;  /* 0x000000ffff397224 */ /* 0x000fce00078e000d */
[----:B------:R-:W-:Y:S05]  /*10390*/  CALL.REL.NOINC `($__internal_0_$__cuda_sm20_rem_u64) ;  /* 0x0000026400087944 */ /* 0x000fea0003c00000 */
[----:B------:R-:W-:-:S07]  /*103a0*/  IMAD.MOV.U32 R8, RZ, RZ, R56 ;  /* 0x000000ffff087224 */ /* 0x000fce00078e0038 */
.L_x_388:
[----:B------:R-:W-:Y:S05]  /*103b0*/  BSYNC.RECONVERGENT B5 ;  /* 0x0000000000057941 */ /* 0x000fea0003800200 */
.L_x_386:
        /* <DEDUP_REMOVED lines=25> */
.L_x_390:
[----:B------:R-:W-:Y:S01]  /*10550*/  MOV R8, R39 ;  /* 0x0000002700087202 */ /* 0x000fe20000000f00 */
[----:B------:R-:W-:Y:S01]  /*10560*/  IMAD.MOV.U32 R58, RZ, RZ, R12 ;  /* 0x000000ffff3a7224 */ /* 0x000fe200078e000c */
[----:B------:R-:W-:Y:S01]  /*10570*/  MOV R52, 0x105a0 ;  /* 0x000105a000347802 */ /* 0x000fe20000000f00 */
[----:B------:R-:W-:-:S07]  /*10580*/  IMAD.MOV.U32 R57, RZ, RZ, R13 ;  /* 0x000000ffff397224 */ /* 0x000fce00078e000d */
[----:B------:R-:W-:Y:S05]  /*10590*/  CALL.REL.NOINC `($__internal_0_$__cuda_sm20_rem_u64) ;  /* 0x0000026000887944 */ /* 0x000fea0003c00000 */
[----:B------:R-:W-:-:S07]  /*105a0*/  IMAD.MOV.U32 R8, RZ, RZ, R56 ;  /* 0x000000ffff087224 */ /* 0x000fce00078e0038 */
.L_x_391:
[----:B------:R-:W-:Y:S05]  /*105b0*/  BSYNC.RECONVERGENT B5 ;  /* 0x0000000000057941 */ /* 0x000fea0003800200 */
.L_x_389:
        /* <DEDUP_REMOVED lines=25> */
.L_x_393:
[----:B------:R-:W-:Y:S01]  /*10750*/  MOV R8, R39 ;  /* 0x0000002700087202 */ /* 0x000fe20000000f00 */
[----:B------:R-:W-:Y:S01]  /*10760*/  IMAD.MOV.U32 R58, RZ, RZ, R12 ;  /* 0x000000ffff3a7224 */ /* 0x000fe200078e000c */
[----:B------:R-:W-:Y:S01]  /*10770*/  MOV R52, 0x107a0 ;  /* 0x000107a000347802 */ /* 0x000fe20000000f00 */
[----:B------:R-:W-:-:S07]  /*10780*/  IMAD.MOV.U32 R57, RZ, RZ, R13 ;  /* 0x000000ffff397224 */ /* 0x000fce00078e000d */
[----:B------:R-:W-:Y:S05]  /*10790*/  CALL.REL.NOINC `($__internal_0_$__cuda_sm20_rem_u64) ;  /* 0x0000026000087944 */ /* 0x000fea0003c00000 */
[----:B------:R-:W-:-:S07]  /*107a0*/  IMAD.MOV.U32 R8, RZ, RZ, R56 ;  /* 0x000000ffff087224 */ /* 0x000fce00078e0038 */
.L_x_394:
[----:B------:R-:W-:Y:S05]  /*107b0*/  BSYNC.RECONVERGENT B5 ;  /* 0x0000000000057941 */ /* 0x000fea0003800200 */
.L_x_392:
        /* <DEDUP_REMOVED lines=25> */
.L_x_396:
[----:B------:R-:W-:Y:S01]  /*10950*/  MOV R8, R39 ;  /* 0x0000002700087202 */ /* 0x000fe20000000f00 */
[----:B------:R-:W-:Y:S01]  /*10960*/  IMAD.MOV.U32 R58, RZ, RZ, R12 ;  /* 0x000000ffff3a7224 */ /* 0x000fe200078e000c */
[----:B------:R-:W-:Y:S01]  /*10970*/  MOV R52, 0x109a0 ;  /* 0x000109a000347802 */ /* 0x000fe20000000f00 */
[----:B------:R-:W-:-:S07]  /*10980*/  IMAD.MOV.U32 R57, RZ, RZ, R13 ;  /* 0x000000ffff397224 */ /* 0x000fce00078e000d */
[----:B------:R-:W-:Y:S05]  /*10990*/  CALL.REL.NOINC `($__internal_0_$__cuda_sm20_rem_u64) ;  /* 0x0000025c00887944 */ /* 0x000fea0003c00000 */
[----:B------:R-:W-:-:S07]  /*109a0*/  IMAD.MOV.U32 R8, RZ, RZ, R56 ;  /* 0x000000ffff087224 */ /* 0x000fce00078e0038 */
.L_x_397:
[----:B------:R-:W-:Y:S05]  /*109b0*/  BSYNC.RECONVERGENT B5 ;  /* 0x0000000000057941 */ /* 0x000fea0003800200 */
.L_x_395:
        /* <DEDUP_REMOVED lines=25> */
.L_x_399:
[----:B------:R-:W-:Y:S01]  /*10b50*/  MOV R8, R39 ;  /* 0x0000002700087202 */ /* 0x000fe20000000f00 */
[----:B------:R-:W-:Y:S01]  /*10b60*/  IMAD.MOV.U32 R58, RZ, RZ, R12 ;  /* 0x000000ffff3a7224 */ /* 0x000fe200078e000c */
[----:B------:R-:W-:Y:S01]  /*10b70*/  MOV R52, 0x10ba0 ;  /* 0x00010ba000347802 */ /* 0x000fe20000000f00 */
[----:B------:R-:W-:-:S07]  /*10b80*/  IMAD.MOV.U32 R57, RZ, RZ, R13 ;  /* 0x000000ffff397224 */ /* 0x000fce00078e000d */
[----:B------:R-:W-:Y:S05]  /*10b90*/  CALL.REL.NOINC `($__internal_0_$__cuda_sm20_rem_u64) ;  /* 0x0000025c00087944 */ /* 0x000fea0003c00000 */
[----:B------:R-:W-:-:S07]  /*10ba0*/  IMAD.MOV.U32 R8, RZ, RZ, R56 ;  /* 0x000000ffff087224 */ /* 0x000fce00078e0038 */
.L_x_400:
[----:B------:R-:W-:Y:S05]  /*10bb0*/  BSYNC.RECONVERGENT B5 ;  /* 0x0000000000057941 */ /* 0x000fea0003800200 */
.L_x_398:
        /* <DEDUP_REMOVED lines=25> */
.L_x_402:
[----:B------:R-:W-:Y:S01]  /*10d50*/  MOV R8, R39 ;  /* 0x0000002700087202 */ /* 0x000fe20000000f00 */
[----:B------:R-:W-:Y:S01]  /*10d60*/  IMAD.MOV.U32 R58, RZ, RZ, R12 ;  /* 0x000000ffff3a7224 */ /* 0x000fe200078e000c */
[----:B------:R-:W-:Y:S01]  /*10d70*/  MOV R52, 0x10da0 ;  /* 0x00010da000347802 */ /* 0x000fe20000000f00 */
[----:B------:R-:W-:-:S07]  /*10d80*/  IMAD.MOV.U32 R57, RZ, RZ, R13 ;  /* 0x000000ffff397224 */ /* 0x000fce00078e000d */
[----:B------:R-:W-:Y:S05]  /*10d90*/  CALL.REL.NOINC `($__internal_0_$__cuda_sm20_rem_u64) ;  /* 0x0000025800887944 */ /* 0x000fea0003c00000 */
[----:B------:R-:W-:-:S07]  /*10da0*/  IMAD.MOV.U32 R8, RZ, RZ, R56 ;  /* 0x000000ffff087224 */ /* 0x000fce00078e0038 */
.L_x_403:
[----:B------:R-:W-:Y:S05]  /*10db0*/  BSYNC.RECONVERGENT B5 ;  /* 0x0000000000057941 */ /* 0x000fea0003800200 */
.L_x_401:
        /* <DEDUP_REMOVED lines=25> */
.L_x_405:
[----:B------:R-:W-:Y:S01]  /*10f50*/  MOV R8, R39 ;  /* 0x0000002700087202 */ /* 0x000fe20000000f00 */
[----:B------:R-:W-:Y:S01]  /*10f60*/  IMAD.MOV.U32 R58, RZ, RZ, R12 ;  /* 0x000000ffff3a7224 */ /* 0x000fe200078e000c */
[----:B------:R-:W-:Y:S01]  /*10f70*/  MOV R52, 0x10fa0 ;  /* 0x00010fa000347802 */ /* 0x000fe20000000f00 */
[----:B------:R-:W-:-:S07]  /*10f80*/  IMAD.MOV.U32 R57, RZ, RZ, R13 ;  /* 0x000000ffff397224 */ /* 0x000fce00078e000d */
[----:B------:R-:W-:Y:S05]  /*10f90*/  CALL.REL.NOINC `($__internal_0_$__cuda_sm20_rem_u64) ;  /* 0x0000025800087944 */ /* 0x000fea0003c00000 */
[----:B------:R-:W-:-:S07]  /*10fa0*/  IMAD.MOV.U32 R8, RZ, RZ, R56 ;  /* 0x000000ffff087224 */ /* 0x000fce00078e0038 */
.L_x_406:
[----:B------:R-:W-:Y:S05]  /*10fb0*/  BSYNC.RECONVERGENT B5 ;  /* 0x0000000000057941 */ /* 0x000fea0003800200 */
.L_x_404:
        /* <DEDUP_REMOVED lines=25> */
.L_x_408:
[----:B------:R-:W-:Y:S01]  /*11150*/  MOV R8, R39 ;  /* 0x0000002700087202 */ /* 0x000fe20000000f00 */
[----:B------:R-:W-:Y:S01]  /*11160*/  IMAD.MOV.U32 R58, RZ, RZ, R12 ;  /* 0x000000ffff3a7224 */ /* 0x000fe200078e000c */
[----:B------:R-:W-:Y:S01]  /*11170*/  MOV R52, 0x111a0 ;  /* 0x000111a000347802 */ /* 0x000fe20000000f00 */
[----:B------:R-:W-:-:S07]  /*11180*/  IMAD.MOV.U32 R57, RZ, RZ, R13 ;  /* 0x000000ffff397224 */ /* 0x000fce00078e000d */
[----:B------:R-:W-:Y:S05]  /*11190*/  CALL.REL.NOINC `($__internal_0_$__cuda_sm20_rem_u64) ;  /* 0x0000025400887944 */ /* 0x000fea0003c00000 */
[----:B------:R-:W-:-:S07]  /*111a0*/  IMAD.MOV.U32 R8, RZ, RZ, R56 ;  /* 0x000000ffff087224 */ /* 0x000fce00078e0038 */
.L_x_409:
[----:B------:R-:W-:Y:S05]  /*111b0*/  BSYNC.RECONVERGENT B5 ;  /* 0x0000000000057941 */ /* 0x000fea0003800200 */
.L_x_407:
        /* <DEDUP_REMOVED lines=25> */
.L_x_411:
[----:B------:R-:W-:Y:S01]  /*11350*/  MOV R8, R39 ;  /* 0x0000002700087202 */ /* 0x000fe20000000f00 */
[----:B------:R-:W-:Y:S01]  /*11360*/  IMAD.MOV.U32 R58, RZ, RZ, R12 ;  /* 0x000000ffff3a7224 */ /* 0x000fe200078e000c */
[----:B------:R-:W-:Y:S01]  /*11370*/  MOV R52, 0x113a0 ;  /* 0x000113a000347802 */ /* 0x000fe20000000f00 */
[----:B------:R-:W-:-:S07]  /*11380*/  IMAD.MOV.U32 R57, RZ, RZ, R13 ;  /* 0x000000ffff397224 */ /* 0x000fce00078e000d */
[----:B------:R-:W-:Y:S05]  /*11390*/  CALL.REL.NOINC `($__internal_0_$__cuda_sm20_rem_u64) ;  /* 0x0000025400087944 */ /* 0x000fea0003c00000 */
[----:B------:R-:W-:-:S07]  /*113a0*/  IMAD.MOV.U32 R8, RZ, RZ, R56 ;  /* 0x000000ffff087224 */ /* 0x000fce00078e0038 */
.L_x_412:
[----:B------:R-:W-:Y:S05]  /*113b0*/  BSYNC.RECONVERGENT B5 ;  /* 0x0000000000057941 */ /* 0x000fea0003800200 */
.L_x_410:
        /* <DEDUP_REMOVED lines=25> */
.L_x_414:
[----:B------:R-:W-:Y:S01]  /*11550*/  MOV R8, R39 ;  /* 0x0000002700087202 */ /* 0x000fe20000000f00 */
[----:B------:R-:W-:Y:S01]  /*11560*/  IMAD.MOV.U32 R58, RZ, RZ, R12 ;  /* 0x000000ffff3a7224 */ /* 0x000fe200078e000c */
[----:B------:R-:W-:Y:S01]  /*11570*/  MOV R52, 0x115a0 ;  /* 0x000115a000347802 */ /* 0x000fe20000000f00 */
[----:B------:R-:W-:-:S07]  /*11580*/  IMAD.MOV.U32 R57, RZ, RZ, R13 ;  /* 0x000000ffff397224 */ /* 0x000fce00078e000d */
[----:B------:R-:W-:Y:S05]  /*11590*/  CALL.REL.NOINC `($__internal_0_$__cuda_sm20_rem_u64) ;  /* 0x0000025000887944 */ /* 0x000fea0003c00000 */
[----:B------:R-:W-:-:S07]  /*115a0*/  IMAD.MOV.U32 R8, RZ, RZ, R56 ;  /* 0x000000ffff087224 */ /* 0x000fce00078e0038 */
.L_x_415:
[----:B------:R-:W-:Y:S05]  /*115b0*/  BSYNC.RECONVERGENT B5 ;  /* 0x0000000000057941 */ /* 0x000fea0003800200 */
.L_x_413:
        /* <DEDUP_REMOVED lines=25> */
.L_x_417:
[----:B------:R-:W-:Y:S01]  /*11750*/  MOV R8, R39 ;  /* 0x0000002700087202 */ /* 0x000fe20000000f00 */
[----:B------:R-:W-:Y:S01]  /*11760*/  IMAD.MOV.U32 R58, RZ, RZ, R12 ;  /* 0x000000ffff3a7224 */ /* 0x000fe200078e000c */
[----:B------:R-:W-:Y:S01]  /*11770*/  MOV R52, 0x117a0 ;  /* 0x000117a000347802 */ /* 0x000fe20000000f00 */
[----:B------:R-:W-:-:S07]  /*11780*/  IMAD.MOV.U32 R57, RZ, RZ, R13 ;  /* 0x000000ffff397224 */ /* 0x000fce00078e000d */
[----:B------:R-:W-:Y:S05]  /*11790*/  CALL.REL.NOINC `($__internal_0_$__cuda_sm20_rem_u64) ;  /* 0x0000025000087944 */ /* 0x000fea0003c00000 */
[----:B------:R-:W-:-:S07]  /*117a0*/  IMAD.MOV.U32 R8, RZ, RZ, R56 ;  /* 0x000000ffff087224 */ /* 0x000fce00078e0038 */
.L_x_418:
[----:B------:R-:W-:Y:S05]  /*117b0*/  BSYNC.RECONVERGENT B5 ;  /* 0x0000000000057941 */ /* 0x000fea0003800200 */
.L_x_416:
        /* <DEDUP_REMOVED lines=25> */
.L_x_420:
[----:B------:R-:W-:Y:S01]  /*11950*/  MOV R8, R39 ;  /* 0x0000002700087202 */ /* 0x000fe20000000f00 */
[----:B------:R-:W-:Y:S01]  /*11960*/  IMAD.MOV.U32 R58, RZ, RZ, R12 ;  /* 0x000000ffff3a7224 */ /* 0x000fe200078e000c */
[----:B------:R-:W-:Y:S01]  /*11970*/  MOV R52, 0x119a0 ;  /* 0x000119a000347802 */ /* 0x000fe20000000f00 */
[----:B------:R-:W-:-:S07]  /*11980*/  IMAD.MOV.U32 R57, RZ, RZ, R13 ;  /* 0x000000ffff397224 */ /* 0x000fce00078e000d */
[----:B------:R-:W-:Y:S05]  /*11990*/  CALL.REL.NOINC `($__internal_0_$__cuda_sm20_rem_u64) ;  /* 0x0000024c00887944 */ /* 0x000fea0003c00000 */
[----:B------:R-:W-:-:S07]  /*119a0*/  IMAD.MOV.U32 R8, RZ, RZ, R56 ;  /* 0x000000ffff087224 */ /* 0x000fce00078e0038 */
.L_x_421:
[----:B------:R-:W-:Y:S05]  /*119b0*/  BSYNC.RECONVERGENT B5 ;  /* 0x0000000000057941 */ /* 0x000fea0003800200 */
.L_x_419:
        /* <DEDUP_REMOVED lines=25> */
.L_x_423:
[----:B------:R-:W-:Y:S01]  /*11b50*/  MOV R8, R39 ;  /* 0x0000002700087202 */ /* 0x000fe20000000f00 */
[----:B------:R-:W-:Y:S01]  /*11b60*/  IMAD.MOV.U32 R58, RZ, RZ, R12 ;  /* 0x000000ffff3a7224 */ /* 0x000fe200078e000c */
[----:B------:R-:W-:Y:S01]  /*11b70*/  MOV R52, 0x11ba0 ;  /* 0x00011ba000347802 */ /* 0x000fe20000000f00 */
[----:B------:R-:W-:-:S07]  /*11b80*/  IMAD.MOV.U32 R57, RZ, RZ, R13 ;  /* 0x000000ffff397224 */ /* 0x000fce00078e000d */
[----:B------:R-:W-:Y:S05]  /*11b90*/  CALL.REL.NOINC `($__internal_0_$__cuda_sm20_rem_u64) ;  /* 0x0000024c00087944 */ /* 0x000fea0003c00000 */
[----:B------:R-:W-:-:S07]  /*11ba0*/  IMAD.MOV.U32 R8, RZ, RZ, R56 ;  /* 0x000000ffff087224 */ /* 0x000fce00078e0038 */
.L_x_424:
[----:B------:R-:W-:Y:S05]  /*11bb0*/  BSYNC.RECONVERGENT B5 ;  /* 0x0000000000057941 */ /* 0x000fea0003800200 */
.L_x_422:
        /* <DEDUP_REMOVED lines=25> */
.L_x_426:
[----:B------:R-:W-:Y:S01]  /*11d50*/  MOV R8, R39 ;  /* 0x0000002700087202 */ /* 0x000fe20000000f00 */
[----:B------:R-:W-:Y:S01]  /*11d60*/  IMAD.MOV.U32 R58, RZ, RZ, R12 ;  /* 0x000000ffff3a7224 */ /* 0x000fe200078e000c */
[----:B------:R-:W-:Y:S01]  /*11d70*/  MOV R52, 0x11da0 ;  /* 0x00011da000347802 */ /* 0x000fe20000000f00 */
[----:B------:R-:W-:-:S07]  /*11d80*/  IMAD.MOV.U32 R57, RZ, RZ, R13 ;  /* 0x000000ffff397224 */ /* 0x000fce00078e000d */
[----:B------:R-:W-:Y:S05]  /*11d90*/  CALL.REL.NOINC `($__internal_0_$__cuda_sm20_rem_u64) ;  /* 0x0000024800887944 */ /* 0x000fea0003c00000 */
[----:B------:R-:W-:-:S07]  /*11da0*/  IMAD.MOV.U32 R8, RZ, RZ, R56 ;  /* 0x000000ffff087224 */ /* 0x000fce00078e0038 */
.L_x_427:
[----:B------:R-:W-:Y:S05]  /*11db0*/  BSYNC.RECONVERGENT B5 ;  /* 0x0000000000057941 */ /* 0x000fea0003800200 */
.L_x_425:
        /* <DEDUP_REMOVED lines=25> */
.L_x_429:
[----:B------:R-:W-:Y:S01]  /*11f50*/  MOV R8, R39 ;  /* 0x0000002700087202 */ /* 0x000fe20000000f00 */
[----:B------:R-:W-:Y:S01]  /*11f60*/  IMAD.MOV.U32 R58, RZ, RZ, R12 ;  /* 0x000000ffff3a7224 */ /* 0x000fe200078e000c */
[----:B------:R-:W-:Y:S01]  /*11f70*/  MOV R52, 0x11fa0 ;  /* 0x00011fa000347802 */ /* 0x000fe20000000f00 */
[----:B------:R-:W-:-:S07]  /*11f80*/  IMAD.MOV.U32 R57, RZ, RZ, R13 ;  /* 0x000000ffff397224 */ /* 0x000fce00078e000d */
[----:B------:R-:W-:Y:S05]  /*11f90*/  CALL.REL.NOINC `($__internal_0_$__cuda_sm20_rem_u64) ;  /* 0x0000024800087944 */ /* 0x000fea0003c00000 */
[----:B------:R-:W-:-:S07]  /*11fa0*/  IMAD.MOV.U32 R8, RZ, RZ, R56 ;  /* 0x000000ffff087224 */ /* 0x000fce00078e0038 */
.L_x_430:
[----:B------:R-:W-:Y:S05]  /*11fb0*/  BSYNC.RECONVERGENT B5 ;  /* 0x0000000000057941 */ /* 0x000fea0003800200 */
.L_x_428:
        /* <DEDUP_REMOVED lines=25> */
.L_x_432:
[----:B------:R-:W-:Y:S01]  /*12150*/  MOV R8, R39 ;  /* 0x0000002700087202 */ /* 0x000fe20000000f00 */
[----:B------:R-:W-:Y:S01]  /*12160*/  IMAD.MOV.U32 R58, RZ, RZ, R12 ;  /* 0x000000ffff3a7224 */ /* 0x000fe200078e000c */
[----:B------:R-:W-:Y:S01]  /*12170*/  MOV R52, 0x121a0 ;  /* 0x000121a000347802 */ /* 0x000fe20000000f00 */
[----:B------:R-:W-:-:S07]  /*12180*/  IMAD.MOV.U32 R57, RZ, RZ, R13 ;  /* 0x000000ffff397224 */ /* 0x000fce00078e000d */
[----:B------:R-:W-:Y:S05]  /*12190*/  CALL.REL.NOINC `($__internal_0_$__cuda_sm20_rem_u64) ;  /* 0x0000024400887944 */ /* 0x000fea0003c00000 */
[----:B------:R-:W-:-:S07]  /*121a0*/  IMAD.MOV.U32 R8, RZ, RZ, R56 ;  /* 0x000000ffff087224 */ /* 0x000fce00078e0038 */
.L_x_433:
[----:B------:R-:W-:Y:S05]  /*121b0*/  BSYNC.RECONVERGENT B5 ;  /* 0x0000000000057941 */ /* 0x000fea0003800200 */
.L_x_431:
        /* <DEDUP_REMOVED lines=25> */
.L_x_435:
[----:B------:R-:W-:Y:S01]  /*12350*/  MOV R8, R39 ;  /* 0x0000002700087202 */ /* 0x000fe20000000f00 */
[----:B------:R-:W-:Y:S01]  /*12360*/  IMAD.MOV.U32 R58, RZ, RZ, R12 ;  /* 0x000000ffff3a7224 */ /* 0x000fe200078e000c */
[----:B------:R-:W-:Y:S01]  /*12370*/  MOV R52, 0x123a0 ;  /* 0x000123a000347802 */ /* 0x000fe20000000f00 */
[----:B------:R-:W-:-:S07]  /*12380*/  IMAD.MOV.U32 R57, RZ, RZ, R13 ;  /* 0x000000ffff397224 */ /* 0x000fce00078e000d */
[----:B------:R-:W-:Y:S05]  /*12390*/  CALL.REL.NOINC `($__internal_0_$__cuda_sm20_rem_u64) ;  /* 0x0000024400087944 */ /* 0x000fea0003c00000 */
[----:B------:R-:W-:-:S07]  /*123a0*/  IMAD.MOV.U32 R8, RZ, RZ, R56 ;  /* 0x000000ffff087224 */ /* 0x000fce00078e0038 */
.L_x_436:
[----:B------:R-:W-:Y:S05]  /*123b0*/  BSYNC.RECONVERGENT B5 ;  /* 0x0000000000057941 */ /* 0x000fea0003800200 */
.L_x_434:
        /* <DEDUP_REMOVED lines=25> */
.L_x_438:
[----:B------:R-:W-:Y:S01]  /*12550*/  MOV R8, R39 ;  /* 0x0000002700087202 */ /* 0x000fe20000000f00 */
[----:B------:R-:W-:Y:S01]  /*12560*/  IMAD.MOV.U32 R58, RZ, RZ, R12 ;  /* 0x000000ffff3a7224 */ /* 0x000fe200078e000c */
[----:B------:R-:W-:Y:S01]  /*12570*/  MOV R52, 0x125a0 ;  /* 0x000125a000347802 */ /* 0x000fe20000000f00 */
[----:B------:R-:W-:-:S07]  /*12580*/  IMAD.MOV.U32 R57, RZ, RZ, R13 ;  /* 0x000000ffff397224 */ /* 0x000fce00078e000d */
[----:B------:R-:W-:Y:S05]  /*12590*/  CALL.REL.NOINC `($__internal_0_$__cuda_sm20_rem_u64) ;  /* 0x0000024000887944 */ /* 0x000fea0003c00000 */
[----:B------:R-:W-:-:S07]  /*125a0*/  IMAD.MOV.U32 R8, RZ, RZ, R56 ;  /* 0x000000ffff087224 */ /* 0x000fce00078e0038 */
.L_x_439:
[----:B------:R-:W-:Y:S05]  /*125b0*/  BSYNC.RECONVERGENT B5 ;  /* 0x0000000000057941 */ /* 0x000fea0003800200 */
.L_x_437:
        /* <DEDUP_REMOVED lines=25> */
.L_x_441:
[----:B------:R-:W-:Y:S01]  /*12750*/  MOV R8, R39 ;  /* 0x0000002700087202 */ /* 0x000fe20000000f00 */
[----:B------:R-:W-:Y:S01]  /*12760*/  IMAD.MOV.U32 R58, RZ, RZ, R12 ;  /* 0x000000ffff3a7224 */ /* 0x000fe200078e000c */
[----:B------:R-:W-:Y:S01]  /*12770*/  MOV R52, 0x127a0 ;  /* 0x000127a000347802 */ /* 0x000fe20000000f00 */
[----:B------:R-:W-:-:S07]  /*12780*/  IMAD.MOV.U32 R57, RZ, RZ, R13 ;  /* 0x000000ffff397224 */ /* 0x000fce00078e000d */
[----:B------:R-:W-:Y:S05]  /*12790*/  CALL.REL.NOINC `($__internal_0_$__cuda_sm20_rem_u64) ;  /* 0x0000024000087944 */ /* 0x000fea0003c00000 */
[----:B------:R-:W-:-:S07]  /*127a0*/  IMAD.MOV.U32 R8, RZ, RZ, R56 ;  /* 0x000000ffff087224 */ /* 0x000fce00078e0038 */
.L_x_442:
[----:B------:R-:W-:Y:S05]  /*127b0*/  BSYNC.RECONVERGENT B5 ;  /* 0x0000000000057941 */ /* 0x000fea0003800200 */
.L_x_440:
        /* <DEDUP_REMOVED lines=25> */
.L_x_444:
[----:B------:R-:W-:Y:S01]  /*12950*/  MOV R8, R39 ;  /* 0x0000002700087202 */ /* 0x000fe20000000f00 */
[----:B------:R-:W-:Y:S01]  /*12960*/  IMAD.MOV.U32 R58, RZ, RZ, R12 ;  /* 0x000000ffff3a7224 */ /* 0x000fe200078e000c */
[----:B------:R-:W-:Y:S01]  /*12970*/  MOV R52, 0x129a0 ;  /* 0x000129a000347802 */ /* 0x000fe20000000f00 */
[----:B------:R-:W-:-:S07]  /*12980*/  IMAD.MOV.U32 R57, RZ, RZ, R13 ;  /* 0x000000ffff397224 */ /* 0x000fce00078e000d */
[----:B------:R-:W-:Y:S05]  /*12990*/  CALL.REL.NOINC `($__internal_0_$__cuda_sm20_rem_u64) ;  /* 0x0000023c00887944 */ /* 0x000fea0003c00000 */
[----:B------:R-:W-:-:S07]  /*129a0*/  IMAD.MOV.U32 R8, RZ, RZ, R56 ;  /* 0x000000ffff087224 */ /* 0x000fce00078e0038 */
.L_x_445:
[----:B------:R-:W-:Y:S05]  /*129b0*/  BSYNC.RECONVERGENT B5 ;  /* 0x0000000000057941 */ /* 0x000fea0003800200 */
.L_x_443:
        /* <DEDUP_REMOVED lines=25> */
.L_x_447:
[----:B------:R-:W-:Y:S01]  /*12b50*/  MOV R8, R39 ;  /* 0x0000002700087202 */ /* 0x000fe20000000f00 */
[----:B------:R-:W-:Y:S01]  /*12b60*/  IMAD.MOV.U32 R58, RZ, RZ, R12 ;  /* 0x000000ffff3a7224 */ /* 0x000fe200078e000c */
[----:B------:R-:W-:Y:S01]  /*12b70*/  MOV R52, 0x12ba0 ;  /* 0x00012ba000347802 */ /* 0x000fe20000000f00 */
[----:B------:R-:W-:-:S07]  /*12b80*/  IMAD.MOV.U32 R57, RZ, RZ, R13 ;  /* 0x000000ffff397224 */ /* 0x000fce00078e000d */
[----:B------:R-:W-:Y:S05]  /*12b90*/  CALL.REL.NOINC `($__internal_0_$__cuda_sm20_rem_u64) ;  /* 0x0000023c00087944 */ /* 0x000fea0003c00000 */
[----:B------:R-:W-:-:S07]  /*12ba0*/  IMAD.MOV.U32 R8, RZ, RZ, R56 ;  /* 0x000000ffff087224 */ /* 0x000fce00078e0038 */
.L_x_448:
[----:B------:R-:W-:Y:S05]  /*12bb0*/  BSYNC.RECONVERGENT B5 ;  /* 0x0000000000057941 */ /* 0x000fea0003800200 */
.L_x_446:
        /* <DEDUP_REMOVED lines=25> */
.L_x_450:
[----:B------:R-:W-:Y:S01]  /*12d50*/  MOV R8, R39 ;  /* 0x0000002700087202 */ /* 0x000fe20000000f00 */
[----:B------:R-:W-:Y:S01]  /*12d60*/  IMAD.MOV.U32 R58, RZ, RZ, R12 ;  /* 0x000000ffff3a7224 */ /* 0x000fe200078e000c */
[----:B------:R-:W-:Y:S01]  /*12d70*/  MOV R52, 0x12da0 ;  /* 0x00012da000347802 */ /* 0x000fe20000000f00 */
[----:B------:R-:W-:-:S07]  /*12d80*/  IMAD.MOV.U32 R57, RZ, RZ, R13 ;  /* 0x000000ffff397224 */ /* 0x000fce00078e000d */
[----:B------:R-:W-:Y:S05]  /*12d90*/  CALL.REL.NOINC `($__internal_0_$__cuda_sm20_rem_u64) ;  /* 0x0000023800887944 */ /* 0x000fea0003c00000 */
[----:B------:R-:W-:-:S07]  /*12da0*/  IMAD.MOV.U32 R8, RZ, RZ, R56 ;  /* 0x000000ffff087224 */ /* 0x000fce00078e0038 */
.L_x_451:
[----:B------:R-:W-:Y:S05]  /*12db0*/  BSYNC.RECONVERGENT B5 ;  /* 0x0000000000057941 */ /* 0x000fea0003800200 */
.L_x_449:
        /* <DEDUP_REMOVED lines=25> */
.L_x_453:
[----:B------:R-:W-:Y:S01]  /*12f50*/  MOV R8, R39 ;  /* 0x0000002700087202 */ /* 0x000fe20000000f00 */
[----:B------:R-:W-:Y:S01]  /*12f60*/  IMAD.MOV.U32 R58, RZ, RZ, R12 ;  /* 0x000000ffff3a7224 */ /* 0x000fe200078e000c */
[----:B------:R-:W-:Y:S01]  /*12f70*/  MOV R52, 0x12fa0 ;  /* 0x00012fa000347802 */ /* 0x000fe20000000f00 */
[----:B------:R-:W-:-:S07]  /*12f80*/  IMAD.MOV.U32 R57, RZ, RZ, R13 ;  /* 0x000000ffff397224 */ /* 0x000fce00078e000d */
[----:B------:R-:W-:Y:S05]  /*12f90*/  CALL.REL.NOINC `($__internal_0_$__cuda_sm20_rem_u64) ;  /* 0x0000023800087944 */ /* 0x000fea0003c00000 */
[----:B------:R-:W-:-:S07]  /*12fa0*/  IMAD.MOV.U32 R8, RZ, RZ, R56 ;  /* 0x000000ffff087224 */ /* 0x000fce00078e0038 */
.L_x_454:
[----:B------:R-:W-:Y:S05]  /*12fb0*/  BSYNC.RECONVERGENT B5 ;  /* 0x0000000000057941 */ /* 0x000fea0003800200 */
.L_x_452:
        /* <DEDUP_REMOVED lines=25> */
.L_x_456:
[----:B------:R-:W-:Y:S01]  /*13150*/  MOV R8, R39 ;  /* 0x0000002700087202 */ /* 0x000fe20000000f00 */
[----:B------:R-:W-:Y:S01]  /*13160*/  IMAD.MOV.U32 R58, RZ, RZ, R12 ;  /* 0x000000ffff3a7224 */ /* 0x000fe200078e000c */
[----:B------:R-:W-:Y:S01]  /*13170*/  MOV R52, 0x131a0 ;  /* 0x000131a000347802 */ /* 0x000fe20000000f00 */
[----:B------:R-:W-:-:S07]  /*13180*/  IMAD.MOV.U32 R57, RZ, RZ, R13 ;  /* 0x000000ffff397224 */ /* 0x000fce00078e000d */
[----:B------:R-:W-:Y:S05]  /*13190*/  CALL.REL.NOINC `($__internal_0_$__cuda_sm20_rem_u64) ;  /* 0x0000023400887944 */ /* 0x000fea0003c00000 */
[----:B------:R-:W-:-:S07]  /*131a0*/  IMAD.MOV.U32 R8, RZ, RZ, R56 ;  /* 0x000000ffff087224 */ /* 0x000fce00078e0038 */
.L_x_457:
[----:B------:R-:W-:Y:S05]  /*131b0*/  BSYNC.RECONVERGENT B5 ;  /* 0x0000000000057941 */ /* 0x000fea0003800200 */
.L_x_455:
        /* <DEDUP_REMOVED lines=25> */
.L_x_459:
[----:B------:R-:W-:Y:S01]  /*13350*/  MOV R8, R39 ;  /* 0x0000002700087202 */ /* 0x000fe20000000f00 */
[----:B------:R-:W-:Y:S01]  /*13360*/  IMAD.MOV.U32 R58, RZ, RZ, R12 ;  /* 0x000000ffff3a7224 */ /* 0x000fe200078e000c */
[----:B------:R-:W-:Y:S01]  /*13370*/  MOV R52, 0x133a0 ;  /* 0x000133a000347802 */ /* 0x000fe20000000f00 */
[----:B------:R-:W-:-:S07]  /*13380*/  IMAD.MOV.U32 R57, RZ, RZ, R13 ;  /* 0x000000ffff397224 */ /* 0x000fce00078e000d */
[----:B------:R-:W-:Y:S05]  /*13390*/  CALL.REL.NOINC `($__internal_0_$__cuda_sm20_rem_u64) ;  /* 0x0000023400087944 */ /* 0x000fea0003c00000 */
[----:B------:R-:W-:-:S07]  /*133a0*/  IMAD.MOV.U32 R8, RZ, RZ, R56 ;  /* 0x000000ffff087224 */ /* 0x000fce00078e0038 */
.L_x_460:
[----:B------:R-:W-:Y:S05]  /*133b0*/  BSYNC.RECONVERGENT B5 ;  /* 0x0000000000057941 */ /* 0x000fea0003800200 */
.L_x_458:
        /* <DEDUP_REMOVED lines=25> */
.L_x_462:
[----:B------:R-:W-:Y:S01]  /*13550*/  MOV R8, R39 ;  /* 0x0000002700087202 */ /* 0x000fe20000000f00 */
[----:B------:R-:W-:Y:S01]  /*13560*/  IMAD.MOV.U32 R58, RZ, RZ, R12 ;  /* 0x000000ffff3a7224 */ /* 0x000fe200078e000c */
[----:B------:R-:W-:Y:S01]  /*13570*/  MOV R52, 0x135a0 ;  /* 0x000135a000347802 */ /* 0x000fe20000000f00 */
[----:B------:R-:W-:-:S07]  /*13580*/  IMAD.MOV.U32 R57, RZ, RZ, R13 ;  /* 0x000000ffff397224 */ /* 0x000fce00078e000d */
[----:B------:R-:W-:Y:S05]  /*13590*/  CALL.REL.NOINC `($__internal_0_$__cuda_sm20_rem_u64) ;  /* 0x0000023000887944 */ /* 0x000fea0003c00000 */
[----:B------:R-:W-:-:S07]  /*135a0*/  IMAD.MOV.U32 R8, RZ, RZ, R56 ;  /* 0x000000ffff087224 */ /* 0x000fce00078e0038 */
.L_x_463:
[----:B------:R-:W-:Y:S05]  /*135b0*/  BSYNC.RECONVERGENT B5 ;  /* 0x0000000000057941 */ /* 0x000fea0003800200 */
.L_x_461:
[----:B------:R-:W-:-:S04]  /*135c0*/  IADD3 R39, P0, PT, R66, R8, RZ ;  /* 0x0000000842277210 */ /* 0x000fc80007f1e0ff */
[----:B------:R-:W-:-:S09]  /*135d0*/  IADD3.X R9, PT, PT, R67, R9, RZ, P0, !PT ;  /* 0x0000000943097210 */ /* 0x000fd200007fe4ff */
.L_x_265:
[----:B------:R-:W-:Y:S05]  /*135e0*/  BSYNC.RECONVERGENT B4 ;  /* 0x0000000000047941 */ /* 0x000fea0003800200 */
.L_x_264:
        /* <DEDUP_REMOVED lines=23> */
.L_x_465:
[----:B------:R-:W-:Y:S01]  /*13760*/  MOV R8, R39 ;  /* 0x0000002700087202 */ /* 0x000fe20000000f00 */
[----:B------:R-:W-:Y:S01]  /*13770*/  IMAD.MOV.U32 R58, RZ, RZ, R12 ;  /* 0x000000ffff3a7224 */ /* 0x000fe200078e000c */
[----:B------:R-:W-:Y:S01]  /*13780*/  MOV R52, 0x137b0 ;  /* 0x000137b000347802 */ /* 0x000fe20000000f00 */
[----:B------:R-:W-:-:S07]  /*13790*/  IMAD.MOV.U32 R57, RZ, RZ, R13 ;  /* 0x000000ffff397224 */ /* 0x000fce00078e000d */
[----:B------:R-:W-:Y:S05]  /*137a0*/  CALL.REL.NOINC `($__internal_0_$__cuda_sm20_rem_u64) ;  /* 0x0000023000047944 */ /* 0x000fea0003c00000 */
[----:B------:R-:W-:Y:S01]  /*137b0*/  IMAD.MOV.U32 R40, RZ, RZ, R56 ;  /* 0x000000ffff287224 */ /* 0x000fe200078e0038 */
[----:B------:R-:W-:-:S07]  /*137c0*/  MOV R41, R9 ;  /* 0x0000000900297202 */ /* 0x000fce0000000f00 */
.L_x_466:
[----:B------:R-:W-:Y:S05]  /*137d0*/  BSYNC.RECONVERGENT B4 ;  /* 0x0000000000047941 */ /* 0x000fea0003800200 */
.L_x_464:
[C---:B------:R-:W-:Y:S02]  /*137e0*/  ISETP.GT.U32.AND P0, PT, R37.reuse, 0x1, PT ;  /* 0x000000012500780c */ /* 0x040fe40003f04070 */
[--C-:B------:R-:W-:Y:S02]  /*137f0*/  SHF.R.U64 R37, R37, 0x1, R36.reuse ;  /* 0x0000000125257819 */ /* 0x100fe40000001224 */
[----:B------:R-:W-:Y:S02]  /*13800*/  ISETP.GT.U32.AND.EX P0, PT, R36, RZ, PT, P0 ;  /* 0x000000ff2400720c */ /* 0x000fe40003f04100 */
[----:B------:R-:W-:-:S11]  /*13810*/  SHF.R.U32.HI R36, RZ, 0x1, R36 ;  /* 0x00000001ff247819 */ /* 0x000fd60000011624 */
[----:B------:R-:W-:Y:S05]  /*13820*/  @P0 BRA `(.L_x_467) ;  /* 0xfffffef400780947 */ /* 0x000fea000383ffff */
[----:B------:R-:W-:Y:S05]  /*13830*/  BSYNC.RECONVERGENT B3 ;  /* 0x0000000000037941 */ /* 0x000fea0003800200 */
.L_x_60:
[C---:B------:R-:W-:Y:S02]  /*13840*/  ISETP.NE.U32.AND P0, PT, R6.reuse, R5, PT ;  /* 0x000000050600720c */ /* 0x040fe40003f05070 */
[----:B------:R-:W-:Y:S02]  /*13850*/  ISETP.EQ.U32.AND P2, PT, R6, 0x1, PT ;  /* 0x000000010600780c */ /* 0x000fe40003f42070 */
[----:B------:R-:W-:-:S04]  /*13860*/  ISETP.NE.AND.EX P0, PT, R7, R4, PT, P0 ;  /* 0x000000040700720c */ /* 0x000fc80003f05300 */
[----:B------:R-:W-:-:S13]  /*13870*/  ISETP.EQ.OR.EX P0, PT, R7, RZ, !P0, P2 ;  /* 0x000000ff0700720c */ /* 0x000fda0004702720 */
[----:B------:R-:W-:Y:S05]  /*13880*/  @P0 BRA `(.L_x_59) ;  /* 0x0000008000e40947 */ /* 0x000fea0003800000 */
[----:B------:R-:W-:-:S13]  /*13890*/  ISETP.NE.AND P0, PT, R3, RZ, PT ;  /* 0x000000ff0300720c */ /* 0x000fda0003f05270 */
[----:B------:R-:W-:Y:S05]  /*138a0*/  @!P0 BREAK.RELIABLE B2 ;  /* 0x0000000000028942 */ /* 0x000fea0003800100 */
[----:B------:R-:W-:Y:S05]  /*138b0*/  @!P0 BRA `(.L_x_13) ;  /* 0x0000022000448947 */ /* 0x000fea0003800000 */
[----:B------:R-:W-:-:S07]  /*138c0*/  IMAD.MOV.U32 R36, RZ, RZ, RZ ;  /* 0x000000ffff247224 */ /* 0x000fce00078e00ff */
.L_x_671:
[-C--:B------:R-:W-:Y:S01]  /*138d0*/  IMAD.WIDE.U32 R8, R7, R6.reuse, RZ ;  /* 0x0000000607087225 */ /* 0x080fe200078e00ff */
[----:B------:R-:W-:Y:S03]  /*138e0*/  BSSY.RECONVERGENT B3, `(.L_x_468) ;  /* 0x000080b000037945 */ /* 0x000fe60003800200 */
[----:B------:R-:W-:-:S04]  /*138f0*/  IMAD.WIDE.U32 R40, R6, R6, RZ ;  /* 0x0000000606287225 */ /* 0x000fc800078e00ff */
[----:B------:R-:W-:-:S04]  /*13900*/  IMAD.WIDE.U32 R8, P0, R6, R7, R8 ;  /* 0x0000000706087225 */ /* 0x000fc80007800008 */
[----:B------:R-:W-:Y:S01]  /*13910*/  IMAD.X R53, RZ, RZ, RZ, P0 ;  /* 0x000000ffff357224 */ /* 0x000fe200000e06ff */
[----:B------:R-:W-:Y:S01]  /*13920*/  IADD3 R54, P0, PT, R41, R8, RZ ;  /* 0x0000000829367210 */ /* 0x000fe20007f1e0ff */
[----:B------:R-:W-:-:S04]  /*13930*/  IMAD.MOV.U32 R52, RZ, RZ, R9 ;  /* 0x000000ffff347224 */ /* 0x000fc800078e0009 */
        /* <DEDUP_REMOVED lines=18> */
[----:B------:R-:W-:Y:S02]  /*13a60*/  IMAD.MOV R9, RZ, RZ, -R8 ;  /* 0x000000ffff097224 */ /* 0x000fe400078e0a08 */
[----:B------:R-:W-:Y:S02]  /*13a70*/  IMAD.MOV.U32 R41, RZ, RZ, RZ ;  /* 0x000000ffff297224 */ /* 0x000fe400078e00ff */
[----:B------:R-:W-:-:S05]  /*13a80*/  IMAD R40, R12, R9, R40 ;  /* 0x000000090c287224 */ /* 0x000fca00078e0228 */
[----:B------:R-:W-:-:S13]  /*13a90*/  ISETP.GE.U32.AND P0, PT, R40, R12, PT ;  /* 0x0000000c2800720c */ /* 0x000fda0003f06070 */
[----:B------:R-:W-:-:S04]  /*13aa0*/  @P0 IADD3 R40, PT, PT, R40, -R12, RZ ;  /* 0x8000000c28280210 */ /* 0x000fc80007ffe0ff */
[----:B------:R-:W-:-:S13]  /*13ab0*/  ISETP.GE.U32.AND P0, PT, R40, R12, PT ;  /* 0x0000000c2800720c */ /* 0x000fda0003f06070 */
[----:B------:R-:W-:Y:S01]  /*13ac0*/  @P0 IMAD.IADD R40, R40, 0x1, -R12 ;  /* 0x0000000128280824 */ /* 0x000fe200078e0a0c */
[----:B------:R-:W-:Y:S01]  /*13ad0*/  @!P2 LOP3.LUT R40, RZ, R12, RZ, 0x33, !PT ;  /* 0x0000000cff28a212 */ /* 0x000fe200078e33ff */
[----:B------:R-:W-:Y:S06]  /*13ae0*/  BRA `(.L_x_472) ;  /* 0x0000000000207947 */ /* 0x000fec0003800000 */
.L_x_471:
        /* <DEDUP_REMOVED lines=8> */
.L_x_472:
[----:B------:R-:W-:Y:S05]  /*13b70*/  BSYNC.RECONVERGENT B4 ;  /* 0x0000000000047941 */ /* 0x000fea0003800200 */
.L_x_470:
        /* <DEDUP_REMOVED lines=23> */
.L_x_474:
[----:B------:R-:W-:Y:S01]  /*13cf0*/  MOV R8, R6 ;  /* 0x0000000600087202 */ /* 0x000fe20000000f00 */
[----:B------:R-:W-:Y:S01]  /*13d00*/  IMAD.MOV.U32 R9, RZ, RZ, R7 ;  /* 0x000000ffff097224 */ /* 0x000fe200078e0007 */
[----:B------:R-:W-:Y:S01]  /*13d10*/  MOV R52, 0x13d50 ;  /* 0x00013d5000347802 */ /* 0x000fe20000000f00 */
[----:B------:R-:W-:Y:S02]  /*13d20*/  IMAD.MOV.U32 R58, RZ, RZ, R12 ;  /* 0x000000ffff3a7224 */ /* 0x000fe400078e000c */
[----:B------:R-:W-:-:S07]  /*13d30*/  IMAD.MOV.U32 R57, RZ, RZ, R13 ;  /* 0x000000ffff397224 */ /* 0x000fce00078e000d */
[----:B------:R-:W-:Y:S05]  /*13d40*/  CALL.REL.NOINC `($__internal_0_$__cuda_sm20_rem_u64) ;  /* 0x00000228009c7944 */ /* 0x000fea0003c00000 */
[----:B------:R-:W-:-:S07]  /*13d50*/  MOV R8, R56 ;  /* 0x0000003800087202 */ /* 0x000fce0000000f00 */
.L_x_475:
[----:B------:R-:W-:Y:S05]  /*13d60*/  BSYNC.RECONVERGENT B4 ;  /* 0x0000000000047941 */ /* 0x000fea0003800200 */
.L_x_473:
        /* <DEDUP_REMOVED lines=25> */
.L_x_477:
[----:B------:R-:W-:Y:S01]  /*13f00*/  IMAD.MOV.U32 R58, RZ, RZ, R12 ;  /* 0x000000ffff3a7224 */ /* 0x000fe200078e000c */
[----:B------:R-:W-:Y:S01]  /*13f10*/  MOV R52, 0x13f40 ;  /* 0x00013f4000347802 */ /* 0x000fe20000000f00 */
[----:B------:R-:W-:-:S07]  /*13f20*/  IMAD.MOV.U32 R57, RZ, RZ, R13 ;  /* 0x000000ffff397224 */ /* 0x000fce00078e000d */
[----:B------:R-:W-:Y:S05]  /*13f30*/  CALL.REL.NOINC `($__internal_0_$__cuda_sm20_rem_u64) ;  /* 0x0000022800207944 */ /* 0x000fea0003c00000 */
[----:B------:R-:W-:-:S07]  /*13f40*/  IMAD.MOV.U32 R8, RZ, RZ, R56 ;  /* 0x000000ffff087224 */ /* 0x000fce00078e0038 */
.L_x_478:
[----:B------:R-:W-:Y:S05]  /*13f50*/  BSYNC.RECONVERGENT B4 ;  /* 0x0000000000047941 */ /* 0x000fea0003800200 */
.L_x_476:
        /* <DEDUP_REMOVED lines=25> */
.L_x_480:
[----:B------:R-:W-:Y:S01]  /*140f0*/  MOV R58, R12 ;  /* 0x0000000c003a7202 */ /* 0x000fe20000000f00 */
[----:B------:R-:W-:Y:S01]  /*14100*/  IMAD.MOV.U32 R57, RZ, RZ, R13 ;  /* 0x000000ffff397224 */ /* 0x000fe200078e000d */
[----:B------:R-:W-:-:S07]  /*14110*/  MOV R52, 0x14130 ;  /* 0x0001413000347802 */ /* 0x000fce0000000f00 */
[----:B------:R-:W-:Y:S05]  /*14120*/  CALL.REL.NOINC `($__internal_0_$__cuda_sm20_rem_u64) ;  /* 0x0000022400a47944 */ /* 0x000fea0003c00000 */
[----:B------:R-:W-:-:S07]  /*14130*/  IMAD.MOV.U32 R8, RZ, RZ, R56 ;  /* 0x000000ffff087224 */ /* 0x000fce00078e0038 */
.L_x_481:
[----:B------:R-:W-:Y:S05]  /*14140*/  BSYNC.RECONVERGENT B4 ;  /* 0x0000000000047941 */ /* 0x000fea0003800200 */
.L_x_479:
        /* <DEDUP_REMOVED lines=25> */
.L_x_483:
[----:B------:R-:W-:Y:S01]  /*142e0*/  IMAD.MOV.U32 R58, RZ, RZ, R12 ;  /* 0x000000ffff3a7224 */ /* 0x000fe200078e000c */
[----:B------:R-:W-:Y:S02]  /*142f0*/  MOV R57, R13 ;  /* 0x0000000d00397202 */ /* 0x000fe40000000f00 */
[----:B------:R-:W-:-:S07]  /*14300*/  MOV R52, 0x14320 ;  /* 0x0001432000347802 */ /* 0x000fce0000000f00 */
[----:B------:R-:W-:Y:S05]  /*14310*/  CALL.REL.NOINC `($__internal_0_$__cuda_sm20_rem_u64) ;  /* 0x0000022400287944 */ /* 0x000fea0003c00000 */
[----:B------:R-:W-:-:S07]  /*14320*/  IMAD.MOV.U32 R8, RZ, RZ, R56 ;  /* 0x000000ffff087224 */ /* 0x000fce00078e0038 */
.L_x_484:
[----:B------:R-:W-:Y:S05]  /*14330*/  BSYNC.RECONVERGENT B4 ;  /* 0x0000000000047941 */ /* 0x000fea0003800200 */
.L_x_482:
        /* <DEDUP_REMOVED lines=25> */
.L_x_486:
[----:B------:R-:W-:Y:S01]  /*144d0*/  IMAD.MOV.U32 R58, RZ, RZ, R12 ;  /* 0x000000ffff3a7224 */ /* 0x000fe200078e000c */
[----:B------:R-:W-:Y:S01]  /*144e0*/  MOV R52, 0x14510 ;  /* 0x0001451000347802 */ /* 0x000fe20000000f00 */
[----:B------:R-:W-:-:S07]  /*144f0*/  IMAD.MOV.U32 R57, RZ, RZ, R13 ;  /* 0x000000ffff397224 */ /* 0x000fce00078e000d */
[----:B------:R-:W-:Y:S05]  /*14500*/  CALL.REL.NOINC `($__internal_0_$__cuda_sm20_rem_u64) ;  /* 0x0000022000ac7944 */ /* 0x000fea0003c00000 */
[----:B------:R-:W-:-:S07]  /*14510*/  MOV R8, R56 ;  /* 0x0000003800087202 */ /* 0x000fce0000000f00 */
.L_x_487:
[----:B------:R-:W-:Y:S05]  /*14520*/  BSYNC.RECONVERGENT B4 ;  /* 0x0000000000047941 */ /* 0x000fea0003800200 */
.L_x_485:
        /* <DEDUP_REMOVED lines=25> */
.L_x_489:
[----:B------:R-:W-:Y:S01]  /*146c0*/  IMAD.MOV.U32 R58, RZ, RZ, R12 ;  /* 0x000000ffff3a7224 */ /* 0x000fe200078e000c */
[----:B------:R-:W-:Y:S01]  /*146d0*/  MOV R52, 0x14700 ;  /* 0x0001470000347802 */ /* 0x000fe20000000f00 */
[----:B------:R-:W-:-:S07]  /*146e0*/  IMAD.MOV.U32 R57, RZ, RZ, R13 ;  /* 0x000000ffff397224 */ /* 0x000fce00078e000d */
[----:B------:R-:W-:Y:S05]  /*146f0*/  CALL.REL.NOINC `($__internal_0_$__cuda_sm20_rem_u64) ;  /* 0x0000022000307944 */ /* 0x000fea0003c00000 */
[----:B------:R-:W-:-:S07]  /*14700*/  IMAD.MOV.U32 R8, RZ, RZ, R56 ;  /* 0x000000ffff087224 */ /* 0x000fce00078e0038 */
.L_x_490:
[----:B------:R-:W-:Y:S05]  /*14710*/  BSYNC.RECONVERGENT B4 ;  /* 0x0000000000047941 */ /* 0x000fea0003800200 */
.L_x_488:
        /* <DEDUP_REMOVED lines=25> */
.L_x_492:
[----:B------:R-:W-:Y:S01]  /*148b0*/  MOV R58, R12 ;  /* 0x0000000c003a7202 */ /* 0x000fe20000000f00 */
[----:B------:R-:W-:Y:S01]  /*148c0*/  IMAD.MOV.U32 R57, RZ, RZ, R13 ;  /* 0x000000ffff397224 */ /* 0x000fe200078e000d */
[----:B------:R-:W-:-:S07]  /*148d0*/  MOV R52, 0x148f0 ;  /* 0x000148f000347802 */ /* 0x000fce0000000f00 */
[----:B------:R-:W-:Y:S05]  /*148e0*/  CALL.REL.NOINC `($__internal_0_$__cuda_sm20_rem_u64) ;  /* 0x0000021c00b47944 */ /* 0x000fea0003c00000 */
[----:B------:R-:W-:-:S07]  /*148f0*/  IMAD.MOV.U32 R8, RZ, RZ, R56 ;  /* 0x000000ffff087224 */ /* 0x000fce00078e0038 */
.L_x_493:
[----:B------:R-:W-:Y:S05]  /*14900*/  BSYNC.RECONVERGENT B4 ;  /* 0x0000000000047941 */ /* 0x000fea0003800200 */
.L_x_491:
        /* <DEDUP_REMOVED lines=25> */
.L_x_495:
[----:B------:R-:W-:Y:S01]  /*14aa0*/  IMAD.MOV.U32 R58, RZ, RZ, R12 ;  /* 0x000000ffff3a7224 */ /* 0x000fe200078e000c */
[----:B------:R-:W-:Y:S02]  /*14ab0*/  MOV R57, R13 ;  /* 0x0000000d00397202 */ /* 0x000fe40000000f00 */
[----:B------:R-:W-:-:S07]  /*14ac0*/  MOV R52, 0x14ae0 ;  /* 0x00014ae000347802 */ /* 0x000fce0000000f00 */
[----:B------:R-:W-:Y:S05]  /*14ad0*/  CALL.REL.NOINC `($__internal_0_$__cuda_sm20_rem_u64) ;  /* 0x0000021c00387944 */ /* 0x000fea0003c00000 */
[----:B------:R-:W-:-:S07]  /*14ae0*/  IMAD.MOV.U32 R8, RZ, RZ, R56 ;  /* 0x000000ffff087224 */ /* 0x000fce00078e0038 */
.L_x_496:
[----:B------:R-:W-:Y:S05]  /*14af0*/  BSYNC.RECONVERGENT B4 ;  /* 0x0000000000047941 */ /* 0x000fea0003800200 */
.L_x_494:
        /* <DEDUP_REMOVED lines=25> */
.L_x_498:
[----:B------:R-:W-:Y:S01]  /*14c90*/  IMAD.MOV.U32 R58, RZ, RZ, R12 ;  /* 0x000000ffff3a7224 */ /* 0x000fe200078e000c */
[----:B------:R-:W-:Y:S01]  /*14ca0*/  MOV R52, 0x14cd0 ;  /* 0x00014cd000347802 */ /* 0x000fe20000000f00 */
[----:B------:R-:W-:-:S07]  /*14cb0*/  IMAD.MOV.U32 R57, RZ, RZ, R13 ;  /* 0x000000ffff397224 */ /* 0x000fce00078e000d */
[----:B------:R-:W-:Y:S05]  /*14cc0*/  CALL.REL.NOINC `($__internal_0_$__cuda_sm20_rem_u64) ;  /* 0x0000021800bc7944 */ /* 0x000fea0003c00000 */
[----:B------:R-:W-:-:S07]  /*14cd0*/  MOV R8, R56 ;  /* 0x0000003800087202 */ /* 0x000fce0000000f00 */
.L_x_499:
[----:B------:R-:W-:Y:S05]  /*14ce0*/  BSYNC.RECONVERGENT B4 ;  /* 0x0000000000047941 */ /* 0x000fea0003800200 */
.L_x_497:
        /* <DEDUP_REMOVED lines=25> */
.L_x_501:
[----:B------:R-:W-:Y:S01]  /*14e80*/  IMAD.MOV.U32 R58, RZ, RZ, R12 ;  /* 0x000000ffff3a7224 */ /* 0x000fe200078e000c */
[----:B------:R-:W-:Y:S01]  /*14e90*/  MOV R52, 0x14ec0 ;  /* 0x00014ec000347802 */ /* 0x000fe20000000f00 */
[----:B------:R-:W-:-:S07]  /*14ea0*/  IMAD.MOV.U32 R57, RZ, RZ, R13 ;  /* 0x000000ffff397224 */ /* 0x000fce00078e000d */
[----:B------:R-:W-:Y:S05]  /*14eb0*/  CALL.REL.NOINC `($__internal_0_$__cuda_sm20_rem_u64) ;  /* 0x0000021800407944 */ /* 0x000fea0003c00000 */
[----:B------:R-:W-:-:S07]  /*14ec0*/  IMAD.MOV.U32 R8, RZ, RZ, R56 ;  /* 0x000000ffff087224 */ /* 0x000fce00078e0038 */
.L_x_502:
[----:B------:R-:W-:Y:S05]  /*14ed0*/  BSYNC.RECONVERGENT B4 ;  /* 0x0000000000047941 */ /* 0x000fea0003800200 */
.L_x_500:
        /* <DEDUP_REMOVED lines=25> */
.L_x_504:
[----:B------:R-:W-:Y:S01]  /*15070*/  MOV R58, R12 ;  /* 0x0000000c003a7202 */ /* 0x000fe20000000f00 */
[----:B------:R-:W-:Y:S01]  /*15080*/  IMAD.MOV.U32 R57, RZ, RZ, R13 ;  /* 0x000000ffff397224 */ /* 0x000fe200078e000d */
[----:B------:R-:W-:-:S07]  /*15090*/  MOV R52, 0x150b0 ;  /* 0x000150b000347802 */ /* 0x000fce0000000f00 */
[----:B------:R-:W-:Y:S05]  /*150a0*/  CALL.REL.NOINC `($__internal_0_$__cuda_sm20_rem_u64) ;  /* 0x0000021400c47944 */ /* 0x000fea0003c00000 */
[----:B------:R-:W-:-:S07]  /*150b0*/  IMAD.MOV.U32 R8, RZ, RZ, R56 ;  /* 0x000000ffff087224 */ /* 0x000fce00078e0038 */
.L_x_505:
[----:B------:R-:W-:Y:S05]  /*150c0*/  BSYNC.RECONVERGENT B4 ;  /* 0x0000000000047941 */ /* 0x000fea0003800200 */
.L_x_503:
        /* <DEDUP_REMOVED lines=25> */
.L_x_507:
[----:B------:R-:W-:Y:S01]  /*15260*/  IMAD.MOV.U32 R58, RZ, RZ, R12 ;  /* 0x000000ffff3a7224 */ /* 0x000fe200078e000c */
[----:B------:R-:W-:Y:S02]  /*15270*/  MOV R57, R13 ;  /* 0x0000000d00397202 */ /* 0x000fe40000000f00 */
[----:B------:R-:W-:-:S07]  /*15280*/  MOV R52, 0x152a0 ;  /* 0x000152a000347802 */ /* 0x000fce0000000f00 */
[----:B------:R-:W-:Y:S05]  /*15290*/  CALL.REL.NOINC `($__internal_0_$__cuda_sm20_rem_u64) ;  /* 0x0000021400487944 */ /* 0x000fea0003c00000 */
[----:B------:R-:W-:-:S07]  /*152a0*/  IMAD.MOV.U32 R8, RZ, RZ, R56 ;  /* 0x000000ffff087224 */ /* 0x000fce00078e0038 */
.L_x_508:
[----:B------:R-:W-:Y:S05]  /*152b0*/  BSYNC.RECONVERGENT B4 ;  /* 0x0000000000047941 */ /* 0x000fea0003800200 */
.L_x_506:
        /* <DEDUP_REMOVED lines=25> */
.L_x_510:
[----:B------:R-:W-:Y:S01]  /*15450*/  IMAD.MOV.U32 R58, RZ, RZ, R12 ;  /* 0x000000ffff3a7224 */ /* 0x000fe200078e000c */
[----:B------:R-:W-:Y:S01]  /*15460*/  MOV R52, 0x15490 ;  /* 0x0001549000347802 */ /* 0x000fe20000000f00 */
[----:B------:R-:W-:-:S07]  /*15470*/  IMAD.MOV.U32 R57, RZ, RZ, R13 ;  /* 0x000000ffff397224 */ /* 0x000fce00078e000d */
[----:B------:R-:W-:Y:S05]  /*15480*/  CALL.REL.NOINC `($__internal_0_$__cuda_sm20_rem_u64) ;  /* 0x0000021000cc7944 */ /* 0x000fea0003c00000 */
[----:B------:R-:W-:-:S07]  /*15490*/  MOV R8, R56 ;  /* 0x0000003800087202 */ /* 0x000fce0000000f00 */
.L_x_511:
[----:B------:R-:W-:Y:S05]  /*154a0*/  BSYNC.RECONVERGENT B4 ;  /* 0x0000000000047941 */ /* 0x000fea0003800200 */
.L_x_509:
        /* <DEDUP_REMOVED lines=25> */
.L_x_513:
[----:B------:R-:W-:Y:S01]  /*15640*/  IMAD.MOV.U32 R58, RZ, RZ, R12 ;  /* 0x000000ffff3a7224 */ /* 0x000fe200078e000c */
[----:B------:R-:W-:Y:S01]  /*15650*/  MOV R52, 0x15680 ;  /* 0x0001568000347802 */ /* 0x000fe20000000f00 */
[----:B------:R-:W-:-:S07]  /*15660*/  IMAD.MOV.U32 R57, RZ, RZ, R13 ;  /* 0x000000ffff397224 */ /* 0x000fce00078e000d */
[----:B------:R-:W-:Y:S05]  /*15670*/  CALL.REL.NOINC `($__internal_0_$__cuda_sm20_rem_u64) ;  /* 0x0000021000507944 */ /* 0x000fea0003c00000 */
[----:B------:R-:W-:-:S07]  /*15680*/  IMAD.MOV.U32 R8, RZ, RZ, R56 ;  /* 0x000000ffff087224 */ /* 0x000fce00078e0038 */
.L_x_514:
[----:B------:R-:W-:Y:S05]  /*15690*/  BSYNC.RECONVERGENT B4 ;  /* 0x0000000000047941 */ /* 0x000fea0003800200 */
.L_x_512:
        /* <DEDUP_REMOVED lines=25> */
.L_x_516:
[----:B------:R-:W-:Y:S01]  /*15830*/  MOV R58, R12 ;  /* 0x0000000c003a7202 */ /* 0x000fe20000000f00 */
[----:B------:R-:W-:Y:S01]  /*15840*/  IMAD.MOV.U32 R57, RZ, RZ, R13 ;  /* 0x000000ffff397224 */ /* 0x000fe200078e000d */
[----:B------:R-:W-:-:S07]  /*15850*/  MOV R52, 0x15870 ;  /* 0x0001587000347802 */ /* 0x000fce0000000f00 */
[----:B------:R-:W-:Y:S05]  /*15860*/  CALL.REL.NOINC `($__internal_0_$__cuda_sm20_rem_u64) ;  /* 0x0000020c00d47944 */ /* 0x000fea0003c00000 */
[----:B------:R-:W-:-:S07]  /*15870*/  IMAD.MOV.U32 R8, RZ, RZ, R56 ;  /* 0x000000ffff087224 */ /* 0x000fce00078e0038 */
.L_x_517:
[----:B------:R-:W-:Y:S05]  /*15880*/  BSYNC.RECONVERGENT B4 ;  /* 0x0000000000047941 */ /* 0x000fea0003800200 */
.L_x_515:
        /* <DEDUP_REMOVED lines=25> */
.L_x_519:
[----:B------:R-:W-:Y:S01]  /*15a20*/  IMAD.MOV.U32 R58, RZ, RZ, R12 ;  /* 0x000000ffff3a7224 */ /* 0x000fe200078e000c */
[----:B------:R-:W-:Y:S02]  /*15a30*/  MOV R57, R13 ;  /* 0x0000000d00397202 */ /* 0x000fe40000000f00 */
[----:B------:R-:W-:-:S07]  /*15a40*/  MOV R52, 0x15a60 ;  /* 0x00015a6000347802 */ /* 0x000fce0000000f00 */
[----:B------:R-:W-:Y:S05]  /*15a50*/  CALL.REL.NOINC `($__internal_0_$__cuda_sm20_rem_u64) ;  /* 0x0000020c00587944 */ /* 0x000fea0003c00000 */
[----:B------:R-:W-:-:S07]  /*15a60*/  IMAD.MOV.U32 R8, RZ, RZ, R56 ;  /* 0x000000ffff087224 */ /* 0x000fce00078e0038 */
.L_x_520:
[----:B------:R-:W-:Y:S05]  /*15a70*/  BSYNC.RECONVERGENT B4 ;  /* 0x0000000000047941 */ /* 0x000fea0003800200 */
.L_x_518:
        /* <DEDUP_REMOVED lines=25> */
.L_x_522:
[----:B------:R-:W-:Y:S01]  /*15c10*/  IMAD.MOV.U32 R58, RZ, RZ, R12 ;  /* 0x000000ffff3a7224 */ /* 0x000fe200078e000c */
[----:B------:R-:W-:Y:S01]  /*15c20*/  MOV R52, 0x15c50 ;  /* 0x00015c5000347802 */ /* 0x000fe20000000f00 */
[----:B------:R-:W-:-:S07]  /*15c30*/  IMAD.MOV.U32 R57, RZ, RZ, R13 ;  /* 0x000000ffff397224 */ /* 0x000fce00078e000d */
[----:B------:R-:W-:Y:S05]  /*15c40*/  CALL.REL.NOINC `($__internal_0_$__cuda_sm20_rem_u64) ;  /* 0x0000020800dc7944 */ /* 0x000fea0003c00000 */
[----:B------:R-:W-:-:S07]  /*15c50*/  MOV R8, R56 ;  /* 0x0000003800087202 */ /* 0x000fce0000000f00 */
.L_x_523:
[----:B------:R-:W-:Y:S05]  /*15c60*/  BSYNC.RECONVERGENT B4 ;  /* 0x0000000000047941 */ /* 0x000fea0003800200 */
.L_x_521:
        /* <DEDUP_REMOVED lines=25> */
.L_x_525:
[----:B------:R-:W-:Y:S01]  /*15e00*/  IMAD.MOV.U32 R58, RZ, RZ, R12 ;  /* 0x000000ffff3a7224 */ /* 0x000fe200078e000c */
[----:B------:R-:W-:Y:S01]  /*15e10*/  MOV R52, 0x15e40 ;  /* 0x00015e4000347802 */ /* 0x000fe20000000f00 */
[----:B------:R-:W-:-:S07]  /*15e20*/  IMAD.MOV.U32 R57, RZ, RZ, R13 ;  /* 0x000000ffff397224 */ /* 0x000fce00078e000d */
[----:B------:R-:W-:Y:S05]  /*15e30*/  CALL.REL.NOINC `($__internal_0_$__cuda_sm20_rem_u64) ;  /* 0x0000020800607944 */ /* 0x000fea0003c00000 */
[----:B------:R-:W-:-:S07]  /*15e40*/  IMAD.MOV.U32 R8, RZ, RZ, R56 ;  /* 0x000000ffff087224 */ /* 0x000fce00078e0038 */
.L_x_526:
[----:B------:R-:W-:Y:S05]  /*15e50*/  BSYNC.RECONVERGENT B4 ;  /* 0x0000000000047941 */ /* 0x000fea0003800200 */
.L_x_524:
        /* <DEDUP_REMOVED lines=25> */
.L_x_528:
[----:B------:R-:W-:Y:S01]  /*15ff0*/  MOV R58, R12 ;  /* 0x0000000c003a7202 */ /* 0x000fe20000000f00 */
[----:B------:R-:W-:Y:S01]  /*16000*/  IMAD.MOV.U32 R57, RZ, RZ, R13 ;  /* 0x000000ffff397224 */ /* 0x000fe200078e000d */
[----:B------:R-:W-:-:S07]  /*16010*/  MOV R52, 0x16030 ;  /* 0x0001603000347802 */ /* 0x000fce0000000f00 */
[----:B------:R-:W-:Y:S05]  /*16020*/  CALL.REL.NOINC `($__internal_0_$__cuda_sm20_rem_u64) ;  /* 0x0000020400e47944 */ /* 0x000fea0003c00000 */
[----:B------:R-:W-:-:S07]  /*16030*/  IMAD.MOV.U32 R8, RZ, RZ, R56 ;  /* 0x000000ffff087224 */ /* 0x000fce00078e0038 */
.L_x_529:
[----:B------:R-:W-:Y:S05]  /*16040*/  BSYNC.RECONVERGENT B4 ;  /* 0x0000000000047941 */ /* 0x000fea0003800200 */
.L_x_527:
        /* <DEDUP_REMOVED lines=25> */
.L_x_531:
[----:B------:R-:W-:Y:S01]  /*161e0*/  IMAD.MOV.U32 R58, RZ, RZ, R12 ;  /* 0x000000ffff3a7224 */ /* 0x000fe200078e000c */
[----:B------:R-:W-:Y:S02]  /*161f0*/  MOV R57, R13 ;  /* 0x0000000d00397202 */ /* 0x000fe40000000f00 */
[----:B------:R-:W-:-:S07]  /*16200*/  MOV R52, 0x16220 ;  /* 0x0001622000347802 */ /* 0x000fce0000000f00 */
[----:B------:R-:W-:Y:S05]  /*16210*/  CALL.REL.NOINC `($__internal_0_$__cuda_sm20_rem_u64) ;  /* 0x0000020400687944 */ /* 0x000fea0003c00000 */
[----:B------:R-:W-:-:S07]  /*16220*/  IMAD.MOV.U32 R8, RZ, RZ, R56 ;  /* 0x000000ffff087224 */ /* 0x000fce00078e0038 */
.L_x_532:
[----:B------:R-:W-:Y:S05]  /*16230*/  BSYNC.RECONVERGENT B4 ;  /* 0x0000000000047941 */ /* 0x000fea0003800200 */
.L_x_530:
        /* <DEDUP_REMOVED lines=25> */
.L_x_534:
[----:B------:R-:W-:Y:S01]  /*163d0*/  IMAD.MOV.U32 R58, RZ, RZ, R12 ;  /* 0x000000ffff3a7224 */ /* 0x000fe200078e000c */
[----:B------:R-:W-:Y:S01]  /*163e0*/  MOV R52, 0x16410 ;  /* 0x0001641000347802 */ /* 0x000fe20000000f00 */
[----:B------:R-:W-:-:S07]  /*163f0*/  IMAD.MOV.U32 R57, RZ, RZ, R13 ;  /* 0x000000ffff397224 */ /* 0x000fce00078e000d */
[----:B------:R-:W-:Y:S05]  /*16400*/  CALL.REL.NOINC `($__internal_0_$__cuda_sm20_rem_u64) ;  /* 0x0000020000ec7944 */ /* 0x000fea0003c00000 */
[----:B------:R-:W-:-:S07]  /*16410*/  MOV R8, R56 ;  /* 0x0000003800087202 */ /* 0x000fce0000000f00 */
.L_x_535:
[----:B------:R-:W-:Y:S05]  /*16420*/  BSYNC.RECONVERGENT B4 ;  /* 0x0000000000047941 */ /* 0x000fea0003800200 */
.L_x_533:
        /* <DEDUP_REMOVED lines=25> */
.L_x_537:
[----:B------:R-:W-:Y:S01]  /*165c0*/  IMAD.MOV.U32 R58, RZ, RZ, R12 ;  /* 0x000000ffff3a7224 */ /* 0x000fe200078e000c */
[----:B------:R-:W-:Y:S01]  /*165d0*/  MOV R52, 0x16600 ;  /* 0x0001660000347802 */ /* 0x000fe20000000f00 */
[----:B------:R-:W-:-:S07]  /*165e0*/  IMAD.MOV.U32 R57, RZ, RZ, R13 ;  /* 0x000000ffff397224 */ /* 0x000fce00078e000d */
[----:B------:R-:W-:Y:S05]  /*165f0*/  CALL.REL.NOINC `($__internal_0_$__cuda_sm20_rem_u64) ;  /* 0x0000020000707944 */ /* 0x000fea0003c00000 */
[----:B------:R-:W-:-:S07]  /*16600*/  IMAD.MOV.U32 R8, RZ, RZ, R56 ;  /* 0x000000ffff087224 */ /* 0x000fce00078e0038 */
.L_x_538:
[----:B------:R-:W-:Y:S05]  /*16610*/  BSYNC.RECONVERGENT B4 ;  /* 0x0000000000047941 */ /* 0x000fea0003800200 */
.L_x_536:
        /* <DEDUP_REMOVED lines=25> */
.L_x_540:
[----:B------:R-:W-:Y:S01]  /*167b0*/  MOV R58, R12 ;  /* 0x0000000c003a7202 */ /* 0x000fe20000000f00 */
[----:B------:R-:W-:Y:S01]  /*167c0*/  IMAD.MOV.U32 R57, RZ, RZ, R13 ;  /* 0x000000ffff397224 */ /* 0x000fe200078e000d */
[----:B------:R-:W-:-:S07]  /*167d0*/  MOV R52, 0x167f0 ;  /* 0x000167f000347802 */ /* 0x000fce0000000f00 */
[----:B------:R-:W-:Y:S05]  /*167e0*/  CALL.REL.NOINC `($__internal_0_$__cuda_sm20_rem_u64) ;  /* 0x000001fc00f47944 */ /* 0x000fea0003c00000 */
[----:B------:R-:W-:-:S07]  /*167f0*/  IMAD.MOV.U32 R8, RZ, RZ, R56 ;  /* 0x000000ffff087224 */ /* 0x000fce00078e0038 */
.L_x_541:
[----:B------:R-:W-:Y:S05]  /*16800*/  BSYNC.RECONVERGENT B4 ;  /* 0x0000000000047941 */ /* 0x000fea0003800200 */
.L_x_539:
        /* <DEDUP_REMOVED lines=25> */
.L_x_543:
[----:B------:R-:W-:Y:S01]  /*169a0*/  IMAD.MOV.U32 R58, RZ, RZ, R12 ;  /* 0x000000ffff3a7224 */ /* 0x000fe200078e000c */
[----:B------:R-:W-:Y:S02]  /*169b0*/  MOV R57, R13 ;  /* 0x0000000d00397202 */ /* 0x000fe40000000f00 */
[----:B------:R-:W-:-:S07]  /*169c0*/  MOV R52, 0x169e0 ;  /* 0x000169e000347802 */ /* 0x000fce0000000f00 */
[----:B------:R-:W-:Y:S05]  /*169d0*/  CALL.REL.NOINC `($__internal_0_$__cuda_sm20_rem_u64) ;  /* 0x000001fc00787944 */ /* 0x000fea0003c00000 */
[----:B------:R-:W-:-:S07]  /*169e0*/  IMAD.MOV.U32 R8, RZ, RZ, R56 ;  /* 0x000000ffff087224 */ /* 0x000fce00078e0038 */
.L_x_544:
[----:B------:R-:W-:Y:S05]  /*169f0*/  BSYNC.RECONVERGENT B4 ;  /* 0x0000000000047941 */ /* 0x000fea0003800200 */
.L_x_542:
        /* <DEDUP_REMOVED lines=25> */
.L_x_546:
[----:B------:R-:W-:Y:S01]  /*16b90*/  IMAD.MOV.U32 R58, RZ, RZ, R12 ;  /* 0x000000ffff3a7224 */ /* 0x000fe200078e000c */
[----:B------:R-:W-:Y:S01]  /*16ba0*/  MOV R52, 0x16bd0 ;  /* 0x00016bd000347802 */ /* 0x000fe20000000f00 */
[----:B------:R-:W-:-:S07]  /*16bb0*/  IMAD.MOV.U32 R57, RZ, RZ, R13 ;  /* 0x000000ffff397224 */ /* 0x000fce00078e000d */
[----:B------:R-:W-:Y:S05]  /*16bc0*/  CALL.REL.NOINC `($__internal_0_$__cuda_sm20_rem_u64) ;  /* 0x000001f800fc7944 */ /* 0x000fea0003c00000 */
[----:B------:R-:W-:-:S07]  /*16bd0*/  MOV R8, R56 ;  /* 0x0000003800087202 */ /* 0x000fce0000000f00 */
.L_x_547:
[----:B------:R-:W-:Y:S05]  /*16be0*/  BSYNC.RECONVERGENT B4 ;  /* 0x0000000000047941 */ /* 0x000fea0003800200 */
.L_x_545:
        /* <DEDUP_REMOVED lines=25> */
.L_x_549:
[----:B------:R-:W-:Y:S01]  /*16d80*/  IMAD.MOV.U32 R58, RZ, RZ, R12 ;  /* 0x000000ffff3a7224 */ /* 0x000fe200078e000c */
[----:B------:R-:W-:Y:S01]  /*16d90*/  MOV R52, 0x16dc0 ;  /* 0x00016dc000347802 */ /* 0x000fe20000000f00 */
[----:B------:R-:W-:-:S07]  /*16da0*/  IMAD.MOV.U32 R57, RZ, RZ, R13 ;  /* 0x000000ffff397224 */ /* 0x000fce00078e000d */
[----:B------:R-:W-:Y:S05]  /*16db0*/  CALL.REL.NOINC `($__internal_0_$__cuda_sm20_rem_u64) ;  /* 0x000001f800807944 */ /* 0x000fea0003c00000 */
[----:B------:R-:W-:-:S07]  /*16dc0*/  IMAD.MOV.U32 R8, RZ, RZ, R56 ;  /* 0x000000ffff087224 */ /* 0x000fce00078e0038 */
.L_x_550:
[----:B------:R-:W-:Y:S05]  /*16dd0*/  BSYNC.RECONVERGENT B4 ;  /* 0x0000000000047941 */ /* 0x000fea0003800200 */
.L_x_548:
        /* <DEDUP_REMOVED lines=25> */
.L_x_552:
[----:B------:R-:W-:Y:S01]  /*16f70*/  MOV R58, R12 ;  /* 0x0000000c003a7202 */ /* 0x000fe20000000f00 */
[----:B------:R-:W-:Y:S01]  /*16f80*/  IMAD.MOV.U32 R57, RZ, RZ, R13 ;  /* 0x000000ffff397224 */ /* 0x000fe200078e000d */
[----:B------:R-:W-:-:S07]  /*16f90*/  MOV R52, 0x16fb0 ;  /* 0x00016fb000347802 */ /* 0x000fce0000000f00 */
[----:B------:R-:W-:Y:S05]  /*16fa0*/  CALL.REL.NOINC `($__internal_0_$__cuda_sm20_rem_u64) ;  /* 0x000001f800047944 */ /* 0x000fea0003c00000 */
[----:B------:R-:W-:-:S07]  /*16fb0*/  IMAD.MOV.U32 R8, RZ, RZ, R56 ;  /* 0x000000ffff087224 */ /* 0x000fce00078e0038 */
.L_x_553:
[----:B------:R-:W-:Y:S05]  /*16fc0*/  BSYNC.RECONVERGENT B4 ;  /* 0x0000000000047941 */ /* 0x000fea0003800200 */
.L_x_551:
        /* <DEDUP_REMOVED lines=25> */
.L_x_555:
[----:B------:R-:W-:Y:S01]  /*17160*/  IMAD.MOV.U32 R58, RZ, RZ, R12 ;  /* 0x000000ffff3a7224 */ /* 0x000fe200078e000c */
[----:B------:R-:W-:Y:S02]  /*17170*/  MOV R57, R13 ;  /* 0x0000000d00397202 */ /* 0x000fe40000000f00 */
[----:B------:R-:W-:-:S07]  /*17180*/  MOV R52, 0x171a0 ;  /* 0x000171a000347802 */ /* 0x000fce0000000f00 */
[----:B------:R-:W-:Y:S05]  /*17190*/  CALL.REL.NOINC `($__internal_0_$__cuda_sm20_rem_u64) ;  /* 0x000001f400887944 */ /* 0x000fea0003c00000 */
[----:B------:R-:W-:-:S07]  /*171a0*/  IMAD.MOV.U32 R8, RZ, RZ, R56 ;  /* 0x000000ffff087224 */ /* 0x000fce00078e0038 */
.L_x_556:
[----:B------:R-:W-:Y:S05]  /*171b0*/  BSYNC.RECONVERGENT B4 ;  /* 0x0000000000047941 */ /* 0x000fea0003800200 */
.L_x_554:
        /* <DEDUP_REMOVED lines=25> */
.L_x_558:
[----:B------:R-:W-:Y:S01]  /*17350*/  IMAD.MOV.U32 R58, RZ, RZ, R12 ;  /* 0x000000ffff3a7224 */ /* 0x000fe200078e000c */
[----:B------:R-:W-:Y:S01]  /*17360*/  MOV R52, 0x17390 ;  /* 0x0001739000347802 */ /* 0x000fe20000000f00 */
[----:B------:R-:W-:-:S07]  /*17370*/  IMAD.MOV.U32 R57, RZ, RZ, R13 ;  /* 0x000000ffff397224 */ /* 0x000fce00078e000d */
[----:B------:R-:W-:Y:S05]  /*17380*/  CALL.REL.NOINC `($__internal_0_$__cuda_sm20_rem_u64) ;  /* 0x000001f4000c7944 */ /* 0x000fea0003c00000 */
[----:B------:R-:W-:-:S07]  /*17390*/  MOV R8, R56 ;  /* 0x0000003800087202 */ /* 0x000fce0000000f00 */
.L_x_559:
[----:B------:R-:W-:Y:S05]  /*173a0*/  BSYNC.RECONVERGENT B4 ;  /* 0x0000000000047941 */ /* 0x000fea0003800200 */
.L_x_557:
        /* <DEDUP_REMOVED lines=25> */
.L_x_561:
[----:B------:R-:W-:Y:S01]  /*17540*/  IMAD.MOV.U32 R58, RZ, RZ, R12 ;  /* 0x000000ffff3a7224 */ /* 0x000fe200078e000c */
[----:B------:R-:W-:Y:S01]  /*17550*/  MOV R52, 0x17580 ;  /* 0x0001758000347802 */ /* 0x000fe20000000f00 */
[----:B------:R-:W-:-:S07]  /*17560*/  IMAD.MOV.U32 R57, RZ, RZ, R13 ;  /* 0x000000ffff397224 */ /* 0x000fce00078e000d */
[----:B------:R-:W-:Y:S05]  /*17570*/  CALL.REL.NOINC `($__internal_0_$__cuda_sm20_rem_u64) ;  /* 0x000001f000907944 */ /* 0x000fea0003c00000 */
[----:B------:R-:W-:-:S07]  /*17580*/  IMAD.MOV.U32 R8, RZ, RZ, R56 ;  /* 0x000000ffff087224 */ /* 0x000fce00078e0038 */
.L_x_562:
[----:B------:R-:W-:Y:S05]  /*17590*/  BSYNC.RECONVERGENT B4 ;  /* 0x0000000000047941 */ /* 0x000fea0003800200 */
.L_x_560:
        /* <DEDUP_REMOVED lines=25> */
.L_x_564:
[----:B------:R-:W-:Y:S01]  /*17730*/  MOV R58, R12 ;  /* 0x0000000c003a7202 */ /* 0x000fe20000000f00 */
[----:B------:R-:W-:Y:S01]  /*17740*/  IMAD.MOV.U32 R57, RZ, RZ, R13 ;  /* 0x000000ffff397224 */ /* 0x000fe200078e000d */
[----:B------:R-:W-:-:S07]  /*17750*/  MOV R52, 0x17770 ;  /* 0x0001777000347802 */ /* 0x000fce0000000f00 */
[----:B------:R-:W-:Y:S05]  /*17760*/  CALL.REL.NOINC `($__internal_0_$__cuda_sm20_rem_u64) ;  /* 0x000001f000147944 */ /* 0x000fea0003c00000 */
[----:B------:R-:W-:-:S07]  /*17770*/  IMAD.MOV.U32 R8, RZ, RZ, R56 ;  /* 0x000000ffff087224 */ /* 0x000fce00078e0038 */
.L_x_565:
[----:B------:R-:W-:Y:S05]  /*17780*/  BSYNC.RECONVERGENT B4 ;  /* 0x0000000000047941 */ /* 0x000fea0003800200 */
.L_x_563:
[C---:B------:R-:W-:Y:S01]  /*17790*/  SHF.L.U64.HI R9, R8.reuse, 0x1, R9 ;  /* 0x0000000108097819 */ /* 0x040fe20000010209 */
[----:B------:R-:W-:Y:S01]  /*177a0*/  BSSY.RECONVERGENT B4, `(.L_x_566) ;  /* 0x000001d000047945 */ /* 0x000fe20003800200 */
[----:B------:R-:W-:Y:S02]  /*177b0*/  SHF.L.U32 R8, R8, 0x1, RZ ;  /* 0x0000000108087819 */ /* 0x000fe400000006ff */
[----:B------:R-:W-:-:S04]  /*177c0*/  LOP3.LUT R6, R9, R13, RZ, 0xfc, !PT ;  /* 0x0000000d09067212 */ /* 0x000fc800078efcff */
[----:B------:R-:W-:-:S13]  /*177d0*/  ISETP.NE.U32.AND P0, PT, R6, RZ, PT ;  /* 0x000000ff0600720c */ /* 0x000fda0003f05070 */
[----:B------:R-:W-:Y:S05]  /*177e0*/  @P0 BRA `(.L_x_567) ;  /* 0x00000000004c0947 */ /* 0x000fea0003800000 */
[----:B------:R-:W0:Y:S01]  /*177f0*/  I2F.U32.RP R9, R12 ;  /* 0x0000000c00097306 */ /* 0x000e220000209000 */
[----:B------:R-:W-:Y:S01]  /*17800*/  HFMA2 R6, -RZ, RZ, 0, 0 ;  /* 0x00000000ff067431 */ /* 0x000fe200000001ff */
        /* <DEDUP_REMOVED lines=17> */
.L_x_567:
[----:B------:R-:W-:Y:S01]  /*17920*/  IMAD.MOV.U32 R58, RZ, RZ, R12 ;  /* 0x000000ffff3a7224 */ /* 0x000fe200078e000c */
[----:B------:R-:W-:Y:S02]  /*17930*/  MOV R57, R13 ;  /* 0x0000000d00397202 */ /* 0x000fe40000000f00 */
[----:B------:R-:W-:-:S07]  /*17940*/  MOV R52, 0x17960 ;  /* 0x0001796000347802 */ /* 0x000fce0000000f00 */
[----:B------:R-:W-:Y:S05]  /*17950*/  CALL.REL.NOINC `($__internal_0_$__cuda_sm20_rem_u64) ;  /* 0x000001ec00987944 */ /* 0x000fea0003c00000 */
[----:B------:R-:W-:-:S07]  /*17960*/  IMAD.MOV.U32 R8, RZ, RZ, R56 ;  /* 0x000000ffff087224 */ /* 0x000fce00078e0038 */
.L_x_568:
[----:B------:R-:W-:Y:S05]  /*17970*/  BSYNC.RECONVERGENT B4 ;  /* 0x0000000000047941 */ /* 0x000fea0003800200 */
.L_x_566:
        /* <DEDUP_REMOVED lines=11> */
[----:B------:R-:W-:-:S05]  /*17a30*/  HFMA2 R9, -RZ, RZ, 0, 0 ;  /* 0x00000000ff097431 */ /* 0x000fca00000001ff */
        /* <DEDUP_REMOVED lines=13> */
.L_x_570:
[----:B------:R-:W-:Y:S01]  /*17b10*/  IMAD.MOV.U32 R58, RZ, RZ, R12 ;  /* 0x000000ffff3a7224 */ /* 0x000fe200078e000c */
[----:B------:R-:W-:Y:S01]  /*17b20*/  MOV R52, 0x17b50 ;  /* 0x00017b5000347802 */ /* 0x000fe20000000f00 */
[----:B------:R-:W-:-:S07]  /*17b30*/  IMAD.MOV.U32 R57, RZ, RZ, R13 ;  /* 0x000000ffff397224 */ /* 0x000fce00078e000d */
[----:B------:R-:W-:Y:S05]  /*17b40*/  CALL.REL.NOINC `($__internal_0_$__cuda_sm20_rem_u64) ;  /* 0x000001ec001c7944 */ /* 0x000fea0003c00000 */
[----:B------:R-:W-:-:S07]  /*17b50*/  MOV R8, R56 ;  /* 0x0000003800087202 */ /* 0x000fce0000000f00 */
.L_x_571:
[----:B------:R-:W-:Y:S05]  /*17b60*/  BSYNC.RECONVERGENT B4 ;  /* 0x0000000000047941 */ /* 0x000fea0003800200 */
.L_x_569:
        /* <DEDUP_REMOVED lines=25> */
.L_x_573:
[----:B------:R-:W-:Y:S01]  /*17d00*/  MOV R58, R12 ;  /* 0x0000000c003a7202 */ /* 0x000fe20000000f00 */
[----:B------:R-:W-:Y:S01]  /*17d10*/  IMAD.MOV.U32 R57, RZ, RZ, R13 ;  /* 0x000000ffff397224 */ /* 0x000fe200078e000d */
[----:B------:R-:W-:-:S07]  /*17d20*/  MOV R52, 0x17d40 ;  /* 0x00017d4000347802 */ /* 0x000fce0000000f00 */
[----:B------:R-:W-:Y:S05]  /*17d30*/  CALL.REL.NOINC `($__internal_0_$__cuda_sm20_rem_u64) ;  /* 0x000001e800a07944 */ /* 0x000fea0003c00000 */
[----:B------:R-:W-:-:S07]  /*17d40*/  IMAD.MOV.U32 R8, RZ, RZ, R56 ;  /* 0x000000ffff087224 */ /* 0x000fce00078e0038 */
.L_x_574:
[----:B------:R-:W-:Y:S05]  /*17d50*/  BSYNC.RECONVERGENT B4 ;  /* 0x0000000000047941 */ /* 0x000fea0003800200 */
.L_x_572:
        /* <DEDUP_REMOVED lines=25> */
.L_x_576:
[----:B------:R-:W-:Y:S01]  /*17ef0*/  IMAD.MOV.U32 R58, RZ, RZ, R12 ;  /* 0x000000ffff3a7224 */ /* 0x000fe200078e000c */
[----:B------:R-:W-:Y:S02]  /*17f00*/  MOV R57, R13 ;  /* 0x0000000d00397202 */ /* 0x000fe40000000f00 */
[----:B------:R-:W-:-:S07]  /*17f10*/  MOV R52, 0x17f30 ;  /* 0x00017f3000347802 */ /* 0x000fce0000000f00 */
[----:B------:R-:W-:Y:S05]  /*17f20*/  CALL.REL.NOINC `($__internal_0_$__cuda_sm20_rem_u64) ;  /* 0x000001e800247944 */ /* 0x000fea0003c00000 */
[----:B------:R-:W-:-:S07]  /*17f30*/  IMAD.MOV.U32 R8, RZ, RZ, R56 ;  /* 0x000000ffff087224 */ /* 0x000fce00078e0038 */
.L_x_577:
[----:B------:R-:W-:Y:S05]  /*17f40*/  BSYNC.RECONVERGENT B4 ;  /* 0x0000000000047941 */ /* 0x000fea0003800200 */
.L_x_575:
        /* <DEDUP_REMOVED lines=25> */
.L_x_579:
[----:B------:R-:W-:Y:S01]  /*180e0*/  IMAD.MOV.U32 R58, RZ, RZ, R12 ;  /* 0x000000ffff3a7224 */ /* 0x000fe200078e000c */
[----:B------:R-:W-:Y:S01]  /*180f0*/  MOV R52, 0x18120 ;  /* 0x0001812000347802 */ /* 0x000fe20000000f00 */
[----:B------:R-:W-:-:S07]  /*18100*/  IMAD.MOV.U32 R57, RZ, RZ, R13 ;  /* 0x000000ffff397224 */ /* 0x000fce00078e000d */
[----:B------:R-:W-:Y:S05]  /*18110*/  CALL.REL.NOINC `($__internal_0_$__cuda_sm20_rem_u64) ;  /* 0x000001e400a87944 */ /* 0x000fea0003c00000 */
[----:B------:R-:W-:-:S07]  /*18120*/  MOV R8, R56 ;  /* 0x0000003800087202 */ /* 0x000fce0000000f00 */
.L_x_580:
[----:B------:R-:W-:Y:S05]  /*18130*/  BSYNC.RECONVERGENT B4 ;  /* 0x0000000000047941 */ /* 0x000fea0003800200 */
.L_x_578:
        /* <DEDUP_REMOVED lines=25> */
.L_x_582:
[----:B------:R-:W-:Y:S01]  /*182d0*/  MOV R58, R12 ;  /* 0x0000000c003a7202 */ /* 0x000fe20000000f00 */
[----:B------:R-:W-:Y:S01]  /*182e0*/  IMAD.MOV.U32 R57, RZ, RZ, R13 ;  /* 0x000000ffff397224 */ /* 0x000fe200078e000d */
[----:B------:R-:W-:-:S07]  /*182f0*/  MOV R52, 0x18310 ;  /* 0x0001831000347802 */ /* 0x000fce0000000f00 */
[----:B------:R-:W-:Y:S05]  /*18300*/  CALL.REL.NOINC `($__internal_0_$__cuda_sm20_rem_u64) ;  /* 0x000001e4002c7944 */ /* 0x000fea0003c00000 */
[----:B------:R-:W-:-:S07]  /*18310*/  IMAD.MOV.U32 R8, RZ, RZ, R56 ;  /* 0x000000ffff087224 */ /* 0x000fce00078e0038 */
.L_x_583:
[----:B------:R-:W-:Y:S05]  /*18320*/  BSYNC.RECONVERGENT B4 ;  /* 0x0000000000047941 */ /* 0x000fea0003800200 */
.L_x_581:
        /* <DEDUP_REMOVED lines=25> */
.L_x_585:
[----:B------:R-:W-:Y:S01]  /*184c0*/  IMAD.MOV.U32 R58, RZ, RZ, R12 ;  /* 0x000000ffff3a7224 */ /* 0x000fe200078e000c */
[----:B------:R-:W-:Y:S02]  /*184d0*/  MOV R57, R13 ;  /* 0x0000000d00397202 */ /* 0x000fe40000000f00 */
[----:B------:R-:W-:-:S07]  /*184e0*/  MOV R52, 0x18500 ;  /* 0x0001850000347802 */ /* 0x000fce0000000f00 */
[----:B------:R-:W-:Y:S05]  /*184f0*/  CALL.REL.NOINC `($__internal_0_$__cuda_sm20_rem_u64) ;  /* 0x000001e000b07944 */ /* 0x000fea0003c00000 */
[----:B------:R-:W-:-:S07]  /*18500*/  IMAD.MOV.U32 R8, RZ, RZ, R56 ;  /* 0x000000ffff087224 */ /* 0x000fce00078e0038 */
.L_x_586:
[----:B------:R-:W-:Y:S05]  /*18510*/  BSYNC.RECONVERGENT B4 ;  /* 0x0000000000047941 */ /* 0x000fea0003800200 */
.L_x_584:
        /* <DEDUP_REMOVED lines=25> */
.L_x_588:
[----:B------:R-:W-:Y:S01]  /*186b0*/  IMAD.MOV.U32 R58, RZ, RZ, R12 ;  /* 0x000000ffff3a7224 */ /* 0x000fe200078e000c */
[----:B------:R-:W-:Y:S01]  /*186c0*/  MOV R52, 0x186f0 ;  /* 0x000186f000347802 */ /* 0x000fe20000000f00 */
[----:B------:R-:W-:-:S07]  /*186d0*/  IMAD.MOV.U32 R57, RZ, RZ, R13 ;  /* 0x000000ffff397224 */ /* 0x000fce00078e000d */
[----:B------:R-:W-:Y:S05]  /*186e0*/  CALL.REL.NOINC `($__internal_0_$__cuda_sm20_rem_u64) ;  /* 0x000001e000347944 */ /* 0x000fea0003c00000 */
[----:B------:R-:W-:-:S07]  /*186f0*/  MOV R8, R56 ;  /* 0x0000003800087202 */ /* 0x000fce0000000f00 */
.L_x_589:
[----:B------:R-:W-:Y:S05]  /*18700*/  BSYNC.RECONVERGENT B4 ;  /* 0x0000000000047941 */ /* 0x000fea0003800200 */
.L_x_587:
        /* <DEDUP_REMOVED lines=25> */
.L_x_591:
[----:B------:R-:W-:Y:S01]  /*188a0*/  MOV R58, R12 ;  /* 0x0000000c003a7202 */ /* 0x000fe20000000f00 */
[----:B------:R-:W-:Y:S01]  /*188b0*/  IMAD.MOV.U32 R57, RZ, RZ, R13 ;  /* 0x000000ffff397224 */ /* 0x000fe200078e000d */
[----:B------:R-:W-:-:S07]  /*188c0*/  MOV R52, 0x188e0 ;  /* 0x000188e000347802 */ /* 0x000fce0000000f00 */
[----:B------:R-:W-:Y:S05]  /*188d0*/  CALL.REL.NOINC `($__internal_0_$__cuda_sm20_rem_u64) ;  /* 0x000001dc00b87944 */ /* 0x000fea0003c00000 */
[----:B------:R-:W-:-:S07]  /*188e0*/  IMAD.MOV.U32 R8, RZ, RZ, R56 ;  /* 0x000000ffff087224 */ /* 0x000fce00078e0038 */
.L_x_592:
[----:B------:R-:W-:Y:S05]  /*188f0*/  BSYNC.RECONVERGENT B4 ;  /* 0x0000000000047941 */ /* 0x000fea0003800200 */
.L_x_590:
        /* <DEDUP_REMOVED lines=25> */
.L_x_594:
[----:B------:R-:W-:Y:S01]  /*18a90*/  IMAD.MOV.U32 R58, RZ, RZ, R12 ;  /* 0x000000ffff3a7224 */ /* 0x000fe200078e000c */
[----:B------:R-:W-:Y:S02]  /*18aa0*/  MOV R57, R13 ;  /* 0x0000000d00397202 */ /* 0x000fe40000000f00 */
[----:B------:R-:W-:-:S07]  /*18ab0*/  MOV R52, 0x18ad0 ;  /* 0x00018ad000347802 */ /* 0x000fce0000000f00 */
[----:B------:R-:W-:Y:S05]  /*18ac0*/  CALL.REL.NOINC `($__internal_0_$__cuda_sm20_rem_u64) ;  /* 0x000001dc003c7944 */ /* 0x000fea0003c00000 */
[----:B------:R-:W-:-:S07]  /*18ad0*/  IMAD.MOV.U32 R8, RZ, RZ, R56 ;  /* 0x000000ffff087224 */ /* 0x000fce00078e0038 */
.L_x_595:
[----:B------:R-:W-:Y:S05]  /*18ae0*/  BSYNC.RECONVERGENT B4 ;  /* 0x0000000000047941 */ /* 0x000fea0003800200 */
.L_x_593:
        /* <DEDUP_REMOVED lines=25> */
.L_x_597:
[----:B------:R-:W-:Y:S01]  /*18c80*/  IMAD.MOV.U32 R58, RZ, RZ, R12 ;  /* 0x000000ffff3a7224 */ /* 0x000fe200078e000c */
[----:B------:R-:W-:Y:S01]  /*18c90*/  MOV R52, 0x18cc0 ;  /* 0x00018cc000347802 */ /* 0x000fe20000000f00 */
[----:B------:R-:W-:-:S07]  /*18ca0*/  IMAD.MOV.U32 R57, RZ, RZ, R13 ;  /* 0x000000ffff397224 */ /* 0x000fce00078e000d */
[----:B------:R-:W-:Y:S05]  /*18cb0*/  CALL.REL.NOINC `($__internal_0_$__cuda_sm20_rem_u64) ;  /* 0x000001d800c07944 */ /* 0x000fea0003c00000 */
[----:B------:R-:W-:-:S07]  /*18cc0*/  MOV R8, R56 ;  /* 0x0000003800087202 */ /* 0x000fce0000000f00 */
.L_x_598:
[----:B------:R-:W-:Y:S05]  /*18cd0*/  BSYNC.RECONVERGENT B4 ;  /* 0x0000000000047941 */ /* 0x000fea0003800200 */
.L_x_596:
        /* <DEDUP_REMOVED lines=25> */
.L_x_600:
[----:B------:R-:W-:Y:S01]  /*18e70*/  MOV R58, R12 ;  /* 0x0000000c003a7202 */ /* 0x000fe20000000f00 */
[----:B------:R-:W-:Y:S01]  /*18e80*/  IMAD.MOV.U32 R57, RZ, RZ, R13 ;  /* 0x000000ffff397224 */ /* 0x000fe200078e000d */
[----:B------:R-:W-:-:S07]  /*18e90*/  MOV R52, 0x18eb0 ;  /* 0x00018eb000347802 */ /* 0x000fce0000000f00 */
[----:B------:R-:W-:Y:S05]  /*18ea0*/  CALL.REL.NOINC `($__internal_0_$__cuda_sm20_rem_u64) ;  /* 0x000001d800447944 */ /* 0x000fea0003c00000 */
[----:B------:R-:W-:-:S07]  /*18eb0*/  IMAD.MOV.U32 R8, RZ, RZ, R56 ;  /* 0x000000ffff087224 */ /* 0x000fce00078e0038 */
.L_x_601:
[----:B------:R-:W-:Y:S05]  /*18ec0*/  BSYNC.RECONVERGENT B4 ;  /* 0x0000000000047941 */ /* 0x000fea0003800200 */
.L_x_599:
        /* <DEDUP_REMOVED lines=25> */
.L_x_603:
[----:B------:R-:W-:Y:S01]  /*19060*/  IMAD.MOV.U32 R58, RZ, RZ, R12 ;  /* 0x000000ffff3a7224 */ /* 0x000fe200078e000c */
[----:B------:R-:W-:Y:S02]  /*19070*/  MOV R57, R13 ;  /* 0x0000000d00397202 */ /* 0x000fe40000000f00 */
[----:B------:R-:W-:-:S07]  /*19080*/  MOV R52, 0x190a0 ;  /* 0x000190a000347802 */ /* 0x000fce0000000f00 */
[----:B------:R-:W-:Y:S05]  /*19090*/  CALL.REL.NOINC `($__internal_0_$__cuda_sm20_rem_u64) ;  /* 0x000001d400c87944 */ /* 0x000fea0003c00000 */
[----:B------:R-:W-:-:S07]  /*190a0*/  IMAD.MOV.U32 R8, RZ, RZ, R56 ;  /* 0x000000ffff087224 */ /* 0x000fce00078e0038 */
.L_x_604:
[----:B------:R-:W-:Y:S05]  /*190b0*/  BSYNC.RECONVERGENT B4 ;  /* 0x0000000000047941 */ /* 0x000fea0003800200 */
.L_x_602:
        /* <DEDUP_REMOVED lines=25> */
.L_x_606:
[----:B------:R-:W-:Y:S01]  /*19250*/  IMAD.MOV.U32 R58, RZ, RZ, R12 ;  /* 0x000000ffff3a7224 */ /* 0x000fe200078e000c */
[----:B------:R-:W-:Y:S01]  /*19260*/  MOV R52, 0x19290 ;  /* 0x0001929000347802 */ /* 0x000fe20000000f00 */
[----:B------:R-:W-:-:S07]  /*19270*/  IMAD.MOV.U32 R57, RZ, RZ, R13 ;  /* 0x000000ffff397224 */ /* 0x000fce00078e000d */
[----:B------:R-:W-:Y:S05]  /*19280*/  CALL.REL.NOINC `($__internal_0_$__cuda_sm20_rem_u64) ;  /* 0x000001d4004c7944 */ /* 0x000fea0003c00000 */
[----:B------:R-:W-:-:S07]  /*19290*/  MOV R8, R56 ;  /* 0x0000003800087202 */ /* 0x000fce0000000f00 */
.L_x_607:
[----:B------:R-:W-:Y:S05]  /*192a0*/  BSYNC.RECONVERGENT B4 ;  /* 0x0000000000047941 */ /* 0x000fea0003800200 */
.L_x_605:
        /* <DEDUP_REMOVED lines=25> */
.L_x_609:
[----:B------:R-:W-:Y:S01]  /*19440*/  MOV R58, R12 ;  /* 0x0000000c003a7202 */ /* 0x000fe20000000f00 */
[----:B------:R-:W-:Y:S01]  /*19450*/  IMAD.MOV.U32 R57, RZ, RZ, R13 ;  /* 0x000000ffff397224 */ /* 0x000fe200078e000d */
[----:B------:R-:W-:-:S07]  /*19460*/  MOV R52, 0x19480 ;  /* 0x0001948000347802 */ /* 0x000fce0000000f00 */
[----:B------:R-:W-:Y:S05]  /*19470*/  CALL.REL.NOINC `($__internal_0_$__cuda_sm20_rem_u64) ;  /* 0x000001d000d07944 */ /* 0x000fea0003c00000 */
[----:B------:R-:W-:-:S07]  /*19480*/  IMAD.MOV.U32 R8, RZ, RZ, R56 ;  /* 0x000000ffff087224 */ /* 0x000fce00078e0038 */
.L_x_610:
[----:B------:R-:W-:Y:S05]  /*19490*/  BSYNC.RECONVERGENT B4 ;  /* 0x0000000000047941 */ /* 0x000fea0003800200 */
.L_x_608:
        /* <DEDUP_REMOVED lines=25> */
.L_x_612:
[----:B------:R-:W-:Y:S01]  /*19630*/  IMAD.MOV.U32 R58, RZ, RZ, R12 ;  /* 0x000000ffff3a7224 */ /* 0x000fe200078e000c */
[----:B------:R-:W-:Y:S02]  /*19640*/  MOV R57, R13 ;  /* 0x0000000d00397202 */ /* 0x000fe40000000f00 */
[----:B------:R-:W-:-:S07]  /*19650*/  MOV R52, 0x19670 ;  /* 0x0001967000347802 */ /* 0x000fce0000000f00 */
[----:B------:R-:W-:Y:S05]  /*19660*/  CALL.REL.NOINC `($__internal_0_$__cuda_sm20_rem_u64) ;  /* 0x000001d000547944 */ /* 0x000fea0003c00000 */
[----:B------:R-:W-:-:S07]  /*19670*/  IMAD.MOV.U32 R8, RZ, RZ, R56 ;  /* 0x000000ffff087224 */ /* 0x000fce00078e0038 */
.L_x_613:
[----:B------:R-:W-:Y:S05]  /*19680*/  BSYNC.RECONVERGENT B4 ;  /* 0x0000000000047941 */ /* 0x000fea0003800200 */
.L_x_611:
        /* <DEDUP_REMOVED lines=25> */
.L_x_615:
[----:B------:R-:W-:Y:S01]  /*19820*/  IMAD.MOV.U32 R58, RZ, RZ, R12 ;  /* 0x000000ffff3a7224 */ /* 0x000fe200078e000c */
[----:B------:R-:W-:Y:S01]  /*19830*/  MOV R52, 0x19860 ;  /* 0x0001986000347802 */ /* 0x000fe20000000f00 */
[----:B------:R-:W-:-:S07]  /*19840*/  IMAD.MOV.U32 R57, RZ, RZ, R13 ;  /* 0x000000ffff397224 */ /* 0x000fce00078e000d */
[----:B------:R-:W-:Y:S05]  /*19850*/  CALL.REL.NOINC `($__internal_0_$__cuda_sm20_rem_u64) ;  /* 0x000001cc00d87944 */ /* 0x000fea0003c00000 */
[----:B------:R-:W-:-:S07]  /*19860*/  MOV R8, R56 ;  /* 0x0000003800087202 */ /* 0x000fce0000000f00 */
.L_x_616:
[----:B------:R-:W-:Y:S05]  /*19870*/  BSYNC.RECONVERGENT B4 ;  /* 0x0000000000047941 */ /* 0x000fea0003800200 */
.L_x_614:
        /* <DEDUP_REMOVED lines=25> */
.L_x_618:
[----:B------:R-:W-:Y:S01]  /*19a10*/  MOV R58, R12 ;  /* 0x0000000c003a7202 */ /* 0x000fe20000000f00 */
[----:B------:R-:W-:Y:S01]  /*19a20*/  IMAD.MOV.U32 R57, RZ, RZ, R13 ;  /* 0x000000ffff397224 */ /* 0x000fe200078e000d */
[----:B------:R-:W-:-:S07]  /*19a30*/  MOV R52, 0x19a50 ;  /* 0x00019a5000347802 */ /* 0x000fce0000000f00 */
[----:B------:R-:W-:Y:S05]  /*19a40*/  CALL.REL.NOINC `($__internal_0_$__cuda_sm20_rem_u64) ;  /* 0x000001cc005c7944 */ /* 0x000fea0003c00000 */
[----:B------:R-:W-:-:S07]  /*19a50*/  IMAD.MOV.U32 R8, RZ, RZ, R56 ;  /* 0x000000ffff087224 */ /* 0x000fce00078e0038 */
.L_x_619:
[----:B------:R-:W-:Y:S05]  /*19a60*/  BSYNC.RECONVERGENT B4 ;  /* 0x0000000000047941 */ /* 0x000fea0003800200 */
.L_x_617:
        /* <DEDUP_REMOVED lines=25> */
.L_x_621:
[----:B------:R-:W-:Y:S01]  /*19c00*/  IMAD.MOV.U32 R58, RZ, RZ, R12 ;  /* 0x000000ffff3a7224 */ /* 0x000fe200078e000c */
[----:B------:R-:W-:Y:S02]  /*19c10*/  MOV R57, R13 ;  /* 0x0000000d00397202 */ /* 0x000fe40000000f00 */
[----:B------:R-:W-:-:S07]  /*19c20*/  MOV R52, 0x19c40 ;  /* 0x00019c4000347802 */ /* 0x000fce0000000f00 */
[----:B------:R-:W-:Y:S05]  /*19c30*/  CALL.REL.NOINC `($__internal_0_$__cuda_sm20_rem_u64) ;  /* 0x000001c800e07944 */ /* 0x000fea0003c00000 */
[----:B------:R-:W-:-:S07]  /*19c40*/  IMAD.MOV.U32 R8, RZ, RZ, R56 ;  /* 0x000000ffff087224 */ /* 0x000fce00078e0038 */
.L_x_622:
[----:B------:R-:W-:Y:S05]  /*19c50*/  BSYNC.RECONVERGENT B4 ;  /* 0x0000000000047941 */ /* 0x000fea0003800200 */
.L_x_620:
        /* <DEDUP_REMOVED lines=25> */
.L_x_624:
[----:B------:R-:W-:Y:S01]  /*19df0*/  IMAD.MOV.U32 R58, RZ, RZ, R12 ;  /* 0x000000ffff3a7224 */ /* 0x000fe200078e000c */
[----:B------:R-:W-:Y:S01]  /*19e00*/  MOV R52, 0x19e30 ;  /* 0x00019e3000347802 */ /* 0x000fe20000000f00 */
[----:B------:R-:W-:-:S07]  /*19e10*/  IMAD.MOV.U32 R57, RZ, RZ, R13 ;  /* 0x000000ffff397224 */ /* 0x000fce00078e000d */
[----:B------:R-:W-:Y:S05]  /*19e20*/  CALL.REL.NOINC `($__internal_0_$__cuda_sm20_rem_u64) ;  /* 0x000001c800647944 */ /* 0x000fea0003c00000 */
[----:B------:R-:W-:-:S07]  /*19e30*/  MOV R8, R56 ;  /* 0x0000003800087202 */ /* 0x000fce0000000f00 */
.L_x_625:
[----:B------:R-:W-:Y:S05]  /*19e40*/  BSYNC.RECONVERGENT B4 ;  /* 0x0000000000047941 */ /* 0x000fea0003800200 */
.L_x_623:
        /* <DEDUP_REMOVED lines=25> */
.L_x_627:
[----:B------:R-:W-:Y:S01]  /*19fe0*/  MOV R58, R12 ;  /* 0x0000000c003a7202 */ /* 0x000fe20000000f00 */
[----:B------:R-:W-:Y:S01]  /*19ff0*/  IMAD.MOV.U32 R57, RZ, RZ, R13 ;  /* 0x000000ffff397224 */ /* 0x000fe200078e000d */
[----:B------:R-:W-:-:S07]  /*1a000*/  MOV R52, 0x1a020 ;  /* 0x0001a02000347802 */ /* 0x000fce0000000f00 */
[----:B------:R-:W-:Y:S05]  /*1a010*/  CALL.REL.NOINC `($__internal_0_$__cuda_sm20_rem_u64) ;  /* 0x000001c400e87944 */ /* 0x000fea0003c00000 */
[----:B------:R-:W-:-:S07]  /*1a020*/  IMAD.MOV.U32 R8, RZ, RZ, R56 ;  /* 0x000000ffff087224 */ /* 0x000fce00078e0038 */
.L_x_628:
[----:B------:R-:W-:Y:S05]  /*1a030*/  BSYNC.RECONVERGENT B4 ;  /* 0x0000000000047941 */ /* 0x000fea0003800200 */
.L_x_626:
        /* <DEDUP_REMOVED lines=25> */
.L_x_630:
[----:B------:R-:W-:Y:S01]  /*1a1d0*/  IMAD.MOV.U32 R58, RZ, RZ, R12 ;  /* 0x000000ffff3a7224 */ /* 0x000fe200078e000c */
[----:B------:R-:W-:Y:S02]  /*1a1e0*/  MOV R57, R13 ;  /* 0x0000000d00397202 */ /* 0x000fe40000000f00 */
[----:B------:R-:W-:-:S07]  /*1a1f0*/  MOV R52, 0x1a210 ;  /* 0x0001a21000347802 */ /* 0x000fce0000000f00 */
[----:B------:R-:W-:Y:S05]  /*1a200*/  CALL.REL.NOINC `($__internal_0_$__cuda_sm20_rem_u64) ;  /* 0x000001c4006c7944 */ /* 0x000fea0003c00000 */
[----:B------:R-:W-:-:S07]  /*1a210*/  IMAD.MOV.U32 R8, RZ, RZ, R56 ;  /* 0x000000ffff087224 */ /* 0x000fce00078e0038 */
.L_x_631:
[----:B------:R-:W-:Y:S05]  /*1a220*/  BSYNC.RECONVERGENT B4 ;  /* 0x0000000000047941 */ /* 0x000fea0003800200 */
.L_x_629:
        /* <DEDUP_REMOVED lines=25> */
.L_x_633:
[----:B------:R-:W-:Y:S01]  /*1a3c0*/  IMAD.MOV.U32 R58, RZ, RZ, R12 ;  /* 0x000000ffff3a7224 */ /* 0x000fe200078e000c */
[----:B------:R-:W-:Y:S01]  /*1a3d0*/  MOV R52, 0x1a400 ;  /* 0x0001a40000347802 */ /* 0x000fe20000000f00 */
[----:B------:R-:W-:-:S07]  /*1a3e0*/  IMAD.MOV.U32 R57, RZ, RZ, R13 ;  /* 0x000000ffff397224 */ /* 0x000fce00078e000d */
[----:B------:R-:W-:Y:S05]  /*1a3f0*/  CALL.REL.NOINC `($__internal_0_$__cuda_sm20_rem_u64) ;  /* 0x000001c000f07944 */ /* 0x000fea0003c00000 */
[----:B------:R-:W-:-:S07]  /*1a400*/  MOV R8, R56 ;  /* 0x0000003800087202 */ /* 0x000fce0000000f00 */
.L_x_634:
[----:B------:R-:W-:Y:S05]  /*1a410*/  BSYNC.RECONVERGENT B4 ;  /* 0x0000000000047941 */ /* 0x000fea0003800200 */
.L_x_632:
        /* <DEDUP_REMOVED lines=25> */
.L_x_636:
[----:B------:R-:W-:Y:S01]  /*1a5b0*/  MOV R58, R12 ;  /* 0x0000000c003a7202 */ /* 0x000fe20000000f00 */
[----:B------:R-:W-:Y:S01]  /*1a5c0*/  IMAD.MOV.U32 R57, RZ, RZ, R13 ;  /* 0x000000ffff397224 */ /* 0x000fe200078e000d */
[----:B------:R-:W-:-:S07]  /*1a5d0*/  MOV R52, 0x1a5f0 ;  /* 0x0001a5f000347802 */ /* 0x000fce0000000f00 */
[----:B------:R-:W-:Y:S05]  /*1a5e0*/  CALL.REL.NOINC `($__internal_0_$__cuda_sm20_rem_u64) ;  /* 0x000001c000747944 */ /* 0x000fea0003c00000 */
[----:B------:R-:W-:-:S07]  /*1a5f0*/  IMAD.MOV.U32 R8, RZ, RZ, R56 ;  /* 0x000000ffff087224 */ /* 0x000fce00078e0038 */
.L_x_637:
[----:B------:R-:W-:Y:S05]  /*1a600*/  BSYNC.RECONVERGENT B4 ;  /* 0x0000000000047941 */ /* 0x000fea0003800200 */
.L_x_635:
        /* <DEDUP_REMOVED lines=25> */
.L_x_639:
[----:B------:R-:W-:Y:S01]  /*1a7a0*/  IMAD.MOV.U32 R58, RZ, RZ, R12 ;  /* 0x000000ffff3a7224 */ /* 0x000fe200078e000c */
[----:B------:R-:W-:Y:S02]  /*1a7b0*/  MOV R57, R13 ;  /* 0x0000000d00397202 */ /* 0x000fe40000000f00 */
[----:B------:R-:W-:-:S07]  /*1a7c0*/  MOV R52, 0x1a7e0 ;  /* 0x0001a7e000347802 */ /* 0x000fce0000000f00 */
[----:B------:R-:W-:Y:S05]  /*1a7d0*/  CALL.REL.NOINC `($__internal_0_$__cuda_sm20_rem_u64) ;  /* 0x000001bc00f87944 */ /* 0x000fea0003c00000 */
[----:B------:R-:W-:-:S07]  /*1a7e0*/  IMAD.MOV.U32 R8, RZ, RZ, R56 ;  /* 0x000000ffff087224 */ /* 0x000fce00078e0038 */
.L_x_640:
[----:B------:R-:W-:Y:S05]  /*1a7f0*/  BSYNC.RECONVERGENT B4 ;  /* 0x0000000000047941 */ /* 0x000fea0003800200 */
.L_x_638:
        /* <DEDUP_REMOVED lines=25> */
.L_x_642:
[----:B------:R-:W-:Y:S01]  /*1a990*/  IMAD.MOV.U32 R58, RZ, RZ, R12 ;  /* 0x000000ffff3a7224 */ /* 0x000fe200078e000c */
[----:B------:R-:W-:Y:S01]  /*1a9a0*/  MOV R52, 0x1a9d0 ;  /* 0x0001a9d000347802 */ /* 0x000fe20000000f00 */
[----:B------:R-:W-:-:S07]  /*1a9b0*/  IMAD.MOV.U32 R57, RZ, RZ, R13 ;  /* 0x000000ffff397224 */ /* 0x000fce00078e000d */
[----:B------:R-:W-:Y:S05]  /*1a9c0*/  CALL.REL.NOINC `($__internal_0_$__cuda_sm20_rem_u64) ;  /* 0x000001bc007c7944 */ /* 0x000fea0003c00000 */
[----:B------:R-:W-:-:S07]  /*1a9d0*/  MOV R8, R56 ;  /* 0x0000003800087202 */ /* 0x000fce0000000f00 */
.L_x_643:
[----:B------:R-:W-:Y:S05]  /*1a9e0*/  BSYNC.RECONVERGENT B4 ;  /* 0x0000000000047941 */ /* 0x000fea0003800200 */
.L_x_641:
        /* <DEDUP_REMOVED lines=25> */
.L_x_645:
[----:B------:R-:W-:Y:S01]  /*1ab80*/  MOV R58, R12 ;  /* 0x0000000c003a7202 */ /* 0x000fe20000000f00 */
[----:B------:R-:W-:Y:S01]  /*1ab90*/  IMAD.MOV.U32 R57, RZ, RZ, R13 ;  /* 0x000000ffff397224 */ /* 0x000fe200078e000d */
[----:B------:R-:W-:-:S07]  /*1aba0*/  MOV R52, 0x1abc0 ;  /* 0x0001abc000347802 */ /* 0x000fce0000000f00 */
[----:B------:R-:W-:Y:S05]  /*1abb0*/  CALL.REL.NOINC `($__internal_0_$__cuda_sm20_rem_u64) ;  /* 0x000001bc00007944 */ /* 0x000fea0003c00000 */
[----:B------:R-:W-:-:S07]  /*1abc0*/  IMAD.MOV.U32 R8, RZ, RZ, R56 ;  /* 0x000000ffff087224 */ /* 0x000fce00078e0038 */
.L_x_646:
[----:B------:R-:W-:Y:S05]  /*1abd0*/  BSYNC.RECONVERGENT B4 ;  /* 0x0000000000047941 */ /* 0x000fea0003800200 */
.L_x_644:
        /* <DEDUP_REMOVED lines=25> */
.L_x_648:
[----:B------:R-:W-:Y:S01]  /*1ad70*/  IMAD.MOV.U32 R58, RZ, RZ, R12 ;  /* 0x000000ffff3a7224 */ /* 0x000fe200078e000c */
[----:B------:R-:W-:Y:S02]  /*1ad80*/  MOV R57, R13 ;  /* 0x0000000d00397202 */ /* 0x000fe40000000f00 */
[----:B------:R-:W-:-:S07]  /*1ad90*/  MOV R52, 0x1adb0 ;  /* 0x0001adb000347802 */ /* 0x000fce0000000f00 */
[----:B------:R-:W-:Y:S05]  /*1ada0*/  CALL.REL.NOINC `($__internal_0_$__cuda_sm20_rem_u64) ;  /* 0x000001b800847944 */ /* 0x000fea0003c00000 */
[----:B------:R-:W-:-:S07]  /*1adb0*/  IMAD.MOV.U32 R8, RZ, RZ, R56 ;  /* 0x000000ffff087224 */ /* 0x000fce00078e0038 */
.L_x_649:
[----:B------:R-:W-:Y:S05]  /*1adc0*/  BSYNC.RECONVERGENT B4 ;  /* 0x0000000000047941 */ /* 0x000fea0003800200 */
.L_x_647:
        /* <DEDUP_REMOVED lines=25> */
.L_x_651:
[----:B------:R-:W-:Y:S01]  /*1af60*/  IMAD.MOV.U32 R58, RZ, RZ, R12 ;  /* 0x000000ffff3a7224 */ /* 0x000fe200078e000c */
[----:B------:R-:W-:Y:S01]  /*1af70*/  MOV R52, 0x1afa0 ;  /* 0x0001afa000347802 */ /* 0x000fe20000000f00 */
[----:B------:R-:W-:-:S07]  /*1af80*/  IMAD.MOV.U32 R57, RZ, RZ, R13 ;  /* 0x000000ffff397224 */ /* 0x000fce00078e000d */
[----:B------:R-:W-:Y:S05]  /*1af90*/  CALL.REL.NOINC `($__internal_0_$__cuda_sm20_rem_u64) ;  /* 0x000001b800087944 */ /* 0x000fea0003c00000 */
[----:B------:R-:W-:-:S07]  /*1afa0*/  MOV R8, R56 ;  /* 0x0000003800087202 */ /* 0x000fce0000000f00 */
.L_x_652:
[----:B------:R-:W-:Y:S05]  /*1afb0*/  BSYNC.RECONVERGENT B4 ;  /* 0x0000000000047941 */ /* 0x000fea0003800200 */
.L_x_650:
        /* <DEDUP_REMOVED lines=25> */
.L_x_654:
[----:B------:R-:W-:Y:S01]  /*1b150*/  MOV R58, R12 ;  /* 0x0000000c003a7202 */ /* 0x000fe20000000f00 */
[----:B------:R-:W-:Y:S01]  /*1b160*/  IMAD.MOV.U32 R57, RZ, RZ, R13 ;  /* 0x000000ffff397224 */ /* 0x000fe200078e000d */
[----:B------:R-:W-:-:S07]  /*1b170*/  MOV R52, 0x1b190 ;  /* 0x0001b19000347802 */ /* 0x000fce0000000f00 */
[----:B------:R-:W-:Y:S05]  /*1b180*/  CALL.REL.NOINC `($__internal_0_$__cuda_sm20_rem_u64) ;  /* 0x000001b4008c7944 */ /* 0x000fea0003c00000 */
[----:B------:R-:W-:-:S07]  /*1b190*/  IMAD.MOV.U32 R8, RZ, RZ, R56 ;  /* 0x000000ffff087224 */ /* 0x000fce00078e0038 */
.L_x_655:
[----:B------:R-:W-:Y:S05]  /*1b1a0*/  BSYNC.RECONVERGENT B4 ;  /* 0x0000000000047941 */ /* 0x000fea0003800200 */
.L_x_653:
        /* <DEDUP_REMOVED lines=25> */
.L_x_657:
[----:B------:R-:W-:Y:S01]  /*1b340*/  IMAD.MOV.U32 R58, RZ, RZ, R12 ;  /* 0x000000ffff3a7224 */ /* 0x000fe200078e000c */
[----:B------:R-:W-:Y:S02]  /*1b350*/  MOV R57, R13 ;  /* 0x0000000d00397202 */ /* 0x000fe40000000f00 */
[----:B------:R-:W-:-:S07]  /*1b360*/  MOV R52, 0x1b380 ;  /* 0x0001b38000347802 */ /* 0x000fce0000000f00 */
[----:B------:R-:W-:Y:S05]  /*1b370*/  CALL.REL.NOINC `($__internal_0_$__cuda_sm20_rem_u64) ;  /* 0x000001b400107944 */ /* 0x000fea0003c00000 */
[----:B------:R-:W-:-:S07]  /*1b380*/  IMAD.MOV.U32 R8, RZ, RZ, R56 ;  /* 0x000000ffff087224 */ /* 0x000fce00078e0038 */
.L_x_658:
[----:B------:R-:W-:Y:S05]  /*1b390*/  BSYNC.RECONVERGENT B4 ;  /* 0x0000000000047941 */ /* 0x000fea0003800200 */
.L_x_656:
        /* <DEDUP_REMOVED lines=25> */
.L_x_660:
[----:B------:R-:W-:Y:S01]  /*1b530*/  IMAD.MOV.U32 R58, RZ, RZ, R12 ;  /* 0x000000ffff3a7224 */ /* 0x000fe200078e000c */
[----:B------:R-:W-:Y:S01]  /*1b540*/  MOV R52, 0x1b570 ;  /* 0x0001b57000347802 */ /* 0x000fe20000000f00 */
[----:B------:R-:W-:-:S07]  /*1b550*/  IMAD.MOV.U32 R57, RZ, RZ, R13 ;  /* 0x000000ffff397224 */ /* 0x000fce00078e000d */
[----:B------:R-:W-:Y:S05]  /*1b560*/  CALL.REL.NOINC `($__internal_0_$__cuda_sm20_rem_u64) ;  /* 0x000001b000947944 */ /* 0x000fea0003c00000 */
[----:B------:R-:W-:-:S07]  /*1b570*/  MOV R8, R56 ;  /* 0x0000003800087202 */ /* 0x000fce0000000f00 */
.L_x_661:
[----:B------:R-:W-:Y:S05]  /*1b580*/  BSYNC.RECONVERGENT B4 ;  /* 0x0000000000047941 */ /* 0x000fea0003800200 */
.L_x_659:
        /* <DEDUP_REMOVED lines=25> */
.L_x_663:
[----:B------:R-:W-:Y:S01]  /*1b720*/  MOV R58, R12 ;  /* 0x0000000c003a7202 */ /* 0x000fe20000000f00 */
[----:B------:R-:W-:Y:S01]  /*1b730*/  IMAD.MOV.U32 R57, RZ, RZ, R13 ;  /* 0x000000ffff397224 */ /* 0x000fe200078e000d */
[----:B------:R-:W-:-:S07]  /*1b740*/  MOV R52, 0x1b760 ;  /* 0x0001b76000347802 */ /* 0x000fce0000000f00 */
[----:B------:R-:W-:Y:S05]  /*1b750*/  CALL.REL.NOINC `($__internal_0_$__cuda_sm20_rem_u64) ;  /* 0x000001b000187944 */ /* 0x000fea0003c00000 */
[----:B------:R-:W-:-:S07]  /*1b760*/  IMAD.MOV.U32 R8, RZ, RZ, R56 ;  /* 0x000000ffff087224 */ /* 0x000fce00078e0038 */
.L_x_664:
[----:B------:R-:W-:Y:S05]  /*1b770*/  BSYNC.RECONVERGENT B4 ;  /* 0x0000000000047941 */ /* 0x000fea0003800200 */
.L_x_662:
        /* <DEDUP_REMOVED lines=25> */
.L_x_666:
[----:B------:R-:W-:Y:S01]  /*1b910*/  IMAD.MOV.U32 R58, RZ, RZ, R12 ;  /* 0x000000ffff3a7224 */ /* 0x000fe200078e000c */
[----:B------:R-:W-:Y:S02]  /*1b920*/  MOV R57, R13 ;  /* 0x0000000d00397202 */ /* 0x000fe40000000f00 */
[----:B------:R-:W-:-:S07]  /*1b930*/  MOV R52, 0x1b950 ;  /* 0x0001b95000347802 */ /* 0x000fce0000000f00 */
[----:B------:R-:W-:Y:S05]  /*1b940*/  CALL.REL.NOINC `($__internal_0_$__cuda_sm20_rem_u64) ;  /* 0x000001ac009c7944 */ /* 0x000fea0003c00000 */
[----:B------:R-:W-:-:S07]  /*1b950*/  IMAD.MOV.U32 R8, RZ, RZ, R56 ;  /* 0x000000ffff087224 */ /* 0x000fce00078e0038 */
.L_x_667:
[----:B------:R-:W-:Y:S05]  /*1b960*/  BSYNC.RECONVERGENT B4 ;  /* 0x0000000000047941 */ /* 0x000fea0003800200 */
.L_x_665:
[----:B------:R-:W-:-:S05]  /*1b970*/  IADD3 R40, P0, PT, R40, R8, RZ ;  /* 0x0000000828287210 */ /* 0x000fca0007f1e0ff */
[----:B------:R-:W-:-:S08]  /*1b980*/  IMAD.X R54, R41, 0x1, R9, P0 ;  /* 0x0000000129367824 */ /* 0x000fd000000e0609 */
.L_x_469:
[----:B------:R-:W-:Y:S05]  /*1b990*/  BSYNC.RECONVERGENT B3 ;  /* 0x0000000000037941 */ /* 0x000fea0003800200 */
.L_x_468:
        /* <DEDUP_REMOVED lines=13> */
[----:B------:R-:W-:-:S05]  /*1ba70*/  IMAD.HI.U32 R6, R37, R40, RZ ;  /* 0x0000002825067227 */ /* 0x000fca00078e00ff */
[----:B------:R-:W-:-:S05]  /*1ba80*/  IADD3 R7, PT, PT, -R6, RZ, RZ ;  /* 0x000000ff06077210 */ /* 0x000fca0007ffe1ff */
[----:B------:R-:W-:Y:S02]  /*1ba90*/  IMAD R6, R12, R7, R40 ;  /* 0x000000070c067224 */ /* 0x000fe400078e0228 */
[----:B------:R-:W-:-:S03]  /*1baa0*/  HFMA2 R7, -RZ, RZ, 0, 0 ;  /* 0x00000000ff077431 */ /* 0x000fc600000001ff */
[----:B------:R-:W-:-:S13]  /*1bab0*/  ISETP.GE.U32.AND P0, PT, R6, R12, PT ;  /* 0x0000000c0600720c */ /* 0x000fda0003f06070 */
[----:B------:R-:W-:-:S05]  /*1bac0*/  @P0 IMAD.IADD R6, R6, 0x1, -R12 ;  /* 0x0000000106060824 */ /* 0x000fca00078e0a0c */
[----:B------:R-:W-:-:S13]  /*1bad0*/  ISETP.GE.U32.AND P0, PT, R6, R12, PT ;  /* 0x0000000c0600720c */ /* 0x000fda0003f06070 */
[----:B------:R-:W-:Y:S01]  /*1bae0*/  @P0 IMAD.IADD R6, R6, 0x1, -R12 ;  /* 0x0000000106060824 */ /* 0x000fe200078e0a0c */
[----:B------:R-:W-:Y:S01]  /*1baf0*/  @!P2 LOP3.LUT R6, RZ, R12, RZ, 0x33, !PT ;  /* 0x0000000cff06a212 */ /* 0x000fe200078e33ff */
[----:B------:R-:W-:Y:S06]  /*1bb00*/  BRA `(.L_x_670) ;  /* 0x0000000000207947 */ /* 0x000fec0003800000 */
.L_x_669:
        /* <DEDUP_REMOVED lines=8> */
.L_x_670:
[----:B------:R-:W-:Y:S05]  /*1bb90*/  BSYNC.RECONVERGENT B3 ;  /* 0x0000000000037941 */ /* 0x000fea0003800200 */
.L_x_668:
[----:B------:R-:W-:-:S04]  /*1bba0*/  ISETP.NE.U32.AND P0, PT, R6, R5, PT ;  /* 0x000000050600720c */ /* 0x000fc80003f05070 */
[----:B------:R-:W-:-:S13]  /*1bbb0*/  ISETP.NE.AND.EX P0, PT, R7, R4, PT, P0 ;  /* 0x000000040700720c */ /* 0x000fda0003f05300 */
[----:B------:R-:W-:Y:S05]  /*1bbc0*/  @!P0 BRA `(.L_x_59) ;  /* 0x0000000000148947 */ /* 0x000fea0003800000 */
[----:B------:R-:W-:-:S05]  /*1bbd0*/  VIADD R36, R36, 0x1 ;  /* 0x0000000124247836 */ /* 0x000fca0000000000 */
[----:B------:R-:W-:-:S13]  /*1bbe0*/  ISETP.NE.AND P0, PT, R36, R3, PT ;  /* 0x000000032400720c */ /* 0x000fda0003f05270 */
[----:B------:R-:W-:Y:S05]  /*1bbf0*/  @!P0 BREAK.RELIABLE B2 ;  /* 0x0000000000028942 */ /* 0x000fea0003800100 */
[----:B------:R-:W-:Y:S05]  /*1bc00*/  @!P0 BRA `(.L_x_13) ;  /* 0x0000019c00708947 */ /* 0x000fea0003800000 */
[----:B------:R-:W-:Y:S05]  /*1bc10*/  BRA `(.L_x_671) ;  /* 0xffffff7c002c7947 */ /* 0x000fea000383ffff */
.L_x_59:
[----:B------:R-:W-:Y:S05]  /*1bc20*/  BSYNC.RELIABLE B2 ;  /* 0x0000000000027941 */ /* 0x000fea0003800100 */
.L_x_58:
[----:B------:R-:W-:-:S05]  /*1bc30*/  VIADD R38, R38, 0x1 ;  /* 0x0000000126267836 */ /* 0x000fca0000000000 */
[----:B------:R-:W-:-:S13]  /*1bc40*/  ISETP.NE.AND P0, PT, R38, 0xc, PT ;  /* 0x0000000c2600780c */ /* 0x000fda0003f05270 */
[----:B------:R-:W-:Y:S05]  /*1bc50*/  @P0 BRA `(.L_x_672) ;  /* 0xfffffe70003c0947 */ /* 0x000fea000383ffff */
.L_x_15:
[----:B------:R-:W-:Y:S01]  /*1bc60*/  IADD3 R58, P2, PT, R12, 0x2, RZ ;  /* 0x000000020c3a7810 */ /* 0x000fe20007f5e0ff */
[----:B------:R-:W-:Y:S01]  /*1bc70*/  BSSY.RECONVERGENT B2, `(.L_x_673) ;  /* 0x00019b4000027945 */ /* 0x000fe20003800200 */
[----:B------:R-:W-:Y:S02]  /*1bc80*/  IMAD.MOV.U32 R7, RZ, RZ, RZ ;  /* 0x000000ffff077224 */ /* 0x000fe400078e00ff */
[----:B------:R-:W-:Y:S02]  /*1bc90*/  ISETP.GT.U32.AND P0, PT, R58, -0x1, PT ;  /* 0xffffffff3a00780c */ /* 0x000fe40003f04070 */
[----:B------:R-:W-:-:S04]  /*1bca0*/  IADD3.X R57, PT, PT, RZ, R13, RZ, P2, !PT ;  /* 0x0000000dff397210 */ /* 0x000fc800017fe4ff */
[----:B------:R-:W-:-:S13]  /*1bcb0*/  ISETP.GT.U32.AND.EX P0, PT, R57, RZ, PT, P0 ;  /* 0x000000ff3900720c */ /* 0x000fda0003f04100 */
[----:B------:R-:W-:Y:S05]  /*1bcc0*/  @P0 BRA `(.L_x_674) ;  /* 0x0000001800cc0947 */ /* 0x000fea0003800000 */
[----:B------:R-:W-:Y:S01]  /*1bcd0*/  ISETP.GT.U32.AND P0, PT, R12, -0x3, PT ;  /* 0xfffffffd0c00780c */ /* 0x000fe20003f04070 */
[----:B------:R-:W-:-:S03]  /*1bce0*/  IMAD.MOV.U32 R8, RZ, RZ, RZ ;  /* 0x000000ffff087224 */ /* 0x000fc600078e00ff */
[----:B------:R-:W-:-:S13]  /*1bcf0*/  ISETP.GT.U32.AND.EX P0, PT, R13, -0x1, PT, P0 ;  /* 0xffffffff0d00780c */ /* 0x000fda0003f04100 */
[----:B------:R-:W-:Y:S05]  /*1bd00*/  @P0 BRA `(.L_x_675) ;  /* 0x0000019800a80947 */ /* 0x000fea0003800000 */
[----:B------:R-:W-:Y:S01]  /*1bd10*/  LOP3.LUT R0, R58, 0xfffffffe, RZ, 0xc0, !PT ;  /* 0xfffffffe3a007812 */ /* 0x000fe200078ec0ff */
[----:B------:R-:W-:-:S03]  /*1bd20*/  HFMA2 R8, -RZ, RZ, 0, 5.9604644775390625e-08 ;  /* 0x00000001ff087431 */ /* 0x000fc600000001ff */
[----:B------:R-:W-:-:S13]  /*1bd30*/  ISETP.NE.AND P0, PT, R0, 0x2, PT ;  /* 0x000000020000780c */ /* 0x000fda0003f05270 */
[----:B------:R-:W-:Y:S05]  /*1bd40*/  @!P0 BRA `(.L_x_675) ;  /* 0x0000019800988947 */ /* 0x000fea0003800000 */
[----:B------:R-:W-:Y:S01]  /*1bd50*/  LOP3.LUT R0, R58, 0x1, RZ, 0xc0, !PT ;  /* 0x000000013a007812 */ /* 0x000fe200078ec0ff */
[----:B------:R-:W-:-:S03]  /*1bd60*/  IMAD.MOV.U32 R8, RZ, RZ, RZ ;  /* 0x000000ffff087224 */ /* 0x000fc600078e00ff */
[----:B------:R-:W-:-:S13]  /*1bd70*/  ISETP.NE.U32.AND P0, PT, R0, 0x1, PT ;  /* 0x000000010000780c */ /* 0x000fda0003f05070 */
[----:B------:R-:W-:Y:S05]  /*1bd80*/  @P0 BRA `(.L_x_675) ;  /* 0x0000019800880947 */ /* 0x000fea0003800000 */
[----:B------:R-:W-:Y:S01]  /*1bd90*/  ISETP.GE.U32.AND P0, PT, R58, 0x9, PT ;  /* 0x000000093a00780c */ /* 0x000fe20003f06070 */
[----:B------:R-:W-:-:S03]  /*1bda0*/  IMAD.MOV.U32 R8, RZ, RZ, 0x1 ;  /* 0x00000001ff087424 */ /* 0x000fc600078e00ff */
[----:B------:R-:W-:-:S13]  /*1bdb0*/  ISETP.GE.U32.AND.EX P0, PT, R57, RZ, PT, P0 ;  /* 0x000000ff3900720c */ /* 0x000fda0003f06100 */
[----:B------:R-:W-:Y:S05]  /*1bdc0*/  @!P0 BRA `(.L_x_675) ;  /* 0x0000019800788947 */ /* 0x000fea0003800000 */
[----:B------:R-:W-:Y:S01]  /*1bdd0*/  IMAD R0, R58, -0x55555555, RZ ;  /* 0xaaaaaaab3a007824 */ /* 0x000fe200078e02ff */
[----:B------:R-:W-:-:S04]  /*1bde0*/  MOV R8, RZ ;  /* 0x000000ff00087202 */ /* 0x000fc80000000f00 */
[----:B------:R-:W-:-:S13]  /*1bdf0*/  ISETP.GE.U32.AND P0, PT, R0, 0x55555556, PT ;  /* 0x555555560000780c */ /* 0x000fda0003f06070 */
[----:B------:R-:W-:Y:S05]  /*1be00*/  @!P0 BRA `(.L_x_675) ;  /* 0x0000019800688947 */ /* 0x000fea0003800000 */
[----:B------:R-:W-:Y:S01]  /*1be10*/  VIADD R2, R58, 0xffffffff ;  /* 0xffffffff3a027836 */ /* 0x000fe20000000000 */
[----:B------:R-:W-:Y:S01]  /*1be20*/  BSSY.RECONVERGENT B3, `(.L_x_676) ;  /* 0x0000009000037945 */ /* 0x000fe20003800200 */
[----:B------:R-:W-:-:S03]  /*1be30*/  IMAD.MOV.U32 R3, RZ, RZ, RZ ;  /* 0x000000ffff037224 */ /* 0x000fc600078e00ff */
[----:B------:R-:W-:-:S07]  /*1be40*/  MOV R4, R2 ;  /* 0x0000000200047202 */ /* 0x000fce0000000f00 */
.L_x_677:
[----:B------:R-:W-:Y:S01]  /*1be50*/  LOP3.LUT P0, RZ, R4, 0x2, RZ, 0xc0, !PT ;  /* 0x0000000204ff7812 */ /* 0x000fe2000780c0ff */
[----:B------:R-:W-:Y:S01]  /*1be60*/  IMAD.MOV.U32 R0, RZ, RZ, R3 ;  /* 0x000000ffff007224 */ /* 0x000fe200078e0003 */
[----:B------:R-:W-:Y:S01]  /*1be70*/  SHF.R.U32.HI R6, RZ, 0x1, R4 ;  /* 0x00000001ff067819 */ /* 0x000fe20000011604 */
[----:B------:R-:W-:-:S03]  /*1be80*/  VIADD R3, R3, 0x1 ;  /* 0x0000000103037836 */ /* 0x000fc60000000000 */
[----:B------:R-:W-:-:S07]  /*1be90*/  MOV R4, R6 ;  /* 0x0000000600047202 */ /* 0x000fce0000000f00 */
[----:B------:R-:W-:Y:S05]  /*1bea0*/  @!P0 BRA `(.L_x_677) ;  /* 0xfffffffc00e88947 */ /* 0x000fea000383ffff */
[----:B------:R-:W-:Y:S05]  /*1beb0*/  BSYNC.RECONVERGENT B3 ;  /* 0x0000000000037941 */ /* 0x000fea0003800200 */
.L_x_676:
        /* <DEDUP_REMOVED lines=11> */
.L_x_686:
        /* <DEDUP_REMOVED lines=14> */
[----:B0-----:R-:W-:Y:S02]  /*1c050*/  VIADD R38, R3, 0xffffffe ;  /* 0x0ffffffe03267836 */ /* 0x001fe40000000000 */
[----:B------:R-:W-:-:S04]  /*1c060*/  IMAD.MOV.U32 R3, RZ, RZ, RZ ;  /* 0x000000ffff037224 */ /* 0x000fc800078e00ff */
[----:B------:R0:W1:Y:S02]  /*1c070*/  F2I.FTZ.U32.TRUNC.NTZ R39, R38 ;  /* 0x0000002600277305 */ /* 0x000064000021f000 */
[----:B0-----:R-:W-:Y:S02]  /*1c080*/  HFMA2 R38, -RZ, RZ, 0, 0 ;  /* 0x00000000ff267431 */ /* 0x001fe400000001ff */
        /* <DEDUP_REMOVED lines=12> */
.L_x_682:
[----:B------:R-:W-:Y:S01]  /*1c150*/  IMAD.MOV.U32 R9, RZ, RZ, R4 ;  /* 0x000000ffff097224 */ /* 0x000fe200078e0004 */
[----:B------:R-:W-:-:S07]  /*1c160*/  MOV R52, 0x1c180 ;  /* 0x0001c18000347802 */ /* 0x000fce0000000f00 */
[----:B------:R-:W-:Y:S05]  /*1c170*/  CALL.REL.NOINC `($__internal_0_$__cuda_sm20_rem_u64) ;  /* 0x000001a400907944 */ /* 0x000fea0003c00000 */
[----:B------:R-:W-:Y:S01]  /*1c180*/  MOV R4, R56 ;  /* 0x0000003800047202 */ /* 0x000fe20000000f00 */
[----:B------:R-:W-:-:S07]  /*1c190*/  IMAD.MOV.U32 R3, RZ, RZ, R9 ;  /* 0x000000ffff037224 */ /* 0x000fce00078e0009 */
.L_x_681:
[----:B------:R-:W-:Y:S05]  /*1c1a0*/  BSYNC.RECONVERGENT B4 ;  /* 0x0000000000047941 */ /* 0x000fea0003800200 */
.L_x_680:
        /* <DEDUP_REMOVED lines=16> */
[----:B------:R-:W-:-:S04]  /*1c2b0*/  IMAD.HI.U32 R9, R37, R9, R36 ;  /* 0x0000000925097227 */ /* 0x000fc800078e0024 */
[----:B------:R-:W-:Y:S02]  /*1c2c0*/  HFMA2 R37, -RZ, RZ, 0, 0 ;  /* 0x00000000ff257431 */ /* 0x000fe400000001ff */
        /* <DEDUP_REMOVED lines=9> */
.L_x_684:
[----:B------:R-:W-:Y:S01]  /*1c360*/  IMAD.MOV.U32 R9, RZ, RZ, R36 ;  /* 0x000000ffff097224 */ /* 0x000fe200078e0024 */
[----:B------:R-:W-:-:S07]  /*1c370*/  MOV R52, 0x1c390 ;  /* 0x0001c39000347802 */ /* 0x000fce0000000f00 */
[----:B------:R-:W-:Y:S05]  /*1c380*/  CALL.REL.NOINC `($__internal_0_$__cuda_sm20_rem_u64) ;  /* 0x000001a4000c7944 */ /* 0x000fea0003c00000 */
[----:B------:R-:W-:Y:S01]  /*1c390*/  IMAD.MOV.U32 R36, RZ, RZ, R56 ;  /* 0x000000ffff247224 */ /* 0x000fe200078e0038 */
[----:B------:R-:W-:-:S07]  /*1c3a0*/  MOV R37, R9 ;  /* 0x0000000900257202 */ /* 0x000fce0000000f00 */
.L_x_685:
[----:B------:R-:W-:Y:S05]  /*1c3b0*/  BSYNC.RECONVERGENT B4 ;  /* 0x0000000000047941 */ /* 0x000fea0003800200 */
.L_x_683:
[----:B------:R-:W-:Y:S02]  /*1c3c0*/  ISETP.GT.U32.AND P0, PT, R5, 0x1, PT ;  /* 0x000000010500780c */ /* 0x000fe40003f04070 */
[----:B------:R-:W-:-:S11]  /*1c3d0*/  SHF.R.U32.HI R5, RZ, 0x1, R5 ;  /* 0x00000001ff057819 */ /* 0x000fd60000011605 */
[----:B------:R-:W-:Y:S05]  /*1c3e0*/  @P0 BRA `(.L_x_686) ;  /* 0xfffffff800e00947 */ /* 0x000fea000383ffff */
[----:B------:R-:W-:Y:S05]  /*1c3f0*/  BSYNC.RECONVERGENT B3 ;  /* 0x0000000000037941 */ /* 0x000fea0003800200 */
.L_x_679:
[C---:B------:R-:W-:Y:S02]  /*1c400*/  ISETP.NE.U32.AND P0, PT, R4.reuse, R2, PT ;  /* 0x000000020400720c */ /* 0x040fe40003f05070 */
[----:B------:R-:W-:Y:S02]  /*1c410*/  ISETP.EQ.U32.AND P2, PT, R4, 0x1, PT ;  /* 0x000000010400780c */ /* 0x000fe40003f42070 */
[----:B------:R-:W-:-:S04]  /*1c420*/  ISETP.NE.AND.EX P0, PT, R3, RZ, PT, P0 ;  /* 0x000000ff0300720c */ /* 0x000fc80003f05300 */
[----:B------:R-:W-:-:S13]  /*1c430*/  ISETP.EQ.OR.EX P0, PT, R3, RZ, !P0, P2 ;  /* 0x000000ff0300720c */ /* 0x000fda0004702720 */
[----:B------:R-:W-:Y:S05]  /*1c440*/  @P0 BRA `(.L_x_678) ;  /* 0x0000000000b40947 */ /* 0x000fea0003800000 */
[----:B------:R-:W-:Y:S01]  /*1c450*/  ISETP.NE.AND P0, PT, R0, RZ, PT ;  /* 0x000000ff0000720c */ /* 0x000fe20003f05270 */
[----:B------:R-:W-:-:S12]  /*1c460*/  IMAD.MOV.U32 R8, RZ, RZ, RZ ;  /* 0x000000ffff087224 */ /* 0x000fd800078e00ff */
[----:B------:R-:W-:Y:S05]  /*1c470*/  @!P0 BRA `(.L_x_675) ;  /* 0x0000019000cc8947 */ /* 0x000fea0003800000 */
[----:B------:R-:W-:-:S07]  /*1c480*/  IMAD.MOV.U32 R5, RZ, RZ, RZ ;  /* 0x000000ffff057224 */ /* 0x000fce00078e00ff */
.L_x_690:
        /* <DEDUP_REMOVED lines=13> */
[----:B0-----:R-:W-:Y:S02]  /*1c560*/  HFMA2 R36, -RZ, RZ, 0, 0 ;  /* 0x00000000ff247431 */ /* 0x001fe400000001ff */
        /* <DEDUP_REMOVED lines=13> */
.L_x_688:
[----:B------:R-:W-:Y:S01]  /*1c640*/  IMAD.MOV.U32 R9, RZ, RZ, R4 ;  /* 0x000000ffff097224 */ /* 0x000fe200078e0004 */
[----:B------:R-:W-:-:S07]  /*1c650*/  MOV R52, 0x1c670 ;  /* 0x0001c67000347802 */ /* 0x000fce0000000f00 */
[----:B------:R-:W-:Y:S05]  /*1c660*/  CALL.REL.NOINC `($__internal_0_$__cuda_sm20_rem_u64) ;  /* 0x000001a000547944 */ /* 0x000fea0003c00000 */
[----:B------:R-:W-:Y:S01]  /*1c670*/  MOV R4, R56 ;  /* 0x0000003800047202 */ /* 0x000fe20000000f00 */
[----:B------:R-:W-:-:S07]  /*1c680*/  IMAD.MOV.U32 R3, RZ, RZ, R9 ;  /* 0x000000ffff037224 */ /* 0x000fce00078e0009 */
.L_x_689:
[----:B------:R-:W-:Y:S05]  /*1c690*/  BSYNC.RECONVERGENT B3 ;  /* 0x0000000000037941 */ /* 0x000fea0003800200 */
.L_x_687:
[----:B------:R-:W-:-:S04]  /*1c6a0*/  ISETP.NE.U32.AND P0, PT, R4, R2, PT ;  /* 0x000000020400720c */ /* 0x000fc80003f05070 */
[----:B------:R-:W-:-:S13]  /*1c6b0*/  ISETP.NE.AND.EX P0, PT, R3, RZ, PT, P0 ;  /* 0x000000ff0300720c */ /* 0x000fda0003f05300 */
[----:B------:R-:W-:Y:S05]  /*1c6c0*/  @!P0 BRA `(.L_x_678) ;  /* 0x0000000000148947 */ /* 0x000fea0003800000 */
[----:B------:R-:W-:Y:S02]  /*1c6d0*/  VIADD R5, R5, 0x1 ;  /* 0x0000000105057836 */ /* 0x000fe40000000000 */
[----:B------:R-:W-:-:S03]  /*1c6e0*/  HFMA2 R8, -RZ, RZ, 0, 0 ;  /* 0x00000000ff087431 */ /* 0x000fc600000001ff */
[----:B------:R-:W-:-:S13]  /*1c6f0*/  ISETP.NE.AND P0, PT, R5, R0, PT ;  /* 0x000000000500720c */ /* 0x000fda0003f05270 */
[----:B------:R-:W-:Y:S05]  /*1c700*/  @!P0 BRA `(.L_x_675) ;  /* 0x0000019000288947 */ /* 0x000fea0003800000 */
[----:B------:R-:W-:Y:S05]  /*1c710*/  BRA `(.L_x_690) ;  /* 0xfffffffc005c7947 */ /* 0x000fea000383ffff */
.L_x_678:
        /* <DEDUP_REMOVED lines=11> */
.L_x_699:
        /* <DEDUP_REMOVED lines=30> */
.L_x_695:
[----:B------:R-:W-:Y:S01]  /*1c9b0*/  IMAD.MOV.U32 R9, RZ, RZ, R4 ;  /* 0x000000ffff097224 */ /* 0x000fe200078e0004 */
[----:B------:R-:W-:-:S07]  /*1c9c0*/  MOV R52, 0x1c9e0 ;  /* 0x0001c9e000347802 */ /* 0x000fce0000000f00 */
[----:B------:R-:W-:Y:S05]  /*1c9d0*/  CALL.REL.NOINC `($__internal_0_$__cuda_sm20_rem_u64) ;  /* 0x0000019c00787944 */ /* 0x000fea0003c00000 */
[----:B------:R-:W-:Y:S01]  /*1c9e0*/  MOV R4, R56 ;  /* 0x0000003800047202 */ /* 0x000fe20000000f00 */
[----:B------:R-:W-:-:S07]  /*1c9f0*/  IMAD.MOV.U32 R3, RZ, RZ, R9 ;  /* 0x000000ffff037224 */ /* 0x000fce00078e0009 */
.L_x_694:
[----:B------:R-:W-:Y:S05]  /*1ca00*/  BSYNC.RECONVERGENT B4 ;  /* 0x0000000000047941 */ /* 0x000fea0003800200 */
.L_x_693:
        /* <DEDUP_REMOVED lines=27> */
.L_x_697:
[----:B------:R-:W-:Y:S01]  /*1cbc0*/  IMAD.MOV.U32 R9, RZ, RZ, R36 ;  /* 0x000000ffff097224 */ /* 0x000fe200078e0024 */
[----:B------:R-:W-:-:S07]  /*1cbd0*/  MOV R52, 0x1cbf0 ;  /* 0x0001cbf000347802 */ /* 0x000fce0000000f00 */
[----:B------:R-:W-:Y:S05]  /*1cbe0*/  CALL.REL.NOINC `($__internal_0_$__cuda_sm20_rem_u64) ;  /* 0x0000019800f47944 */ /* 0x000fea0003c00000 */
[----:B------:R-:W-:Y:S01]  /*1cbf0*/  IMAD.MOV.U32 R36, RZ, RZ, R56 ;  /* 0x000000ffff247224 */ /* 0x000fe200078e0038 */
[----:B------:R-:W-:-:S07]  /*1cc00*/  MOV R37, R9 ;  /* 0x0000000900257202 */ /* 0x000fce0000000f00 */
.L_x_698:
[----:B------:R-:W-:Y:S05]  /*1cc10*/  BSYNC.RECONVERGENT B4 ;  /* 0x0000000000047941 */ /* 0x000fea0003800200 */
.L_x_696:
[----:B------:R-:W-:Y:S02]  /*1cc20*/  ISETP.GT.U32.AND P0, PT, R5, 0x1, PT ;  /* 0x000000010500780c */ /* 0x000fe40003f04070 */
[----:B------:R-:W-:-:S11]  /*1cc30*/  SHF.R.U32.HI R5, RZ, 0x1, R5 ;  /* 0x00000001ff057819 */ /* 0x000fd60000011605 */
[----:B------:R-:W-:Y:S05]  /*1cc40*/  @P0 BRA `(.L_x_699) ;  /* 0xfffffff800e00947 */ /* 0x000fea000383ffff */
[----:B------:R-:W-:Y:S05]  /*1cc50*/  BSYNC.RECONVERGENT B3 ;  /* 0x0000000000037941 */ /* 0x000fea0003800200 */
.L_x_692:
        /* <DEDUP_REMOVED lines=9> */
.L_x_703:
        /* <DEDUP_REMOVED lines=27> */
.L_x_701:
[----:B------:R-:W-:Y:S01]  /*1cea0*/  IMAD.MOV.U32 R9, RZ, RZ, R4 ;  /* 0x000000ffff097224 */ /* 0x000fe200078e0004 */
[----:B------:R-:W-:-:S07]  /*1ceb0*/  MOV R52, 0x1ced0 ;  /* 0x0001ced000347802 */ /* 0x000fce0000000f00 */
[----:B------:R-:W-:Y:S05]  /*1cec0*/  CALL.REL.NOINC `($__internal_0_$__cuda_sm20_rem_u64) ;  /* 0x00000198003c7944 */ /* 0x000fea0003c00000 */
[----:B------:R-:W-:Y:S01]  /*1ced0*/  MOV R4, R56 ;  /* 0x0000003800047202 */ /* 0x000fe20000000f00 */
[----:B------:R-:W-:-:S07]  /*1cee0*/  IMAD.MOV.U32 R3, RZ, RZ, R9 ;  /* 0x000000ffff037224 */ /* 0x000fce00078e0009 */
.L_x_702:
[----:B------:R-:W-:Y:S05]  /*1cef0*/  BSYNC.RECONVERGENT B3 ;  /* 0x0000000000037941 */ /* 0x000fea0003800200 */
.L_x_700:
        /* <DEDUP_REMOVED lines=8> */
.L_x_691:
[----:B------:R-:W0:Y:S01]  /*1cf80*/  LDCU.64 UR4, c[0x3][0x10] ;  /* 0x00c00200ff0477ac */ /* 0x000e220008000a00 */
[----:B------:R-:W-:Y:S01]  /*1cf90*/  IMAD.MOV.U32 R8, RZ, RZ, 0x1 ;  /* 0x00000001ff087424 */ /* 0x000fe200078e00ff */
[----:B0-----:R-:W-:-:S04]  /*1cfa0*/  ISETP.GT.U32.AND P0, PT, R58, UR4, PT ;  /* 0x000000043a007c0c */ /* 0x001fc8000bf04070 */
[----:B------:R-:W-:-:S13]  /*1cfb0*/  ISETP.GT.U32.AND.EX P0, PT, R57, UR5, PT, P0 ;  /* 0x0000000539007c0c */ /* 0x000fda000bf04100 */
[----:B------:R-:W-:Y:S05]  /*1cfc0*/  @!P0 BRA `(.L_x_675) ;  /* 0x0000018400f88947 */ /* 0x000fea0003800000 */
[----:B------:R-:W0:Y:S01]  /*1cfd0*/  LDCU.64 UR4, c[0x3][0x10] ;  /* 0x00c00200ff0477ac */ /* 0x000e220008000a00 */
[----:B------:R-:W-:Y:S01]  /*1cfe0*/  HFMA2 R3, -RZ, RZ, 0, 0 ;  /* 0x00000000ff037431 */ /* 0x000fe200000001ff */
[----:B------:R-:W-:Y:S01]  /*1cff0*/  BSSY.RECONVERGENT B3, `(.L_x_704) ;  /* 0x000004c000037945 */ /* 0x000fe20003800200 */
[----:B------:R-:W-:Y:S02]  /*1d000*/  IMAD.MOV.U32 R4, RZ, RZ, 0x1 ;  /* 0x00000001ff047424 */ /* 0x000fe400078e00ff */
[----:B0-----:R-:W-:Y:S02]  /*1d010*/  IMAD.U32 R36, RZ, RZ, UR4 ;  /* 0x00000004ff247e24 */ /* 0x001fe4000f8e00ff */
[----:B------:R-:W-:-:S07]  /*1d020*/  IMAD.U32 R37, RZ, RZ, UR5 ;  /* 0x00000005ff257e24 */ /* 0x000fce000f8e00ff */
.L_x_711:
        /* <DEDUP_REMOVED lines=12> */
[----:B------:R-:W-:Y:S02]  /*1d0f0*/  MOV R4, RZ ;  /* 0x000000ff00047202 */ /* 0x000fe40000000f00 */
        /* <DEDUP_REMOVED lines=17> */
.L_x_707:
[----:B------:R-:W-:Y:S01]  /*1d210*/  IMAD.MOV.U32 R9, RZ, RZ, R4 ;  /* 0x000000ffff097224 */ /* 0x000fe200078e0004 */
[----:B------:R-:W-:-:S07]  /*1d220*/  MOV R52, 0x1d240 ;  /* 0x0001d24000347802 */ /* 0x000fce0000000f00 */
[----:B------:R-:W-:Y:S05]  /*1d230*/  CALL.REL.NOINC `($__internal_0_$__cuda_sm20_rem_u64) ;  /* 0x0000019400607944 */ /* 0x000fea0003c00000 */
[----:B------:R-:W-:Y:S01]  /*1d240*/  MOV R4, R56 ;  /* 0x0000003800047202 */ /* 0x000fe20000000f00 */
[----:B------:R-:W-:-:S07]  /*1d250*/  IMAD.MOV.U32 R3, RZ, RZ, R9 ;  /* 0x000000ffff037224 */ /* 0x000fce00078e0009 */
.L_x_706:
[----:B------:R-:W-:Y:S05]  /*1d260*/  BSYNC.RECONVERGENT B4 ;  /* 0x0000000000047941 */ /* 0x000fea0003800200 */
.L_x_705:
        /* <DEDUP_REMOVED lines=27> */
.L_x_709:
[----:B------:R-:W-:Y:S01]  /*1d420*/  IMAD.MOV.U32 R9, RZ, RZ, R36 ;  /* 0x000000ffff097224 */ /* 0x000fe200078e0024 */
[----:B------:R-:W-:-:S07]  /*1d430*/  MOV R52, 0x1d450 ;  /* 0x0001d45000347802 */ /* 0x000fce0000000f00 */
[----:B------:R-:W-:Y:S05]  /*1d440*/  CALL.REL.NOINC `($__internal_0_$__cuda_sm20_rem_u64) ;  /* 0x0000019000dc7944 */ /* 0x000fea0003c00000 */
[----:B------:R-:W-:Y:S01]  /*1d450*/  IMAD.MOV.U32 R36, RZ, RZ, R56 ;  /* 0x000000ffff247224 */ /* 0x000fe200078e0038 */
[----:B------:R-:W-:-:S07]  /*1d460*/  MOV R37, R9 ;  /* 0x0000000900257202 */ /* 0x000fce0000000f00 */
.L_x_710:
[----:B------:R-:W-:Y:S05]  /*1d470*/  BSYNC.RECONVERGENT B4 ;  /* 0x0000000000047941 */ /* 0x000fea0003800200 */
.L_x_708:
[----:B------:R-:W-:Y:S02]  /*1d480*/  ISETP.GT.U32.AND P0, PT, R6, 0x1, PT ;  /* 0x000000010600780c */ /* 0x000fe40003f04070 */
[----:B------:R-:W-:-:S11]  /*1d490*/  SHF.R.U32.HI R6, RZ, 0x1, R6 ;  /* 0x00000001ff067819 */ /* 0x000fd60000011606 */
[----:B------:R-:W-:Y:S05]  /*1d4a0*/  @P0 BRA `(.L_x_711) ;  /* 0xfffffff800e00947 */ /* 0x000fea000383ffff */
[----:B------:R-:W-:Y:S05]  /*1d4b0*/  BSYNC.RECONVERGENT B3 ;  /* 0x0000000000037941 */ /* 0x000fea0003800200 */
.L_x_704:
[C---:B------:R-:W-:Y:S02]  /*1d4c0*/  ISETP.NE.U32.AND P0, PT, R4.reuse, R2, PT ;  /* 0x000000020400720c */ /* 0x040fe40003f05070 */
[----:B------:R-:W-:Y:S02]  /*1d4d0*/  ISETP.EQ.U32.AND P2, PT, R4, 0x1, PT ;  /* 0x000000010400780c */ /* 0x000fe40003f42070 */
[----:B------:R-:W-:-:S04]  /*1d4e0*/  ISETP.NE.AND.EX P0, PT, R3, RZ, PT, P0 ;  /* 0x000000ff0300720c */ /* 0x000fc80003f05300 */
[----:B------:R-:W-:-:S04]  /*1d4f0*/  ISETP.EQ.OR.EX P0, PT, R3, RZ, !P0, P2 ;  /* 0x000000ff0300720c */ /* 0x000fc80004702720 */
[----:B------:R-:W-:Y:S02]  /*1d500*/  ISETP.EQ.OR P2, PT, R0, RZ, P0 ;  /* 0x000000ff0000720c */ /* 0x000fe40000742670 */
[----:B------:R-:W-:-:S11]  /*1d510*/  SEL R8, RZ, 0x1, !P0 ;  /* 0x00000001ff087807 */ /* 0x000fd60004000000 */
[----:B------:R-:W-:Y:S05]  /*1d520*/  @P2 BRA `(.L_x_675) ;  /* 0x0000018000a02947 */ /* 0x000fea0003800000 */
[----:B------:R-:W-:Y:S01]  /*1d530*/  BSSY.RECONVERGENT B3, `(.L_x_712) ;  /* 0x000002b000037945 */ /* 0x000fe20003800200 */
[----:B------:R-:W-:-:S07]  /*1d540*/  IMAD.MOV.U32 R5, RZ, RZ, RZ ;  /* 0x000000ffff057224 */ /* 0x000fce00078e00ff */
.L_x_717:
        /* <DEDUP_REMOVED lines=27> */
.L_x_714:
[----:B------:R-:W-:Y:S01]  /*1d700*/  IMAD.MOV.U32 R9, RZ, RZ, R4 ;  /* 0x000000ffff097224 */ /* 0x000fe200078e0004 */
[----:B------:R-:W-:-:S07]  /*1d710*/  MOV R52, 0x1d730 ;  /* 0x0001d73000347802 */ /* 0x000fce0000000f00 */
[----:B------:R-:W-:Y:S05]  /*1d720*/  CALL.REL.NOINC `($__internal_0_$__cuda_sm20_rem_u64) ;  /* 0x0000019000247944 */ /* 0x000fea0003c00000 */
[----:B------:R-:W-:Y:S01]  /*1d730*/  IMAD.MOV.U32 R4, RZ, RZ, R56 ;  /* 0x000000ffff047224 */ /* 0x000fe200078e0038 */
[----:B------:R-:W-:-:S07]  /*1d740*/  MOV R3, R9 ;  /* 0x0000000900037202 */ /* 0x000fce0000000f00 */
.L_x_715:
[----:B------:R-:W-:Y:S05]  /*1d750*/  BSYNC.RECONVERGENT B4 ;  /* 0x0000000000047941 */ /* 0x000fea0003800200 */
.L_x_713:
[----:B------:R-:W-:Y:S01]  /*1d760*/  ISETP.NE.U32.AND P0, PT, R4, R2, PT ;  /* 0x000000020400720c */ /* 0x000fe20003f05070 */
[----:B------:R-:W-:-:S03]  /*1d770*/  IMAD.MOV.U32 R8, RZ, RZ, 0x1 ;  /* 0x00000001ff087424 */ /* 0x000fc600078e00ff */
[----:B------:R-:W-:-:S13]  /*1d780*/  ISETP.NE.AND.EX P0, PT, R3, RZ, PT, P0 ;  /* 0x000000ff0300720c */ /* 0x000fda0003f05300 */
[----:B------:R-:W-:Y:S05]  /*1d790*/  @!P0 BRA `(.L_x_716) ;  /* 0x0000000000108947 */ /* 0x000fea0003800000 */
[----:B------:R-:W-:Y:S02]  /*1d7a0*/  VIADD R5, R5, 0x1 ;  /* 0x0000000105057836 */ /* 0x000fe40000000000 */
[----:B------:R-:W-:-:S03]  /*1d7b0*/  HFMA2 R8, -RZ, RZ, 0, 0 ;  /* 0x00000000ff087431 */ /* 0x000fc600000001ff */
[----:B------:R-:W-:-:S13]  /*1d7c0*/  ISETP.NE.AND P0, PT, R5, R0, PT ;  /* 0x000000000500720c */ /* 0x000fda0003f05270 */
[----:B------:R-:W-:Y:S05]  /*1d7d0*/  @P0 BRA `(.L_x_717) ;  /* 0xfffffffc005c0947 */ /* 0x000fea000383ffff */
.L_x_716:
[----:B------:R-:W-:Y:S05]  /*1d7e0*/  BSYNC.RECONVERGENT B3 ;  /* 0x0000000000037941 */ /* 0x000fea0003800200 */
.L_x_712:
[----:B------:R-:W-:Y:S05]  /*1d7f0*/  BRA `(.L_x_675) ;  /* 0x0000017c00ec7947 */ /* 0x000fea0003800000 */
.L_x_674:
[----:B------:R-:W-:Y:S01]  /*1d800*/  IMAD R5, R57, -0x55555555, RZ ;  /* 0xaaaaaaab39057824 */ /* 0x000fe200078e02ff */
[----:B------:R-:W-:Y:S01]  /*1d810*/  LOP3.LUT R0, R12, 0x1, RZ, 0xc0, !PT ;  /* 0x000000010c007812 */ /* 0x000fe200078ec0ff */
[----:B------:R-:W-:-:S03]  /*1d820*/  IMAD.WIDE.U32 R2, R58, -0x55555555, RZ ;  /* 0xaaaaaaab3a027825 */ /* 0x000fc600078e00ff */
[----:B------:R-:W-:Y:S01]  /*1d830*/  ISETP.NE.U32.AND P2, PT, R0, 0x1, PT ;  /* 0x000000010000780c */ /* 0x000fe20003f45070 */
[----:B------:R-:W-:Y:S01]  /*1d840*/  IMAD R5, R58, -0x55555556, R5 ;  /* 0xaaaaaaaa3a057824 */ /* 0x000fe200078e0205 */
[----:B------:R-:W-:Y:S01]  /*1d850*/  ISETP.GE.U32.AND P0, PT, R2, 0x55555556, PT ;  /* 0x555555560200780c */ /* 0x000fe20003f06070 */
[----:B------:R-:W-:Y:S02]  /*1d860*/  IMAD.MOV.U32 R8, RZ, RZ, RZ ;  /* 0x000000ffff087224 */ /* 0x000fe400078e00ff */
[----:B------:R-:W-:-:S05]  /*1d870*/  IMAD.IADD R2, R3, 0x1, R5 ;  /* 0x0000000103027824 */ /* 0x000fca00078e0205 */
[----:B------:R-:W-:-:S04]  /*1d880*/  ISETP.GE.U32.AND.EX P0, PT, R2, 0x55555555, PT, P0 ;  /* 0x555555550200780c */ /* 0x000fc80003f06100 */
[----:B------:R-:W-:-:S13]  /*1d890*/  ISETP.NE.U32.OR.EX P0, PT, RZ, RZ, !P0, P2 ;  /* 0x000000ffff00720c */ /* 0x000fda0004705520 */
[----:B------:R-:W-:Y:S05]  /*1d8a0*/  @P0 BRA `(.L_x_675) ;  /* 0x0000017c00c00947 */ /* 0x000fea0003800000 */
[----:B------:R-:W-:Y:S01]  /*1d8b0*/  IADD3 R6, P0, PT, R12, 0x1, RZ ;  /* 0x000000010c067810 */ /* 0x000fe20007f1e0ff */
[----:B------:R-:W-:Y:S01]  /*1d8c0*/  BSSY.RECONVERGENT B3, `(.L_x_718) ;  /* 0x000000b000037945 */ /* 0x000fe20003800200 */
[----:B------:R-:W-:Y:S02]  /*1d8d0*/  IMAD.MOV.U32 R0, RZ, RZ, RZ ;  /* 0x000000ffff007224 */ /* 0x000fe400078e00ff */
[----:B------:R-:W-:Y:S01]  /*1d8e0*/  IADD3.X R5, PT, PT, RZ, R13, RZ, P0, !PT ;  /* 0x0000000dff057210 */ /* 0x000fe200007fe4ff */
[----:B------:R-:W-:-:S03]  /*1d8f0*/  IMAD.MOV.U32 R4, RZ, RZ, R6 ;  /* 0x000000ffff047224 */ /* 0x000fc600078e0006 */
[----:B------:R-:W-:-:S07]  /*1d900*/  MOV R3, R5 ;  /* 0x0000000500037202 */ /* 0x000fce0000000f00 */
.L_x_719:
[C---:B------:R-:W-:Y:S01]  /*1d910*/  LOP3.LUT P0, RZ, R4.reuse, 0x2, RZ, 0xc0, !PT ;  /* 0x0000000204ff7812 */ /* 0x040fe2000780c0ff */
[----:B------:R-:W-:Y:S01]  /*1d920*/  IMAD.MOV.U32 R2, RZ, RZ, R0 ;  /* 0x000000ffff027224 */ /* 0x000fe200078e0000 */
[--C-:B------:R-:W-:Y:S01]  /*1d930*/  SHF.R.U64 R4, R4, 0x1, R3.reuse ;  /* 0x0000000104047819 */ /* 0x100fe20000001203 */
[----:B------:R-:W-:Y:S01]  /*1d940*/  VIADD R0, R0, 0x1 ;  /* 0x0000000100007836 */ /* 0x000fe20000000000 */
[----:B------:R-:W-:-:S09]  /*1d950*/  SHF.R.U32.HI R3, RZ, 0x1, R3 ;  /* 0x00000001ff037819 */ /* 0x000fd20000011603 */
[----:B------:R-:W-:Y:S05]  /*1d960*/  @!P0 BRA `(.L_x_719) ;  /* 0xfffffffc00e88947 */ /* 0x000fea000383ffff */
[----:B------:R-:W-:Y:S05]  /*1d970*/  BSYNC.RECONVERGENT B3 ;  /* 0x0000000000037941 */ /* 0x000fea0003800200 */
.L_x_718:
[----:B------:R-:W-:-:S07]  /*1d980*/  HFMA2 R0, -RZ, RZ, 0, 0 ;  /* 0x00000000ff007431 */ /* 0x000fce00000001ff */
.L_x_1334:
[----:B------:R-:W-:Y:S01]  /*1d990*/  UMOV UR4, 0x18 ;  /* 0x0000001800047882 */ /* 0x000fe20000000000 */
[----:B------:R-:W-:Y:S01]  /*1d9a0*/  BSSY.RELIABLE B3, `(.L_x_720) ;  /* 0x00017dc000037945 */ /* 0x000fe20003800100 */
[----:B------:R-:W-:-:S06]  /*1d9b0*/  LEA R36, R0, UR4, 0x3 ;  /* 0x0000000400247c11 */ /* 0x000fcc000f8e18ff */
[----:B------:R-:W0:Y:S02]  /*1d9c0*/  LDC.64 R36, c[0x3][R36] ;  /* 0x00c0000024247b82 */ /* 0x000e240000000a00 */
[----:B0-----:R-:W-:-:S04]  /*1d9d0*/  ISETP.GE.U32.AND P0, PT, R36, R58, PT ;  /* 0x0000003a2400720c */ /* 0x001fc80003f06070 */
[----:B------:R-:W-:-:S13]  /*1d9e0*/  ISETP.GE.U32.AND.EX P0, PT, R37, R57, PT, P0 ;  /* 0x000000392500720c */ /* 0x000fda0003f06100 */
[----:B------:R-:W-:Y:S05]  /*1d9f0*/  @P0 BRA `(.L_x_721) ;  /* 0x0000017c00580947 */ /* 0x000fea0003800000 */
[----:B------:R-:W-:Y:S01]  /*1da00*/  BSSY.RECONVERGENT B4, `(.L_x_722) ;  /* 0x0000fdb000047945 */ /* 0x000fe20003800200 */
[----:B------:R-:W-:Y:S01]  /*1da10*/  IMAD.MOV.U32 R41, RZ, RZ, 0x1 ;  /* 0x00000001ff297424 */ /* 0x000fe200078e00ff */
[----:B------:R-:W-:Y:S01]  /*1da20*/  MOV R53, R4 ;  /* 0x0000000400357202 */ /* 0x000fe20000000f00 */
[----:B------:R-:W-:Y:S02]  /*1da30*/  IMAD.MOV.U32 R40, RZ, RZ, RZ ;  /* 0x000000ffff287224 */ /* 0x000fe400078e00ff */
[----:B------:R-:W-:-:S07]  /*1da40*/  IMAD.MOV.U32 R54, RZ, RZ, R3 ;  /* 0x000000ffff367224 */ /* 0x000fce00078e0003 */
.L_x_1129:
        /* <DEDUP_REMOVED lines=9> */
[----:B------:R-:W-:Y:S01]  /*1dae0*/  IMAD.X R39, RZ, RZ, RZ, P0 ;  /* 0x000000ffff277224 */ /* 0x000fe200000e06ff */
[----:B------:R-:W-:Y:S02]  /*1daf0*/  IADD3 R52, P0, PT, R61, R8, RZ ;  /* 0x000000083d347210 */ /* 0x000fe40007f1e0ff */
[----:B------:R-:W-:-:S05]  /*1db00*/  MOV R38, R9 ;  /* 0x0000000900267202 */ /* 0x000fca0000000f00 */
        /* <DEDUP_REMOVED lines=27> */
.L_x_728:
[----:B------:R-:W-:Y:S01]  /*1dcc0*/  MOV R9, R52 ;  /* 0x0000003400097202 */ /* 0x000fe20000000f00 */
[----:B------:R-:W-:Y:S01]  /*1dcd0*/  IMAD.MOV.U32 R8, RZ, RZ, R60 ;  /* 0x000000ffff087224 */ /* 0x000fe200078e003c */
[----:B------:R-:W-:-:S07]  /*1dce0*/  MOV R52, 0x1dd00 ;  /* 0x0001dd0000347802 */ /* 0x000fce0000000f00 */
[----:B------:R-:W-:Y:S05]  /*1dcf0*/  CALL.REL.NOINC `($__internal_0_$__cuda_sm20_rem_u64) ;  /* 0x0000018800b07944 */ /* 0x000fea0003c00000 */
[----:B------:R-:W-:Y:S02]  /*1dd00*/  IMAD.MOV.U32 R40, RZ, RZ, R56 ;  /* 0x000000ffff287224 */ /* 0x000fe400078e0038 */
[----:B------:R-:W-:-:S07]  /*1dd10*/  IMAD.MOV.U32 R41, RZ, RZ, R9 ;  /* 0x000000ffff297224 */ /* 0x000fce00078e0009 */
.L_x_729:
[----:B------:R-:W-:Y:S05]  /*1dd20*/  BSYNC.RECONVERGENT B7 ;  /* 0x0000000000077941 */ /* 0x000fea0003800200 */
.L_x_727:
        /* <DEDUP_REMOVED lines=23> */
.L_x_731:
[----:B------:R-:W-:Y:S01]  /*1dea0*/  IMAD.MOV.U32 R8, RZ, RZ, R38 ;  /* 0x000000ffff087224 */ /* 0x000fe200078e0026 */
[----:B------:R-:W-:Y:S01]  /*1deb0*/  MOV R52, 0x1dee0 ;  /* 0x0001dee000347802 */ /* 0x000fe20000000f00 */
[----:B------:R-:W-:-:S07]  /*1dec0*/  IMAD.MOV.U32 R9, RZ, RZ, R39 ;  /* 0x000000ffff097224 */ /* 0x000fce00078e0027 */
[----:B------:R-:W-:Y:S05]  /*1ded0*/  CALL.REL.NOINC `($__internal_0_$__cuda_sm20_rem_u64) ;  /* 0x0000018800387944 */ /* 0x000fea0003c00000 */
[----:B------:R-:W-:-:S07]  /*1dee0*/  MOV R8, R56 ;  /* 0x0000003800087202 */ /* 0x000fce0000000f00 */
.L_x_732:
[----:B------:R-:W-:Y:S05]  /*1def0*/  BSYNC.RECONVERGENT B7 ;  /* 0x0000000000077941 */ /* 0x000fea0003800200 */
.L_x_730:
[----:B------:R-:W-:Y:S01]  /*1df00*/  SHF.L.U64.HI R9, R8, 0x1, R9 ;  /* 0x0000000108097819 */ /* 0x000fe20000010209 */
[----:B------:R-:W-:Y:S03]  /*1df10*/  BSSY.RECONVERGENT B7, `(.L_x_733) ;  /* 0x000001c000077945 */ /* 0x000fe60003800200 */
[----:B------:R-:W-:-:S04]  /*1df20*/  LOP3.LUT R38, R9, R57, RZ, 0xfc, !PT ;  /* 0x0000003909267212 */ /* 0x000fc800078efcff */
[----:B------:R-:W-:Y:S01]  /*1df30*/  ISETP.NE.U32.AND P0, PT, R38, RZ, PT ;  /* 0x000000ff2600720c */ /* 0x000fe20003f05070 */
[----:B------:R-:W-:-:S12]  /*1df40*/  IMAD.SHL.U32 R38, R8, 0x2, RZ ;  /* 0x0000000208267824 */ /* 0x000fd800078e00ff */
        /* <DEDUP_REMOVED lines=20> */
.L_x_734:
[----:B------:R-:W-:Y:S02]  /*1e090*/  MOV R8, R38 ;  /* 0x0000002600087202 */ /* 0x000fe40000000f00 */
[----:B------:R-:W-:-:S07]  /*1e0a0*/  MOV R52, 0x1e0c0 ;  /* 0x0001e0c000347802 */ /* 0x000fce0000000f00 */
[----:B------:R-:W-:Y:S05]  /*1e0b0*/  CALL.REL.NOINC `($__internal_0_$__cuda_sm20_rem_u64) ;  /* 0x0000018400c07944 */ /* 0x000fea0003c00000 */
[----:B------:R-:W-:-:S07]  /*1e0c0*/  IMAD.MOV.U32 R8, RZ, RZ, R56 ;  /* 0x000000ffff087224 */ /* 0x000fce00078e0038 */
.L_x_735:
[----:B------:R-:W-:Y:S05]  /*1e0d0*/  BSYNC.RECONVERGENT B7 ;  /* 0x0000000000077941 */ /* 0x000fea0003800200 */
.L_x_733:
        /* <DEDUP_REMOVED lines=25> */
.L_x_737:
[----:B------:R-:W-:Y:S01]  /*1e270*/  IMAD.MOV.U32 R8, RZ, RZ, R38 ;  /* 0x000000ffff087224 */ /* 0x000fe200078e0026 */
[----:B------:R-:W-:-:S07]  /*1e280*/  MOV R52, 0x1e2a0 ;  /* 0x0001e2a000347802 */ /* 0x000fce0000000f00 */
[----:B------:R-:W-:Y:S05]  /*1e290*/  CALL.REL.NOINC `($__internal_0_$__cuda_sm20_rem_u64) ;  /* 0x0000018400487944 */ /* 0x000fea0003c00000 */
[----:B------:R-:W-:-:S07]  /*1e2a0*/  IMAD.MOV.U32 R8, RZ, RZ, R56 ;  /* 0x000000ffff087224 */ /* 0x000fce00078e0038 */
.L_x_738:
[----:B------:R-:W-:Y:S05]  /*1e2b0*/  BSYNC.RECONVERGENT B7 ;  /* 0x0000000000077941 */ /* 0x000fea0003800200 */
.L_x_736:
[----:B------:R-:W-:Y:S01]  /*1e2c0*/  SHF.L.U64.HI R9, R8, 0x1, R9 ;  /* 0x0000000108097819 */ /* 0x000fe20000010209 */
[----:B------:R-:W-:Y:S03]  /*1e2d0*/  BSSY.RECONVERGENT B7, `(.L_x_739) ;  /* 0x000001c000077945 */ /* 0x000fe60003800200 */
[----:B------:R-:W-:-:S04]  /*1e2e0*/  LOP3.LUT R38, R9, R57, RZ, 0xfc, !PT ;  /* 0x0000003909267212 */ /* 0x000fc800078efcff */
[----:B------:R-:W-:Y:S02]  /*1e2f0*/  ISETP.NE.U32.AND P0, PT, R38, RZ, PT ;  /* 0x000000ff2600720c */ /* 0x000fe40003f05070 */
[----:B------:R-:W-:-:S11]  /*1e300*/  SHF.L.U32 R38, R8, 0x1, RZ ;  /* 0x0000000108267819 */ /* 0x000fd600000006ff */
        /* <DEDUP_REMOVED lines=20> */
.L_x_740:
[----:B------:R-:W-:Y:S01]  /*1e450*/  IMAD.MOV.U32 R8, RZ, RZ, R38 ;  /* 0x000000ffff087224 */ /* 0x000fe200078e0026 */
[----:B------:R-:W-:-:S07]  /*1e460*/  MOV R52, 0x1e480 ;  /* 0x0001e48000347802 */ /* 0x000fce0000000f00 */
[----:B------:R-:W-:Y:S05]  /*1e470*/  CALL.REL.NOINC `($__internal_0_$__cuda_sm20_rem_u64) ;  /* 0x0000018000d07944 */ /* 0x000fea0003c00000 */
[----:B------:R-:W-:-:S07]  /*1e480*/  MOV R8, R56 ;  /* 0x0000003800087202 */ /* 0x000fce0000000f00 */
.L_x_741:
[----:B------:R-:W-:Y:S05]  /*1e490*/  BSYNC.RECONVERGENT B7 ;  /* 0x0000000000077941 */ /* 0x000fea0003800200 */
.L_x_739:
        /* <DEDUP_REMOVED lines=25> */
.L_x_743:
[----:B------:R-:W-:Y:S02]  /*1e630*/  MOV R8, R38 ;  /* 0x0000002600087202 */ /* 0x000fe40000000f00 */
[----:B------:R-:W-:-:S07]  /*1e640*/  MOV R52, 0x1e660 ;  /* 0x0001e66000347802 */ /* 0x000fce0000000f00 */
[----:B------:R-:W-:Y:S05]  /*1e650*/  CALL.REL.NOINC `($__internal_0_$__cuda_sm20_rem_u64) ;  /* 0x0000018000587944 */ /* 0x000fea0003c00000 */
[----:B------:R-:W-:-:S07]  /*1e660*/  IMAD.MOV.U32 R8, RZ, RZ, R56 ;  /* 0x000000ffff087224 */ /* 0x000fce00078e0038 */
.L_x_744:
[----:B------:R-:W-:Y:S05]  /*1e670*/  BSYNC.RECONVERGENT B7 ;  /* 0x0000000000077941 */ /* 0x000fea0003800200 */
.L_x_742:
        /* <DEDUP_REMOVED lines=25> */
.L_x_746:
[----:B------:R-:W-:Y:S01]  /*1e810*/  IMAD.MOV.U32 R8, RZ, RZ, R38 ;  /* 0x000000ffff087224 */ /* 0x000fe200078e0026 */
[----:B------:R-:W-:-:S07]  /*1e820*/  MOV R52, 0x1e840 ;  /* 0x0001e84000347802 */ /* 0x000fce0000000f00 */
[----:B------:R-:W-:Y:S05]  /*1e830*/  CALL.REL.NOINC `($__internal_0_$__cuda_sm20_rem_u64) ;  /* 0x0000017c00e07944 */ /* 0x000fea0003c00000 */
[----:B------:R-:W-:-:S07]  /*1e840*/  IMAD.MOV.U32 R8, RZ, RZ, R56 ;  /* 0x000000ffff087224 */ /* 0x000fce00078e0038 */
.L_x_747:
[----:B------:R-:W-:Y:S05]  /*1e850*/  BSYNC.RECONVERGENT B7 ;  /* 0x0000000000077941 */ /* 0x000fea0003800200 */
.L_x_745:
        /* <DEDUP_REMOVED lines=25> */
.L_x_749:
[----:B------:R-:W-:Y:S01]  /*1e9f0*/  IMAD.MOV.U32 R8, RZ, RZ, R38 ;  /* 0x000000ffff087224 */ /* 0x000fe200078e0026 */
[----:B------:R-:W-:-:S07]  /*1ea00*/  MOV R52, 0x1ea20 ;  /* 0x0001ea2000347802 */ /* 0x000fce0000000f00 */
[----:B------:R-:W-:Y:S05]  /*1ea10*/  CALL.REL.NOINC `($__internal_0_$__cuda_sm20_rem_u64) ;  /* 0x0000017c00687944 */ /* 0x000fea0003c00000 */
[----:B------:R-:W-:-:S07]  /*1ea20*/  MOV R8, R56 ;  /* 0x0000003800087202 */ /* 0x000fce0000000f00 */
.L_x_750:
[----:B------:R-:W-:Y:S05]  /*1ea30*/  BSYNC.RECONVERGENT B7 ;  /* 0x0000000000077941 */ /* 0x000fea0003800200 */
.L_x_748:
        /* <DEDUP_REMOVED lines=25> */
.L_x_752:
[----:B------:R-:W-:Y:S02]  /*1ebd0*/  MOV R8, R38 ;  /* 0x0000002600087202 */ /* 0x000fe40000000f00 */
[----:B------:R-:W-:-:S07]  /*1ebe0*/  MOV R52, 0x1ec00 ;  /* 0x0001ec0000347802 */ /* 0x000fce0000000f00 */
[----:B------:R-:W-:Y:S05]  /*1ebf0*/  CALL.REL.NOINC `($__internal_0_$__cuda_sm20_rem_u64) ;  /* 0x0000017800f07944 */ /* 0x000fea0003c00000 */
[----:B------:R-:W-:-:S07]  /*1ec00*/  IMAD.MOV.U32 R8, RZ, RZ, R56 ;  /* 0x000000ffff087224 */ /* 0x000fce00078e0038 */
.L_x_753:
[----:B------:R-:W-:Y:S05]  /*1ec10*/  BSYNC.RECONVERGENT B7 ;  /* 0x0000000000077941 */ /* 0x000fea0003800200 */
.L_x_751:
        /* <DEDUP_REMOVED lines=25> */
.L_x_755:
[----:B------:R-:W-:Y:S01]  /*1edb0*/  IMAD.MOV.U32 R8, RZ, RZ, R38 ;  /* 0x000000ffff087224 */ /* 0x000fe200078e0026 */
[----:B------:R-:W-:-:S07]  /*1edc0*/  MOV R52, 0x1ede0 ;  /* 0x0001ede000347802 */ /* 0x000fce0000000f00 */
[----:B------:R-:W-:Y:S05]  /*1edd0*/  CALL.REL.NOINC `($__internal_0_$__cuda_sm20_rem_u64) ;  /* 0x0000017800787944 */ /* 0x000fea0003c00000 */
[----:B------:R-:W-:-:S07]  /*1ede0*/  IMAD.MOV.U32 R8, RZ, RZ, R56 ;  /* 0x000000ffff087224 */ /* 0x000fce00078e0038 */
.L_x_756:
[----:B------:R-:W-:Y:S05]  /*1edf0*/  BSYNC.RECONVERGENT B7 ;  /* 0x0000000000077941 */ /* 0x000fea0003800200 */
.L_x_754:
        /* <DEDUP_REMOVED lines=25> */
.L_x_758:
[----:B------:R-:W-:Y:S01]  /*1ef90*/  IMAD.MOV.U32 R8, RZ, RZ, R38 ;  /* 0x000000ffff087224 */ /* 0x000fe200078e0026 */
[----:B------:R-:W-:-:S07]  /*1efa0*/  MOV R52, 0x1efc0 ;  /* 0x0001efc000347802 */ /* 0x000fce0000000f00 */
[----:B------:R-:W-:Y:S05]  /*1efb0*/  CALL.REL.NOINC `($__internal_0_$__cuda_sm20_rem_u64) ;  /* 0x0000017800007944 */ /* 0x000fea0003c00000 */
[----:B------:R-:W-:-:S07]  /*1efc0*/  MOV R8, R56 ;  /* 0x0000003800087202 */ /* 0x000fce0000000f00 */
.L_x_759:
[----:B------:R-:W-:Y:S05]  /*1efd0*/  BSYNC.RECONVERGENT B7 ;  /* 0x0000000000077941 */ /* 0x000fea0003800200 */
.L_x_757:
        /* <DEDUP_REMOVED lines=25> */
.L_x_761:
[----:B------:R-:W-:Y:S02]  /*1f170*/  MOV R8, R38 ;  /* 0x0000002600087202 */ /* 0x000fe40000000f00 */
[----:B------:R-:W-:-:S07]  /*1f180*/  MOV R52, 0x1f1a0 ;  /* 0x0001f1a000347802 */ /* 0x000fce0000000f00 */
[----:B------:R-:W-:Y:S05]  /*1f190*/  CALL.REL.NOINC `($__internal_0_$__cuda_sm20_rem_u64) ;  /* 0x0000017400887944 */ /* 0x000fea0003c00000 */
[----:B------:R-:W-:-:S07]  /*1f1a0*/  IMAD.MOV.U32 R8, RZ, RZ, R56 ;  /* 0x000000ffff087224 */ /* 0x000fce00078e0038 */
.L_x_762:
[----:B------:R-:W-:Y:S05]  /*1f1b0*/  BSYNC.RECONVERGENT B7 ;  /* 0x0000000000077941 */ /* 0x000fea0003800200 */
.L_x_760:
        /* <DEDUP_REMOVED lines=25> */
.L_x_764:
[----:B------:R-:W-:Y:S01]  /*1f350*/  IMAD.MOV.U32 R8, RZ, RZ, R38 ;  /* 0x000000ffff087224 */ /* 0x000fe200078e0026 */
[----:B------:R-:W-:-:S07]  /*1f360*/  MOV R52, 0x1f380 ;  /* 0x0001f38000347802 */ /* 0x000fce0000000f00 */
[----:B------:R-:W-:Y:S05]  /*1f370*/  CALL.REL.NOINC `($__internal_0_$__cuda_sm20_rem_u64) ;  /* 0x0000017400107944 */ /* 0x000fea0003c00000 */
[----:B------:R-:W-:-:S07]  /*1f380*/  IMAD.MOV.U32 R8, RZ, RZ, R56 ;  /* 0x000000ffff087224 */ /* 0x000fce00078e0038 */
.L_x_765:
[----:B------:R-:W-:Y:S05]  /*1f390*/  BSYNC.RECONVERGENT B7 ;  /* 0x0000000000077941 */ /* 0x000fea0003800200 */
.L_x_763:
        /* <DEDUP_REMOVED lines=25> */
.L_x_767:
[----:B------:R-:W-:Y:S01]  /*1f530*/  IMAD.MOV.U32 R8, RZ, RZ, R38 ;  /* 0x000000ffff087224 */ /* 0x000fe200078e0026 */
[----:B------:R-:W-:-:S07]  /*1f540*/  MOV R52, 0x1f560 ;  /* 0x0001f56000347802 */ /* 0x000fce0000000f00 */
[----:B------:R-:W-:Y:S05]  /*1f550*/  CALL.REL.NOINC `($__internal_0_$__cuda_sm20_rem_u64) ;  /* 0x0000017000987944 */ /* 0x000fea0003c00000 */
[----:B------:R-:W-:-:S07]  /*1f560*/  MOV R8, R56 ;  /* 0x0000003800087202 */ /* 0x000fce0000000f00 */
.L_x_768:
[----:B------:R-:W-:Y:S05]  /*1f570*/  BSYNC.RECONVERGENT B7 ;  /* 0x0000000000077941 */ /* 0x000fea0003800200 */
.L_x_766:
        /* <DEDUP_REMOVED lines=25> */
.L_x_770:
[----:B------:R-:W-:Y:S02]  /*1f710*/  MOV R8, R38 ;  /* 0x0000002600087202 */ /* 0x000fe40000000f00 */
[----:B------:R-:W-:-:S07]  /*1f720*/  MOV R52, 0x1f740 ;  /* 0x0001f74000347802 */ /* 0x000fce0000000f00 */
[----:B------:R-:W-:Y:S05]  /*1f730*/  CALL.REL.NOINC `($__internal_0_$__cuda_sm20_rem_u64) ;  /* 0x0000017000207944 */ /* 0x000fea0003c00000 */
[----:B------:R-:W-:-:S07]  /*1f740*/  IMAD.MOV.U32 R8, RZ, RZ, R56 ;  /* 0x000000ffff087224 */ /* 0x000fce00078e0038 */
.L_x_771:
[----:B------:R-:W-:Y:S05]  /*1f750*/  BSYNC.RECONVERGENT B7 ;  /* 0x0000000000077941 */ /* 0x000fea0003800200 */
.L_x_769:
        /* <DEDUP_REMOVED lines=25> */
.L_x_773:
[----:B------:R-:W-:Y:S01]  /*1f8f0*/  IMAD.MOV.U32 R8, RZ, RZ, R38 ;  /* 0x000000ffff087224 */ /* 0x000fe200078e0026 */
[----:B------:R-:W-:-:S07]  /*1f900*/  MOV R52, 0x1f920 ;  /* 0x0001f92000347802 */ /* 0x000fce0000000f00 */
[----:B------:R-:W-:Y:S05]  /*1f910*/  CALL.REL.NOINC `($__internal_0_$__cuda_sm20_rem_u64) ;  /* 0x0000016c00a87944 */ /* 0x000fea0003c00000 */
[----:B------:R-:W-:-:S07]  /*1f920*/  IMAD.MOV.U32 R8, RZ, RZ, R56 ;  /* 0x000000ffff087224 */ /* 0x000fce00078e0038 */
.L_x_774:
[----:B------:R-:W-:Y:S05]  /*1f930*/  BSYNC.RECONVERGENT B7 ;  /* 0x0000000000077941 */ /* 0x000fea0003800200 */
.L_x_772:
        /* <DEDUP_REMOVED lines=25> */
.L_x_776:
[----:B------:R-:W-:Y:S01]  /*1fad0*/  IMAD.MOV.U32 R8, RZ, RZ, R38 ;  /* 0x000000ffff087224 */ /* 0x000fe200078e0026 */
[----:B------:R-:W-:-:S07]  /*1fae0*/  MOV R52, 0x1fb00 ;  /* 0x0001fb0000347802 */ /* 0x000fce0000000f00 */
[----:B------:R-:W-:Y:S05]  /*1faf0*/  CALL.REL.NOINC `($__internal_0_$__cuda_sm20_rem_u64) ;  /* 0x0000016c00307944 */ /* 0x000fea0003c00000 */
[----:B------:R-:W-:-:S07]  /*1fb00*/  MOV R8, R56 ;  /* 0x0000003800087202 */ /* 0x000fce0000000f00 */
.L_x_777:
[----:B------:R-:W-:Y:S05]  /*1fb10*/  BSYNC.RECONVERGENT B7 ;  /* 0x0000000000077941 */ /* 0x000fea0003800200 */
.L_x_775:
        /* <DEDUP_REMOVED lines=25> */
.L_x_779:
[----:B------:R-:W-:Y:S02]  /*1fcb0*/  MOV R8, R38 ;  /* 0x0000002600087202 */ /* 0x000fe40000000f00 */
[----:B------:R-:W-:-:S07]  /*1fcc0*/  MOV R52, 0x1fce0 ;  /* 0x0001fce000347802 */ /* 0x000fce0000000f00 */
[----:B------:R-:W-:Y:S05]  /*1fcd0*/  CALL.REL.NOINC `($__internal_0_$__cuda_sm20_rem_u64) ;  /* 0x0000016800b87944 */ /* 0x000fea0003c00000 */
[----:B------:R-:W-:-:S07]  /*1fce0*/  IMAD.MOV.U32 R8, RZ, RZ, R56 ;  /* 0x000000ffff087224 */ /* 0x000fce00078e0038 */
.L_x_780:
[----:B------:R-:W-:Y:S05]  /*1fcf0*/  BSYNC.RECONVERGENT B7 ;  /* 0x0000000000077941 */ /* 0x000fea0003800200 */
.L_x_778:
        /* <DEDUP_REMOVED lines=25> */
.L_x_782:
[----:B------:R-:W-:Y:S01]  /*1fe90*/  IMAD.MOV.U32 R8, RZ, RZ, R38 ;  /* 0x000000ffff087224 */ /* 0x000fe200078e0026 */
[----:B------:R-:W-:-:S07]  /*1fea0*/  MOV R52, 0x1fec0 ;  /* 0x0001fec000347802 */ /* 0x000fce0000000f00 */
[----:B------:R-:W-:Y:S05]  /*1feb0*/  CALL.REL.NOINC `($__internal_0_$__cuda_sm20_rem_u64) ;  /* 0x0000016800407944 */ /* 0x000fea0003c00000 */
[----:B------:R-:W-:-:S07]  /*1fec0*/  IMAD.MOV.U32 R8, RZ, RZ, R56 ;  /* 0x000000ffff087224 */ /* 0x000fce00078e0038 */
.L_x_783:
[----:B------:R-:W-:Y:S05]  /*1fed0*/  BSYNC.RECONVERGENT B7 ;  /* 0x0000000000077941 */ /* 0x000fea0003800200 */
.L_x_781:
        /* <DEDUP_REMOVED lines=25> */
.L_x_785:
[----:B------:R-:W-:Y:S01]  /*20070*/  IMAD.MOV.U32 R8, RZ, RZ, R38 ;  /* 0x000000ffff087224 */ /* 0x000fe200078e0026 */
[----:B------:R-:W-:-:S07]  /*20080*/  MOV R52, 0x200a0 ;  /* 0x000200a000347802 */ /* 0x000fce0000000f00 */
[----:B------:R-:W-:Y:S05]  /*20090*/  CALL.REL.NOINC `($__internal_0_$__cuda_sm20_rem_u64) ;  /* 0x0000016400c87944 */ /* 0x000fea0003c00000 */
[----:B------:R-:W-:-:S07]  /*200a0*/  MOV R8, R56 ;  /* 0x0000003800087202 */ /* 0x000fce0000000f00 */
.L_x_786:
[----:B------:R-:W-:Y:S05]  /*200b0*/  BSYNC.RECONVERGENT B7 ;  /* 0x0000000000077941 */ /* 0x000fea0003800200 */
.L_x_784:
        /* <DEDUP_REMOVED lines=25> */
.L_x_788:
[----:B------:R-:W-:Y:S02]  /*20250*/  MOV R8, R38 ;  /* 0x0000002600087202 */ /* 0x000fe40000000f00 */
[----:B------:R-:W-:-:S07]  /*20260*/  MOV R52, 0x20280 ;  /* 0x0002028000347802 */ /* 0x000fce0000000f00 */
[----:B------:R-:W-:Y:S05]  /*20270*/  CALL.REL.NOINC `($__internal_0_$__cuda_sm20_rem_u64) ;  /* 0x0000016400507944 */ /* 0x000fea0003c00000 */
[----:B------:R-:W-:-:S07]  /*20280*/  IMAD.MOV.U32 R8, RZ, RZ, R56 ;  /* 0x000000ffff087224 */ /* 0x000fce00078e0038 */
.L_x_789:
[----:B------:R-:W-:Y:S05]  /*20290*/  BSYNC.RECONVERGENT B7 ;  /* 0x0000000000077941 */ /* 0x000fea0003800200 */
.L_x_787:
        /* <DEDUP_REMOVED lines=25> */
.L_x_791:
[----:B------:R-:W-:Y:S01]  /*20430*/  IMAD.MOV.U32 R8, RZ, RZ, R38 ;  /* 0x000000ffff087224 */ /* 0x000fe200078e0026 */
[----:B------:R-:W-:-:S07]  /*20440*/  MOV R52, 0x20460 ;  /* 0x0002046000347802 */ /* 0x000fce0000000f00 */
[----:B------:R-:W-:Y:S05]  /*20450*/  CALL.REL.NOINC `($__internal_0_$__cuda_sm20_rem_u64) ;  /* 0x0000016000d87944 */ /* 0x000fea0003c00000 */
[----:B------:R-:W-:-:S07]  /*20460*/  IMAD.MOV.U32 R8, RZ, RZ, R56 ;  /* 0x000000ffff087224 */ /* 0x000fce00078e0038 */
.L_x_792:
[----:B------:R-:W-:Y:S05]  /*20470*/  BSYNC.RECONVERGENT B7 ;  /* 0x0000000000077941 */ /* 0x000fea0003800200 */
.L_x_790:
        /* <DEDUP_REMOVED lines=25> */
.L_x_794:
[----:B------:R-:W-:Y:S01]  /*20610*/  IMAD.MOV.U32 R8, RZ, RZ, R38 ;  /* 0x000000ffff087224 */ /* 0x000fe200078e0026 */
[----:B------:R-:W-:-:S07]  /*20620*/  MOV R52, 0x20640 ;  /* 0x0002064000347802 */ /* 0x000fce0000000f00 */
[----:B------:R-:W-:Y:S05]  /*20630*/  CALL.REL.NOINC `($__internal_0_$__cuda_sm20_rem_u64) ;  /* 0x0000016000607944 */ /* 0x000fea0003c00000 */
[----:B------:R-:W-:-:S07]  /*20640*/  MOV R8, R56 ;  /* 0x0000003800087202 */ /* 0x000fce0000000f00 */
.L_x_795:
[----:B------:R-:W-:Y:S05]  /*20650*/  BSYNC.RECONVERGENT B7 ;  /* 0x0000000000077941 */ /* 0x000fea0003800200 */
.L_x_793:
        /* <DEDUP_REMOVED lines=25> */
.L_x_797:
[----:B------:R-:W-:Y:S02]  /*207f0*/  MOV R8, R38 ;  /* 0x0000002600087202 */ /* 0x000fe40000000f00 */
[----:B------:R-:W-:-:S07]  /*20800*/  MOV R52, 0x20820 ;  /* 0x0002082000347802 */ /* 0x000fce0000000f00 */
[----:B------:R-:W-:Y:S05]  /*20810*/  CALL.REL.NOINC `($__internal_0_$__cuda_sm20_rem_u64) ;  /* 0x0000015c00e87944 */ /* 0x000fea0003c00000 */
[----:B------:R-:W-:-:S07]  /*20820*/  IMAD.MOV.U32 R8, RZ, RZ, R56 ;  /* 0x000000ffff087224 */ /* 0x000fce00078e0038 */
.L_x_798:
[----:B------:R-:W-:Y:S05]  /*20830*/  BSYNC.RECONVERGENT B7 ;  /* 0x0000000000077941 */ /* 0x000fea0003800200 */
.L_x_796:
        /* <DEDUP_REMOVED lines=25> */
.L_x_800:
[----:B------:R-:W-:Y:S01]  /*209d0*/  IMAD.MOV.U32 R8, RZ, RZ, R38 ;  /* 0x000000ffff087224 */ /* 0x000fe200078e0026 */
[----:B------:R-:W-:-:S07]  /*209e0*/  MOV R52, 0x20a00 ;  /* 0x00020a0000347802 */ /* 0x000fce0000000f00 */
[----:B------:R-:W-:Y:S05]  /*209f0*/  CALL.REL.NOINC `($__internal_0_$__cuda_sm20_rem_u64) ;  /* 0x0000015c00707944 */ /* 0x000fea0003c00000 */
[----:B------:R-:W-:-:S07]  /*20a00*/  IMAD.MOV.U32 R8, RZ, RZ, R56 ;  /* 0x000000ffff087224 */ /* 0x000fce00078e0038 */
.L_x_801:
[----:B------:R-:W-:Y:S05]  /*20a10*/  BSYNC.RECONVERGENT B7 ;  /* 0x0000000000077941 */ /* 0x000fea0003800200 */
.L_x_799:
        /* <DEDUP_REMOVED lines=25> */
.L_x_803:
[----:B------:R-:W-:Y:S01]  /*20bb0*/  IMAD.MOV.U32 R8, RZ, RZ, R38 ;  /* 0x000000ffff087224 */ /* 0x000fe200078e0026 */
[----:B------:R-:W-:-:S07]  /*20bc0*/  MOV R52, 0x20be0 ;  /* 0x00020be000347802 */ /* 0x000fce0000000f00 */
[----:B------:R-:W-:Y:S05]  /*20bd0*/  CALL.REL.NOINC `($__internal_0_$__cuda_sm20_rem_u64) ;  /* 0x0000015800f87944 */ /* 0x000fea0003c00000 */
[----:B------:R-:W-:-:S07]  /*20be0*/  MOV R8, R56 ;  /* 0x0000003800087202 */ /* 0x000fce0000000f00 */
.L_x_804:
[----:B------:R-:W-:Y:S05]  /*20bf0*/  BSYNC.RECONVERGENT B7 ;  /* 0x0000000000077941 */ /* 0x000fea0003800200 */
.L_x_802:
        /* <DEDUP_REMOVED lines=25> */
.L_x_806:
[----:B------:R-:W-:Y:S02]  /*20d90*/  MOV R8, R38 ;  /* 0x0000002600087202 */ /* 0x000fe40000000f00 */
[----:B------:R-:W-:-:S07]  /*20da0*/  MOV R52, 0x20dc0 ;  /* 0x00020dc000347802 */ /* 0x000fce0000000f00 */
[----:B------:R-:W-:Y:S05]  /*20db0*/  CALL.REL.NOINC `($__internal_0_$__cuda_sm20_rem_u64) ;  /* 0x0000015800807944 */ /* 0x000fea0003c00000 */
[----:B------:R-:W-:-:S07]  /*20dc0*/  IMAD.MOV.U32 R8, RZ, RZ, R56 ;  /* 0x000000ffff087224 */ /* 0x000fce00078e0038 */
.L_x_807:
[----:B------:R-:W-:Y:S05]  /*20dd0*/  BSYNC.RECONVERGENT B7 ;  /* 0x0000000000077941 */ /* 0x000fea0003800200 */
.L_x_805:
        /* <DEDUP_REMOVED lines=25> */
.L_x_809:
[----:B------:R-:W-:Y:S01]  /*20f70*/  IMAD.MOV.U32 R8, RZ, RZ, R38 ;  /* 0x000000ffff087224 */ /* 0x000fe200078e0026 */
[----:B------:R-:W-:-:S07]  /*20f80*/  MOV R52, 0x20fa0 ;  /* 0x00020fa000347802 */ /* 0x000fce0000000f00 */
[----:B------:R-:W-:Y:S05]  /*20f90*/  CALL.REL.NOINC `($__internal_0_$__cuda_sm20_rem_u64) ;  /* 0x0000015800087944 */ /* 0x000fea0003c00000 */
[----:B------:R-:W-:-:S07]  /*20fa0*/  IMAD.MOV.U32 R8, RZ, RZ, R56 ;  /* 0x000000ffff087224 */ /* 0x000fce00078e0038 */
.L_x_810:
[----:B------:R-:W-:Y:S05]  /*20fb0*/  BSYNC.RECONVERGENT B7 ;  /* 0x0000000000077941 */ /* 0x000fea0003800200 */
.L_x_808:
        /* <DEDUP_REMOVED lines=25> */
.L_x_812:
[----:B------:R-:W-:Y:S01]  /*21150*/  IMAD.MOV.U32 R8, RZ, RZ, R38 ;  /* 0x000000ffff087224 */ /* 0x000fe200078e0026 */
[----:B------:R-:W-:-:S07]  /*21160*/  MOV R52, 0x21180 ;  /* 0x0002118000347802 */ /* 0x000fce0000000f00 */
[----:B------:R-:W-:Y:S05]  /*21170*/  CALL.REL.NOINC `($__internal_0_$__cuda_sm20_rem_u64) ;  /* 0x0000015400907944 */ /* 0x000fea0003c00000 */
[----:B------:R-:W-:-:S07]  /*21180*/  MOV R8, R56 ;  /* 0x0000003800087202 */ /* 0x000fce0000000f00 */
.L_x_813:
[----:B------:R-:W-:Y:S05]  /*21190*/  BSYNC.RECONVERGENT B7 ;  /* 0x0000000000077941 */ /* 0x000fea0003800200 */
.L_x_811:
        /* <DEDUP_REMOVED lines=25> */
.L_x_815:
[----:B------:R-:W-:Y:S02]  /*21330*/  MOV R8, R38 ;  /* 0x0000002600087202 */ /* 0x000fe40000000f00 */
[----:B------:R-:W-:-:S07]  /*21340*/  MOV R52, 0x21360 ;  /* 0x0002136000347802 */ /* 0x000fce0000000f00 */
[----:B------:R-:W-:Y:S05]  /*21350*/  CALL.REL.NOINC `($__internal_0_$__cuda_sm20_rem_u64) ;  /* 0x0000015400187944 */ /* 0x000fea0003c00000 */
[----:B------:R-:W-:-:S07]  /*21360*/  IMAD.MOV.U32 R8, RZ, RZ, R56 ;  /* 0x000000ffff087224 */ /* 0x000fce00078e0038 */
.L_x_816:
[----:B------:R-:W-:Y:S05]  /*21370*/  BSYNC.RECONVERGENT B7 ;  /* 0x0000000000077941 */ /* 0x000fea0003800200 */
.L_x_814:
        /* <DEDUP_REMOVED lines=25> */
.L_x_818:
[----:B------:R-:W-:Y:S01]  /*21510*/  IMAD.MOV.U32 R8, RZ, RZ, R38 ;  /* 0x000000ffff087224 */ /* 0x000fe200078e0026 */
[----:B------:R-:W-:-:S07]  /*21520*/  MOV R52, 0x21540 ;  /* 0x0002154000347802 */ /* 0x000fce0000000f00 */
[----:B------:R-:W-:Y:S05]  /*21530*/  CALL.REL.NOINC `($__internal_0_$__cuda_sm20_rem_u64) ;  /* 0x0000015000a07944 */ /* 0x000fea0003c00000 */
[----:B------:R-:W-:-:S07]  /*21540*/  IMAD.MOV.U32 R8, RZ, RZ, R56 ;  /* 0x000000ffff087224 */ /* 0x000fce00078e0038 */
.L_x_819:
[----:B------:R-:W-:Y:S05]  /*21550*/  BSYNC.RECONVERGENT B7 ;  /* 0x0000000000077941 */ /* 0x000fea0003800200 */
.L_x_817:
        /* <DEDUP_REMOVED lines=25> */
.L_x_821:
[----:B------:R-:W-:Y:S01]  /*216f0*/  IMAD.MOV.U32 R8, RZ, RZ, R38 ;  /* 0x000000ffff087224 */ /* 0x000fe200078e0026 */
[----:B------:R-:W-:-:S07]  /*21700*/  MOV R52, 0x21720 ;  /* 0x0002172000347802 */ /* 0x000fce0000000f00 */
[----:B------:R-:W-:Y:S05]  /*21710*/  CALL.REL.NOINC `($__internal_0_$__cuda_sm20_rem_u64) ;  /* 0x0000015000287944 */ /* 0x000fea0003c00000 */
[----:B------:R-:W-:-:S07]  /*21720*/  MOV R8, R56 ;  /* 0x0000003800087202 */ /* 0x000fce0000000f00 */
.L_x_822:
[----:B------:R-:W-:Y:S05]  /*21730*/  BSYNC.RECONVERGENT B7 ;  /* 0x0000000000077941 */ /* 0x000fea0003800200 */
.L_x_820:
        /* <DEDUP_REMOVED lines=25> */
.L_x_824:
[----:B------:R-:W-:Y:S02]  /*218d0*/  MOV R8, R38 ;  /* 0x0000002600087202 */ /* 0x000fe40000000f00 */
[----:B------:R-:W-:-:S07]  /*218e0*/  MOV R52, 0x21900 ;  /* 0x0002190000347802 */ /* 0x000fce0000000f00 */
[----:B------:R-:W-:Y:S05]  /*218f0*/  CALL.REL.NOINC `($__internal_0_$__cuda_sm20_rem_u64) ;  /* 0x0000014c00b07944 */ /* 0x000fea0003c00000 */
[----:B------:R-:W-:-:S07]  /*21900*/  IMAD.MOV.U32 R8, RZ, RZ, R56 ;  /* 0x000000ffff087224 */ /* 0x000fce00078e0038 */
.L_x_825:
[----:B------:R-:W-:Y:S05]  /*21910*/  BSYNC.RECONVERGENT B7 ;  /* 0x0000000000077941 */ /* 0x000fea0003800200 */
.L_x_823:
        /* <DEDUP_REMOVED lines=25> */
.L_x_827:
[----:B------:R-:W-:Y:S01]  /*21ab0*/  IMAD.MOV.U32 R8, RZ, RZ, R38 ;  /* 0x000000ffff087224 */ /* 0x000fe200078e0026 */
[----:B------:R-:W-:-:S07]  /*21ac0*/  MOV R52, 0x21ae0 ;  /* 0x00021ae000347802 */ /* 0x000fce0000000f00 */
[----:B------:R-:W-:Y:S05]  /*21ad0*/  CALL.REL.NOINC `($__internal_0_$__cuda_sm20_rem_u64) ;  /* 0x0000014c00387944 */ /* 0x000fea0003c00000 */
[----:B------:R-:W-:-:S07]  /*21ae0*/  IMAD.MOV.U32 R8, RZ, RZ, R56 ;  /* 0x000000ffff087224 */ /* 0x000fce00078e0038 */
.L_x_828:
[----:B------:R-:W-:Y:S05]  /*21af0*/  BSYNC.RECONVERGENT B7 ;  /* 0x0000000000077941 */ /* 0x000fea0003800200 */
.L_x_826:
        /* <DEDUP_REMOVED lines=25> */
.L_x_830:
[----:B------:R-:W-:Y:S01]  /*21c90*/  IMAD.MOV.U32 R8, RZ, RZ, R38 ;  /* 0x000000ffff087224 */ /* 0x000fe200078e0026 */
[----:B------:R-:W-:-:S07]  /*21ca0*/  MOV R52, 0x21cc0 ;  /* 0x00021cc000347802 */ /* 0x000fce0000000f00 */
[----:B------:R-:W-:Y:S05]  /*21cb0*/  CALL.REL.NOINC `($__internal_0_$__cuda_sm20_rem_u64) ;  /* 0x0000014800c07944 */ /* 0x000fea0003c00000 */
[----:B------:R-:W-:-:S07]  /*21cc0*/  MOV R8, R56 ;  /* 0x0000003800087202 */ /* 0x000fce0000000f00 */
.L_x_831:
[----:B------:R-:W-:Y:S05]  /*21cd0*/  BSYNC.RECONVERGENT B7 ;  /* 0x0000000000077941 */ /* 0x000fea0003800200 */
.L_x_829:
        /* <DEDUP_REMOVED lines=25> */
.L_x_833:
[----:B------:R-:W-:Y:S02]  /*21e70*/  MOV R8, R38 ;  /* 0x0000002600087202 */ /* 0x000fe40000000f00 */
[----:B------:R-:W-:-:S07]  /*21e80*/  MOV R52, 0x21ea0 ;  /* 0x00021ea000347802 */ /* 0x000fce0000000f00 */
[----:B------:R-:W-:Y:S05]  /*21e90*/  CALL.REL.NOINC `($__internal_0_$__cuda_sm20_rem_u64) ;  /* 0x0000014800487944 */ /* 0x000fea0003c00000 */
[----:B------:R-:W-:-:S07]  /*21ea0*/  IMAD.MOV.U32 R8, RZ, RZ, R56 ;  /* 0x000000ffff087224 */ /* 0x000fce00078e0038 */
.L_x_834:
[----:B------:R-:W-:Y:S05]  /*21eb0*/  BSYNC.RECONVERGENT B7 ;  /* 0x0000000000077941 */ /* 0x000fea0003800200 */
.L_x_832:
        /* <DEDUP_REMOVED lines=25> */
.L_x_836:
[----:B------:R-:W-:Y:S01]  /*22050*/  IMAD.MOV.U32 R8, RZ, RZ, R38 ;  /* 0x000000ffff087224 */ /* 0x000fe200078e0026 */
[----:B------:R-:W-:-:S07]  /*22060*/  MOV R52, 0x22080 ;  /* 0x0002208000347802 */ /* 0x000fce0000000f00 */
[----:B------:R-:W-:Y:S05]  /*22070*/  CALL.REL.NOINC `($__internal_0_$__cuda_sm20_rem_u64) ;  /* 0x0000014400d07944 */ /* 0x000fea0003c00000 */
[----:B------:R-:W-:-:S07]  /*22080*/  IMAD.MOV.U32 R8, RZ, RZ, R56 ;  /* 0x000000ffff087224 */ /* 0x000fce00078e0038 */
.L_x_837:
[----:B------:R-:W-:Y:S05]  /*22090*/  BSYNC.RECONVERGENT B7 ;  /* 0x0000000000077941 */ /* 0x000fea0003800200 */
.L_x_835:
        /* <DEDUP_REMOVED lines=25> */
.L_x_839:
[----:B------:R-:W-:Y:S01]  /*22230*/  IMAD.MOV.U32 R8, RZ, RZ, R38 ;  /* 0x000000ffff087224 */ /* 0x000fe200078e0026 */
[----:B------:R-:W-:-:S07]  /*22240*/  MOV R52, 0x22260 ;  /* 0x0002226000347802 */ /* 0x000fce0000000f00 */
[----:B------:R-:W-:Y:S05]  /*22250*/  CALL.REL.NOINC `($__internal_0_$__cuda_sm20_rem_u64) ;  /* 0x0000014400587944 */ /* 0x000fea0003c00000 */
[----:B------:R-:W-:-:S07]  /*22260*/  MOV R8, R56 ;  /* 0x0000003800087202 */ /* 0x000fce0000000f00 */
.L_x_840:
[----:B------:R-:W-:Y:S05]  /*22270*/  BSYNC.RECONVERGENT B7 ;  /* 0x0000000000077941 */ /* 0x000fea0003800200 */
.L_x_838:
        /* <DEDUP_REMOVED lines=25> */
.L_x_842:
[----:B------:R-:W-:Y:S02]  /*22410*/  MOV R8, R38 ;  /* 0x0000002600087202 */ /* 0x000fe40000000f00 */
[----:B------:R-:W-:-:S07]  /*22420*/  MOV R52, 0x22440 ;  /* 0x0002244000347802 */ /* 0x000fce0000000f00 */
[----:B------:R-:W-:Y:S05]  /*22430*/  CALL.REL.NOINC `($__internal_0_$__cuda_sm20_rem_u64) ;  /* 0x0000014000e07944 */ /* 0x000fea0003c00000 */
[----:B------:R-:W-:-:S07]  /*22440*/  IMAD.MOV.U32 R8, RZ, RZ, R56 ;  /* 0x000000ffff087224 */ /* 0x000fce00078e0038 */
.L_x_843:
[----:B------:R-:W-:Y:S05]  /*22450*/  BSYNC.RECONVERGENT B7 ;  /* 0x0000000000077941 */ /* 0x000fea0003800200 */
.L_x_841:
        /* <DEDUP_REMOVED lines=25> */
.L_x_845:
[----:B------:R-:W-:Y:S01]  /*225f0*/  IMAD.MOV.U32 R8, RZ, RZ, R38 ;  /* 0x000000ffff087224 */ /* 0x000fe200078e0026 */
[----:B------:R-:W-:-:S07]  /*22600*/  MOV R52, 0x22620 ;  /* 0x0002262000347802 */ /* 0x000fce0000000f00 */
[----:B------:R-:W-:Y:S05]  /*22610*/  CALL.REL.NOINC `($__internal_0_$__cuda_sm20_rem_u64) ;  /* 0x0000014000687944 */ /* 0x000fea0003c00000 */
[----:B------:R-:W-:-:S07]  /*22620*/  IMAD.MOV.U32 R8, RZ, RZ, R56 ;  /* 0x000000ffff087224 */ /* 0x000fce00078e0038 */
.L_x_846:
[----:B------:R-:W-:Y:S05]  /*22630*/  BSYNC.RECONVERGENT B7 ;  /* 0x0000000000077941 */ /* 0x000fea0003800200 */
.L_x_844:
        /* <DEDUP_REMOVED lines=25> */
.L_x_848:
[----:B------:R-:W-:Y:S01]  /*227d0*/  IMAD.MOV.U32 R8, RZ, RZ, R38 ;  /* 0x000000ffff087224 */ /* 0x000fe200078e0026 */
[----:B------:R-:W-:-:S07]  /*227e0*/  MOV R52, 0x22800 ;  /* 0x0002280000347802 */ /* 0x000fce0000000f00 */
[----:B------:R-:W-:Y:S05]  /*227f0*/  CALL.REL.NOINC `($__internal_0_$__cuda_sm20_rem_u64) ;  /* 0x0000013c00f07944 */ /* 0x000fea0003c00000 */
[----:B------:R-:W-:-:S07]  /*22800*/  MOV R8, R56 ;  /* 0x0000003800087202 */ /* 0x000fce0000000f00 */
.L_x_849:
[----:B------:R-:W-:Y:S05]  /*22810*/  BSYNC.RECONVERGENT B7 ;  /* 0x0000000000077941 */ /* 0x000fea0003800200 */
.L_x_847:
        /* <DEDUP_REMOVED lines=25> */
.L_x_851:
[----:B------:R-:W-:Y:S02]  /*229b0*/  MOV R8, R38 ;  /* 0x0000002600087202 */ /* 0x000fe40000000f00 */
[----:B------:R-:W-:-:S07]  /*229c0*/  MOV R52, 0x229e0 ;  /* 0x000229e000347802 */ /* 0x000fce0000000f00 */
[----:B------:R-:W-:Y:S05]  /*229d0*/  CALL.REL.NOINC `($__internal_0_$__cuda_sm20_rem_u64) ;  /* 0x0000013c00787944 */ /* 0x000fea0003c00000 */
[----:B------:R-:W-:-:S07]  /*229e0*/  IMAD.MOV.U32 R8, RZ, RZ, R56 ;  /* 0x000000ffff087224 */ /* 0x000fce00078e0038 */
.L_x_852:
[----:B------:R-:W-:Y:S05]  /*229f0*/  BSYNC.RECONVERGENT B7 ;  /* 0x0000000000077941 */ /* 0x000fea0003800200 */
.L_x_850:
        /* <DEDUP_REMOVED lines=25> */
.L_x_854:
[----:B------:R-:W-:Y:S01]  /*22b90*/  IMAD.MOV.U32 R8, RZ, RZ, R38 ;  /* 0x000000ffff087224 */ /* 0x000fe200078e0026 */
[----:B------:R-:W-:-:S07]  /*22ba0*/  MOV R52, 0x22bc0 ;  /* 0x00022bc000347802 */ /* 0x000fce0000000f00 */
[----:B------:R-:W-:Y:S05]  /*22bb0*/  CALL.REL.NOINC `($__internal_0_$__cuda_sm20_rem_u64) ;  /* 0x0000013c00007944 */ /* 0x000fea0003c00000 */
[----:B------:R-:W-:-:S07]  /*22bc0*/  IMAD.MOV.U32 R8, RZ, RZ, R56 ;  /* 0x000000ffff087224 */ /* 0x000fce00078e0038 */
.L_x_855:
[----:B------:R-:W-:Y:S05]  /*22bd0*/  BSYNC.RECONVERGENT B7 ;  /* 0x0000000000077941 */ /* 0x000fea0003800200 */
.L_x_853:
        /* <DEDUP_REMOVED lines=25> */
.L_x_857:
[----:B------:R-:W-:Y:S01]  /*22d70*/  IMAD.MOV.U32 R8, RZ, RZ, R38 ;  /* 0x000000ffff087224 */ /* 0x000fe200078e0026 */
[----:B------:R-:W-:-:S07]  /*22d80*/  MOV R52, 0x22da0 ;  /* 0x00022da000347802 */ /* 0x000fce0000000f00 */
[----:B------:R-:W-:Y:S05]  /*22d90*/  CALL.REL.NOINC `($__internal_0_$__cuda_sm20_rem_u64) ;  /* 0x0000013800887944 */ /* 0x000fea0003c00000 */
[----:B------:R-:W-:-:S07]  /*22da0*/  MOV R8, R56 ;  /* 0x0000003800087202 */ /* 0x000fce0000000f00 */
.L_x_858:
[----:B------:R-:W-:Y:S05]  /*22db0*/  BSYNC.RECONVERGENT B7 ;  /* 0x0000000000077941 */ /* 0x000fea0003800200 */
.L_x_856:
        /* <DEDUP_REMOVED lines=25> */
.L_x_860:
[----:B------:R-:W-:Y:S02]  /*22f50*/  MOV R8, R38 ;  /* 0x0000002600087202 */ /* 0x000fe40000000f00 */
[----:B------:R-:W-:-:S07]  /*22f60*/  MOV R52, 0x22f80 ;  /* 0x00022f8000347802 */ /* 0x000fce0000000f00 */
[----:B------:R-:W-:Y:S05]  /*22f70*/  CALL.REL.NOINC `($__internal_0_$__cuda_sm20_rem_u64) ;  /* 0x0000013800107944 */ /* 0x000fea0003c00000 */
[----:B------:R-:W-:-:S07]  /*22f80*/  IMAD.MOV.U32 R8, RZ, RZ, R56 ;  /* 0x000000ffff087224 */ /* 0x000fce00078e0038 */
.L_x_861:
[----:B------:R-:W-:Y:S05]  /*22f90*/  BSYNC.RECONVERGENT B7 ;  /* 0x0000000000077941 */ /* 0x000fea0003800200 */
.L_x_859:
        /* <DEDUP_REMOVED lines=25> */
.L_x_863:
[----:B------:R-:W-:Y:S01]  /*23130*/  IMAD.MOV.U32 R8, RZ, RZ, R38 ;  /* 0x000000ffff087224 */ /* 0x000fe200078e0026 */
[----:B------:R-:W-:-:S07]  /*23140*/  MOV R52, 0x23160 ;  /* 0x0002316000347802 */ /* 0x000fce0000000f00 */
[----:B------:R-:W-:Y:S05]  /*23150*/  CALL.REL.NOINC `($__internal_0_$__cuda_sm20_rem_u64) ;  /* 0x0000013400987944 */ /* 0x000fea0003c00000 */
[----:B------:R-:W-:-:S07]  /*23160*/  IMAD.MOV.U32 R8, RZ, RZ, R56 ;  /* 0x000000ffff087224 */ /* 0x000fce00078e0038 */
.L_x_864:
[----:B------:R-:W-:Y:S05]  /*23170*/  BSYNC.RECONVERGENT B7 ;  /* 0x0000000000077941 */ /* 0x000fea0003800200 */
.L_x_862:
        /* <DEDUP_REMOVED lines=25> */
.L_x_866:
[----:B------:R-:W-:Y:S01]  /*23310*/  IMAD.MOV.U32 R8, RZ, RZ, R38 ;  /* 0x000000ffff087224 */ /* 0x000fe200078e0026 */
[----:B------:R-:W-:-:S07]  /*23320*/  MOV R52, 0x23340 ;  /* 0x0002334000347802 */ /* 0x000fce0000000f00 */
[----:B------:R-:W-:Y:S05]  /*23330*/  CALL.REL.NOINC `($__internal_0_$__cuda_sm20_rem_u64) ;  /* 0x0000013400207944 */ /* 0x000fea0003c00000 */
[----:B------:R-:W-:-:S07]  /*23340*/  MOV R8, R56 ;  /* 0x0000003800087202 */ /* 0x000fce0000000f00 */
.L_x_867:
[----:B------:R-:W-:Y:S05]  /*23350*/  BSYNC.RECONVERGENT B7 ;  /* 0x0000000000077941 */ /* 0x000fea0003800200 */
.L_x_865:
        /* <DEDUP_REMOVED lines=25> */
.L_x_869:
[----:B------:R-:W-:Y:S02]  /*234f0*/  MOV R8, R38 ;  /* 0x0000002600087202 */ /* 0x000fe40000000f00 */
[----:B------:R-:W-:-:S07]  /*23500*/  MOV R52, 0x23520 ;  /* 0x0002352000347802 */ /* 0x000fce0000000f00 */
[----:B------:R-:W-:Y:S05]  /*23510*/  CALL.REL.NOINC `($__internal_0_$__cuda_sm20_rem_u64) ;  /* 0x0000013000a87944 */ /* 0x000fea0003c00000 */
[----:B------:R-:W-:-:S07]  /*23520*/  IMAD.MOV.U32 R8, RZ, RZ, R56 ;  /* 0x000000ffff087224 */ /* 0x000fce00078e0038 */
.L_x_870:
[----:B------:R-:W-:Y:S05]  /*23530*/  BSYNC.RECONVERGENT B7 ;  /* 0x0000000000077941 */ /* 0x000fea0003800200 */
.L_x_868:
        /* <DEDUP_REMOVED lines=25> */
.L_x_872:
[----:B------:R-:W-:Y:S01]  /*236d0*/  IMAD.MOV.U32 R8, RZ, RZ, R38 ;  /* 0x000000ffff087224 */ /* 0x000fe200078e0026 */
[----:B------:R-:W-:-:S07]  /*236e0*/  MOV R52, 0x23700 ;  /* 0x0002370000347802 */ /* 0x000fce0000000f00 */
[----:B------:R-:W-:Y:S05]  /*236f0*/  CALL.REL.NOINC `($__internal_0_$__cuda_sm20_rem_u64) ;  /* 0x0000013000307944 */ /* 0x000fea0003c00000 */
[----:B------:R-:W-:-:S07]  /*23700*/  IMAD.MOV.U32 R8, RZ, RZ, R56 ;  /* 0x000000ffff087224 */ /* 0x000fce00078e0038 */
.L_x_873:
[----:B------:R-:W-:Y:S05]  /*23710*/  BSYNC.RECONVERGENT B7 ;  /* 0x0000000000077941 */ /* 0x000fea0003800200 */
.L_x_871:
        /* <DEDUP_REMOVED lines=25> */
.L_x_875:
[----:B------:R-:W-:Y:S01]  /*238b0*/  IMAD.MOV.U32 R8, RZ, RZ, R38 ;  /* 0x000000ffff087224 */ /* 0x000fe200078e0026 */
[----:B------:R-:W-:-:S07]  /*238c0*/  MOV R52, 0x238e0 ;  /* 0x000238e000347802 */ /* 0x000fce0000000f00 */
[----:B------:R-:W-:Y:S05]  /*238d0*/  CALL.REL.NOINC `($__internal_0_$__cuda_sm20_rem_u64) ;  /* 0x0000012c00b87944 */ /* 0x000fea0003c00000 */
[----:B------:R-:W-:-:S07]  /*238e0*/  MOV R8, R56 ;  /* 0x0000003800087202 */ /* 0x000fce0000000f00 */
.L_x_876:
[----:B------:R-:W-:Y:S05]  /*238f0*/  BSYNC.RECONVERGENT B7 ;  /* 0x0000000000077941 */ /* 0x000fea0003800200 */
.L_x_874:
        /* <DEDUP_REMOVED lines=25> */
.L_x_878:
[----:B------:R-:W-:Y:S02]  /*23a90*/  MOV R8, R38 ;  /* 0x0000002600087202 */ /* 0x000fe40000000f00 */
[----:B------:R-:W-:-:S07]  /*23aa0*/  MOV R52, 0x23ac0 ;  /* 0x00023ac000347802 */ /* 0x000fce0000000f00 */
[----:B------:R-:W-:Y:S05]  /*23ab0*/  CALL.REL.NOINC `($__internal_0_$__cuda_sm20_rem_u64) ;  /* 0x0000012c00407944 */ /* 0x000fea0003c00000 */
[----:B------:R-:W-:-:S07]  /*23ac0*/  IMAD.MOV.U32 R8, RZ, RZ, R56 ;  /* 0x000000ffff087224 */ /* 0x000fce00078e0038 */
.L_x_879:
[----:B------:R-:W-:Y:S05]  /*23ad0*/  BSYNC.RECONVERGENT B7 ;  /* 0x0000000000077941 */ /* 0x000fea0003800200 */
.L_x_877:
        /* <DEDUP_REMOVED lines=25> */
.L_x_881:
[----:B------:R-:W-:Y:S01]  /*23c70*/  IMAD.MOV.U32 R8, RZ, RZ, R38 ;  /* 0x000000ffff087224 */ /* 0x000fe200078e0026 */
[----:B------:R-:W-:-:S07]  /*23c80*/  MOV R52, 0x23ca0 ;  /* 0x00023ca000347802 */ /* 0x000fce0000000f00 */
[----:B------:R-:W-:Y:S05]  /*23c90*/  CALL.REL.NOINC `($__internal_0_$__cuda_sm20_rem_u64) ;  /* 0x0000012800c87944 */ /* 0x000fea0003c00000 */
[----:B------:R-:W-:-:S07]  /*23ca0*/  IMAD.MOV.U32 R8, RZ, RZ, R56 ;  /* 0x000000ffff087224 */ /* 0x000fce00078e0038 */
.L_x_882:
[----:B------:R-:W-:Y:S05]  /*23cb0*/  BSYNC.RECONVERGENT B7 ;  /* 0x0000000000077941 */ /* 0x000fea0003800200 */
.L_x_880:
        /* <DEDUP_REMOVED lines=25> */
.L_x_884:
[----:B------:R-:W-:Y:S01]  /*23e50*/  IMAD.MOV.U32 R8, RZ, RZ, R38 ;  /* 0x000000ffff087224 */ /* 0x000fe200078e0026 */
[----:B------:R-:W-:-:S07]  /*23e60*/  MOV R52, 0x23e80 ;  /* 0x00023e8000347802 */ /* 0x000fce0000000f00 */
[----:B------:R-:W-:Y:S05]  /*23e70*/  CALL.REL.NOINC `($__internal_0_$__cuda_sm20_rem_u64) ;  /* 0x0000012800507944 */ /* 0x000fea0003c00000 */
[----:B------:R-:W-:-:S07]  /*23e80*/  MOV R8, R56 ;  /* 0x0000003800087202 */ /* 0x000fce0000000f00 */
.L_x_885:
[----:B------:R-:W-:Y:S05]  /*23e90*/  BSYNC.RECONVERGENT B7 ;  /* 0x0000000000077941 */ /* 0x000fea0003800200 */
.L_x_883:
        /* <DEDUP_REMOVED lines=25> */
.L_x_887:
[----:B------:R-:W-:Y:S02]  /*24030*/  MOV R8, R38 ;  /* 0x0000002600087202 */ /* 0x000fe40000000f00 */
[----:B------:R-:W-:-:S07]  /*24040*/  MOV R52, 0x24060 ;  /* 0x0002406000347802 */ /* 0x000fce0000000f00 */
[----:B------:R-:W-:Y:S05]  /*24050*/  CALL.REL.NOINC `($__internal_0_$__cuda_sm20_rem_u64) ;  /* 0x0000012400d87944 */ /* 0x000fea0003c00000 */
[----:B------:R-:W-:-:S07]  /*24060*/  IMAD.MOV.U32 R8, RZ, RZ, R56 ;  /* 0x000000ffff087224 */ /* 0x000fce00078e0038 */
.L_x_888:
[----:B------:R-:W-:Y:S05]  /*24070*/  BSYNC.RECONVERGENT B7 ;  /* 0x0000000000077941 */ /* 0x000fea0003800200 */
.L_x_886:
        /* <DEDUP_REMOVED lines=25> */
.L_x_890:
[----:B------:R-:W-:Y:S01]  /*24210*/  IMAD.MOV.U32 R8, RZ, RZ, R38 ;  /* 0x000000ffff087224 */ /* 0x000fe200078e0026 */
[----:B------:R-:W-:-:S07]  /*24220*/  MOV R52, 0x24240 ;  /* 0x0002424000347802 */ /* 0x000fce0000000f00 */
[----:B------:R-:W-:Y:S05]  /*24230*/  CALL.REL.NOINC `($__internal_0_$__cuda_sm20_rem_u64) ;  /* 0x0000012400607944 */ /* 0x000fea0003c00000 */
[----:B------:R-:W-:-:S07]  /*24240*/  IMAD.MOV.U32 R8, RZ, RZ, R56 ;  /* 0x000000ffff087224 */ /* 0x000fce00078e0038 */
.L_x_891:
[----:B------:R-:W-:Y:S05]  /*24250*/  BSYNC.RECONVERGENT B7 ;  /* 0x0000000000077941 */ /* 0x000fea0003800200 */
.L_x_889:
        /* <DEDUP_REMOVED lines=25> */
.L_x_893:
[----:B------:R-:W-:Y:S01]  /*243f0*/  IMAD.MOV.U32 R8, RZ, RZ, R38 ;  /* 0x000000ffff087224 */ /* 0x000fe200078e0026 */
[----:B------:R-:W-:-:S07]  /*24400*/  MOV R52, 0x24420 ;  /* 0x0002442000347802 */ /* 0x000fce0000000f00 */
[----:B------:R-:W-:Y:S05]  /*24410*/  CALL.REL.NOINC `($__internal_0_$__cuda_sm20_rem_u64) ;  /* 0x0000012000e87944 */ /* 0x000fea0003c00000 */
[----:B------:R-:W-:-:S07]  /*24420*/  MOV R8, R56 ;  /* 0x0000003800087202 */ /* 0x000fce0000000f00 */
.L_x_894:
[----:B------:R-:W-:Y:S05]  /*24430*/  BSYNC.RECONVERGENT B7 ;  /* 0x0000000000077941 */ /* 0x000fea0003800200 */
.L_x_892:
        /* <DEDUP_REMOVED lines=25> */
.L_x_896:
[----:B------:R-:W-:Y:S02]  /*245d0*/  MOV R8, R38 ;  /* 0x0000002600087202 */ /* 0x000fe40000000f00 */
[----:B------:R-:W-:-:S07]  /*245e0*/  MOV R52, 0x24600 ;  /* 0x0002460000347802 */ /* 0x000fce0000000f00 */
[----:B------:R-:W-:Y:S05]  /*245f0*/  CALL.REL.NOINC `($__internal_0_$__cuda_sm20_rem_u64) ;  /* 0x0000012000707944 */ /* 0x000fea0003c00000 */
[----:B------:R-:W-:-:S07]  /*24600*/  IMAD.MOV.U32 R8, RZ, RZ, R56 ;  /* 0x000000ffff087224 */ /* 0x000fce00078e0038 */
.L_x_897:
[----:B------:R-:W-:Y:S05]  /*24610*/  BSYNC.RECONVERGENT B7 ;  /* 0x0000000000077941 */ /* 0x000fea0003800200 */
.L_x_895:
        /* <DEDUP_REMOVED lines=25> */
.L_x_899:
[----:B------:R-:W-:Y:S01]  /*247b0*/  IMAD.MOV.U32 R8, RZ, RZ, R38 ;  /* 0x000000ffff087224 */ /* 0x000fe200078e0026 */
[----:B------:R-:W-:-:S07]  /*247c0*/  MOV R52, 0x247e0 ;  /* 0x000247e000347802 */ /* 0x000fce0000000f00 */
[----:B------:R-:W-:Y:S05]  /*247d0*/  CALL.REL.NOINC `($__internal_0_$__cuda_sm20_rem_u64) ;  /* 0x0000011c00f87944 */ /* 0x000fea0003c00000 */
[----:B------:R-:W-:-:S07]  /*247e0*/  IMAD.MOV.U32 R8, RZ, RZ, R56 ;  /* 0x000000ffff087224 */ /* 0x000fce00078e0038 */
.L_x_900:
[----:B------:R-:W-:Y:S05]  /*247f0*/  BSYNC.RECONVERGENT B7 ;  /* 0x0000000000077941 */ /* 0x000fea0003800200 */
.L_x_898:
        /* <DEDUP_REMOVED lines=25> */
.L_x_902:
[----:B------:R-:W-:Y:S01]  /*24990*/  IMAD.MOV.U32 R8, RZ, RZ, R38 ;  /* 0x000000ffff087224 */ /* 0x000fe200078e0026 */
[----:B------:R-:W-:-:S07]  /*249a0*/  MOV R52, 0x249c0 ;  /* 0x000249c000347802 */ /* 0x000fce0000000f00 */
[----:B------:R-:W-:Y:S05]  /*249b0*/  CALL.REL.NOINC `($__internal_0_$__cuda_sm20_rem_u64) ;  /* 0x0000011c00807944 */ /* 0x000fea0003c00000 */
[----:B------:R-:W-:-:S07]  /*249c0*/  MOV R8, R56 ;  /* 0x0000003800087202 */ /* 0x000fce0000000f00 */
.L_x_903:
[----:B------:R-:W-:Y:S05]  /*249d0*/  BSYNC.RECONVERGENT B7 ;  /* 0x0000000000077941 */ /* 0x000fea0003800200 */
.L_x_901:
        /* <DEDUP_REMOVED lines=25> */
.L_x_905:
[----:B------:R-:W-:Y:S02]  /*24b70*/  MOV R8, R38 ;  /* 0x0000002600087202 */ /* 0x000fe40000000f00 */
[----:B------:R-:W-:-:S07]  /*24b80*/  MOV R52, 0x24ba0 ;  /* 0x00024ba000347802 */ /* 0x000fce0000000f00 */
[----:B------:R-:W-:Y:S05]  /*24b90*/  CALL.REL.NOINC `($__internal_0_$__cuda_sm20_rem_u64) ;  /* 0x0000011c00087944 */ /* 0x000fea0003c00000 */
[----:B------:R-:W-:-:S07]  /*24ba0*/  IMAD.MOV.U32 R8, RZ, RZ, R56 ;  /* 0x000000ffff087224 */ /* 0x000fce00078e0038 */
.L_x_906:
[----:B------:R-:W-:Y:S05]  /*24bb0*/  BSYNC.RECONVERGENT B7 ;  /* 0x0000000000077941 */ /* 0x000fea0003800200 */
.L_x_904:
        /* <DEDUP_REMOVED lines=25> */
.L_x_908:
[----:B------:R-:W-:Y:S01]  /*24d50*/  IMAD.MOV.U32 R8, RZ, RZ, R38 ;  /* 0x000000ffff087224 */ /* 0x000fe200078e0026 */
[----:B------:R-:W-:-:S07]  /*24d60*/  MOV R52, 0x24d80 ;  /* 0x00024d8000347802 */ /* 0x000fce0000000f00 */
[----:B------:R-:W-:Y:S05]  /*24d70*/  CALL.REL.NOINC `($__internal_0_$__cuda_sm20_rem_u64) ;  /* 0x0000011800907944 */ /* 0x000fea0003c00000 */
[----:B------:R-:W-:-:S07]  /*24d80*/  IMAD.MOV.U32 R8, RZ, RZ, R56 ;  /* 0x000000ffff087224 */ /* 0x000fce00078e0038 */
.L_x_909:
[----:B------:R-:W-:Y:S05]  /*24d90*/  BSYNC.RECONVERGENT B7 ;  /* 0x0000000000077941 */ /* 0x000fea0003800200 */
.L_x_907:
        /* <DEDUP_REMOVED lines=25> */
.L_x_911:
[----:B------:R-:W-:Y:S01]  /*24f30*/  IMAD.MOV.U32 R8, RZ, RZ, R38 ;  /* 0x000000ffff087224 */ /* 0x000fe200078e0026 */
[----:B------:R-:W-:-:S07]  /*24f40*/  MOV R52, 0x24f60 ;  /* 0x00024f6000347802 */ /* 0x000fce0000000f00 */
[----:B------:R-:W-:Y:S05]  /*24f50*/  CALL.REL.NOINC `($__internal_0_$__cuda_sm20_rem_u64) ;  /* 0x0000011800187944 */ /* 0x000fea0003c00000 */
[----:B------:R-:W-:-:S07]  /*24f60*/  MOV R8, R56 ;  /* 0x0000003800087202 */ /* 0x000fce0000000f00 */
.L_x_912:
[----:B------:R-:W-:Y:S05]  /*24f70*/  BSYNC.RECONVERGENT B7 ;  /* 0x0000000000077941 */ /* 0x000fea0003800200 */
.L_x_910:
        /* <DEDUP_REMOVED lines=25> */
.L_x_914:
[----:B------:R-:W-:Y:S02]  /*25110*/  MOV R8, R38 ;  /* 0x0000002600087202 */ /* 0x000fe40000000f00 */
[----:B------:R-:W-:-:S07]  /*25120*/  MOV R52, 0x25140 ;  /* 0x0002514000347802 */ /* 0x000fce0000000f00 */
[----:B------:R-:W-:Y:S05]  /*25130*/  CALL.REL.NOINC `($__internal_0_$__cuda_sm20_rem_u64) ;  /* 0x0000011400a07944 */ /* 0x000fea0003c00000 */
[----:B------:R-:W-:-:S07]  /*25140*/  IMAD.MOV.U32 R8, RZ, RZ, R56 ;  /* 0x000000ffff087224 */ /* 0x000fce00078e0038 */
.L_x_915:
[----:B------:R-:W-:Y:S05]  /*25150*/  BSYNC.RECONVERGENT B7 ;  /* 0x0000000000077941 */ /* 0x000fea0003800200 */
.L_x_913:
        /* <DEDUP_REMOVED lines=25> */
.L_x_917:
[----:B------:R-:W-:Y:S01]  /*252f0*/  IMAD.MOV.U32 R8, RZ, RZ, R38 ;  /* 0x000000ffff087224 */ /* 0x000fe200078e0026 */
[----:B------:R-:W-:-:S07]  /*25300*/  MOV R52, 0x25320 ;  /* 0x0002532000347802 */ /* 0x000fce0000000f00 */
[----:B------:R-:W-:Y:S05]  /*25310*/  CALL.REL.NOINC `($__internal_0_$__cuda_sm20_rem_u64) ;  /* 0x0000011400287944 */ /* 0x000fea0003c00000 */
[----:B------:R-:W-:-:S07]  /*25320*/  IMAD.MOV.U32 R8, RZ, RZ, R56 ;  /* 0x000000ffff087224 */ /* 0x000fce00078e0038 */
.L_x_918:
[----:B------:R-:W-:Y:S05]  /*25330*/  BSYNC.RECONVERGENT B7 ;  /* 0x0000000000077941 */ /* 0x000fea0003800200 */
.L_x_916:
        /* <DEDUP_REMOVED lines=25> */
.L_x_920:
[----:B------:R-:W-:Y:S01]  /*254d0*/  IMAD.MOV.U32 R8, RZ, RZ, R38 ;  /* 0x000000ffff087224 */ /* 0x000fe200078e0026 */
[----:B------:R-:W-:-:S07]  /*254e0*/  MOV R52, 0x25500 ;  /* 0x0002550000347802 */ /* 0x000fce0000000f00 */
[----:B------:R-:W-:Y:S05]  /*254f0*/  CALL.REL.NOINC `($__internal_0_$__cuda_sm20_rem_u64) ;  /* 0x0000011000b07944 */ /* 0x000fea0003c00000 */
[----:B------:R-:W-:-:S07]  /*25500*/  MOV R8, R56 ;  /* 0x0000003800087202 */ /* 0x000fce0000000f00 */
.L_x_921:
[----:B------:R-:W-:Y:S05]  /*25510*/  BSYNC.RECONVERGENT B7 ;  /* 0x0000000000077941 */ /* 0x000fea0003800200 */
.L_x_919:
        /* <DEDUP_REMOVED lines=25> */
.L_x_923:
[----:B------:R-:W-:Y:S02]  /*256b0*/  MOV R8, R38 ;  /* 0x0000002600087202 */ /* 0x000fe40000000f00 */
[----:B------:R-:W-:-:S07]  /*256c0*/  MOV R52, 0x256e0 ;  /* 0x000256e000347802 */ /* 0x000fce0000000f00 */
[----:B------:R-:W-:Y:S05]  /*256d0*/  CALL.REL.NOINC `($__internal_0_$__cuda_sm20_rem_u64) ;  /* 0x0000011000387944 */ /* 0x000fea0003c00000 */
[----:B------:R-:W-:-:S07]  /*256e0*/  IMAD.MOV.U32 R8, RZ, RZ, R56 ;  /* 0x000000ffff087224 */ /* 0x000fce00078e0038 */
.L_x_924:
[----:B------:R-:W-:Y:S05]  /*256f0*/  BSYNC.RECONVERGENT B7 ;  /* 0x0000000000077941 */ /* 0x000fea0003800200 */
.L_x_922:
[----:B------:R-:W-:-:S05]  /*25700*/  IADD3 R60, P0, PT, R40, R8, RZ ;  /* 0x00000008283c7210 */ /* 0x000fca0007f1e0ff */
[----:B------:R-:W-:-:S08]  /*25710*/  IMAD.X R52, R41, 0x1, R9, P0 ;  /* 0x0000000129347824 */ /* 0x000fd000000e0609 */
.L_x_726:
[----:B------:R-:W-:Y:S05]  /*25720*/  BSYNC.RECONVERGENT B5 ;  /* 0x0000000000057941 */ /* 0x000fea0003800200 */
.L_x_725:
[----:B------:R-:W-:-:S04]  /*25730*/  LOP3.LUT R8, R52, R57, RZ, 0xfc, !PT ;  /* 0x0000003934087212 */ /* 0x000fc800078efcff */
[----:B------:R-:W-:-:S13]  /*25740*/  ISETP.NE.U32.AND P0, PT, R8, RZ, PT ;  /* 0x000000ff0800720c */ /* 0x000fda0003f05070 */
[----:B------:R-:W-:Y:S05]  /*25750*/  @P0 BRA `(.L_x_925) ;  /* 0x00000000004c0947 */ /* 0x000fea0003800000 */
[----:B------:R-:W0:Y:S01]  /*25760*/  I2F.U32.RP R38, R58 ;  /* 0x0000003a00267306 */ /* 0x000e220000209000 */
[----:B------:R-:W-:Y:S01]  /*25770*/  IMAD.MOV.U32 R8, RZ, RZ, RZ ;  /* 0x000000ffff087224 */ /* 0x000fe200078e00ff */
[----:B------:R-:W-:Y:S01]  /*25780*/  ISETP.NE.U32.AND P2, PT, R58, RZ, PT ;  /* 0x000000ff3a00720c */ /* 0x000fe20003f45070 */
[----:B------:R-:W-:-:S05]  /*25790*/  HFMA2 R40, -RZ, RZ, 0, 0 ;  /* 0x00000000ff287431 */ /* 0x000fca00000001ff */
        /* <DEDUP_REMOVED lines=15> */
.L_x_925:
[----:B------:R-:W-:Y:S01]  /*25890*/  IMAD.MOV.U32 R9, RZ, RZ, R52 ;  /* 0x000000ffff097224 */ /* 0x000fe200078e0034 */
[----:B------:R-:W-:Y:S01]  /*258a0*/  MOV R52, 0x258d0 ;  /* 0x000258d000347802 */ /* 0x000fe20000000f00 */
[----:B------:R-:W-:-:S07]  /*258b0*/  IMAD.MOV.U32 R8, RZ, RZ, R60 ;  /* 0x000000ffff087224 */ /* 0x000fce00078e003c */
[----:B------:R-:W-:Y:S05]  /*258c0*/  CALL.REL.NOINC `($__internal_0_$__cuda_sm20_rem_u64) ;  /* 0x0000010c00bc7944 */ /* 0x000fea0003c00000 */
[----:B------:R-:W-:Y:S01]  /*258d0*/  MOV R41, R56 ;  /* 0x0000003800297202 */ /* 0x000fe20000000f00 */
[----:B------:R-:W-:-:S07]  /*258e0*/  IMAD.MOV.U32 R40, RZ, RZ, R9 ;  /* 0x000000ffff287224 */ /* 0x000fce00078e0009 */
.L_x_724:
[----:B------:R-:W-:Y:S05]  /*258f0*/  BSYNC.RECONVERGENT B6 ;  /* 0x0000000000067941 */ /* 0x000fea0003800200 */
.L_x_723:
[-C--:B------:R-:W-:Y:S01]  /*25900*/  IMAD.WIDE.U32 R60, R37, R36.reuse, RZ ;  /* 0x00000024253c7225 */ /* 0x080fe200078e00ff */
[----:B------:R-:W-:Y:S03]  /*25910*/  BSSY.RECONVERGENT B5, `(.L_x_926) ;  /* 0x00007c7000057945 */ /* 0x000fe60003800200 */
[----:B------:R-:W-:-:S04]  /*25920*/  IMAD.WIDE.U32 R8, R36, R36, RZ ;  /* 0x0000002424087225 */ /* 0x000fc800078e00ff */
[----:B------:R-:W-:-:S04]  /*25930*/  IMAD.WIDE.U32 R60, P0, R36, R37, R60 ;  /* 0x00000025243c7225 */ /* 0x000fc8000780003c */
[----:B------:R-:W-:Y:S01]  /*25940*/  IMAD.X R39, RZ, RZ, RZ, P0 ;  /* 0x000000ffff277224 */ /* 0x000fe200000e06ff */
[----:B------:R-:W-:Y:S01]  /*25950*/  IADD3 R9, P0, PT, R9, R60, RZ ;  /* 0x0000003c09097210 */ /* 0x000fe20007f1e0ff */
[----:B------:R-:W-:Y:S01]  /*25960*/  IMAD.MOV.U32 R55, RZ, RZ, R8 ;  /* 0x000000ffff377224 */ /* 0x000fe200078e0008 */
        /* <DEDUP_REMOVED lines=28> */
.L_x_929:
[----:B------:R-:W-:Y:S02]  /*25b30*/  MOV R8, R55 ;  /* 0x0000003700087202 */ /* 0x000fe40000000f00 */
[----:B------:R-:W-:-:S07]  /*25b40*/  MOV R52, 0x25b60 ;  /* 0x00025b6000347802 */ /* 0x000fce0000000f00 */
[----:B------:R-:W-:Y:S05]  /*25b50*/  CALL.REL.NOINC `($__internal_0_$__cuda_sm20_rem_u64) ;  /* 0x0000010c00187944 */ /* 0x000fea0003c00000 */
[----:B------:R-:W-:Y:S02]  /*25b60*/  IMAD.MOV.U32 R38, RZ, RZ, R56 ;  /* 0x000000ffff267224 */ /* 0x000fe400078e0038 */
[----:B------:R-:W-:-:S07]  /*25b70*/  IMAD.MOV.U32 R39, RZ, RZ, R9 ;  /* 0x000000ffff277224 */ /* 0x000fce00078e0009 */
.L_x_930:
[----:B------:R-:W-:Y:S05]  /*25b80*/  BSYNC.RECONVERGENT B6 ;  /* 0x0000000000067941 */ /* 0x000fea0003800200 */
.L_x_928:
        /* <DEDUP_REMOVED lines=23> */
.L_x_932:
[----:B------:R-:W-:Y:S01]  /*25d00*/  IMAD.MOV.U32 R8, RZ, RZ, R36 ;  /* 0x000000ffff087224 */ /* 0x000fe200078e0024 */
[----:B------:R-:W-:Y:S01]  /*25d10*/  MOV R52, 0x25d40 ;  /* 0x00025d4000347802 */ /* 0x000fe20000000f00 */
[----:B------:R-:W-:-:S07]  /*25d20*/  IMAD.MOV.U32 R9, RZ, RZ, R37 ;  /* 0x000000ffff097224 */ /* 0x000fce00078e0025 */
[----:B------:R-:W-:Y:S05]  /*25d30*/  CALL.REL.NOINC `($__internal_0_$__cuda_sm20_rem_u64) ;  /* 0x0000010800a07944 */ /* 0x000fea0003c00000 */
[----:B------:R-:W-:-:S07]  /*25d40*/  MOV R8, R56 ;  /* 0x0000003800087202 */ /* 0x000fce0000000f00 */
.L_x_933:
[----:B------:R-:W-:Y:S05]  /*25d50*/  BSYNC.RECONVERGENT B6 ;  /* 0x0000000000067941 */ /* 0x000fea0003800200 */
.L_x_931:
        /* <DEDUP_REMOVED lines=25> */
.L_x_935:
[----:B------:R-:W-:Y:S02]  /*25ef0*/  MOV R8, R36 ;  /* 0x0000002400087202 */ /* 0x000fe40000000f00 */
[----:B------:R-:W-:-:S07]  /*25f00*/  MOV R52, 0x25f20 ;  /* 0x00025f2000347802 */ /* 0x000fce0000000f00 */
[----:B------:R-:W-:Y:S05]  /*25f10*/  CALL.REL.NOINC `($__internal_0_$__cuda_sm20_rem_u64) ;  /* 0x0000010800287944 */ /* 0x000fea0003c00000 */
[----:B------:R-:W-:-:S07]  /*25f20*/  IMAD.MOV.U32 R8, RZ, RZ, R56 ;  /* 0x000000ffff087224 */ /* 0x000fce00078e0038 */
.L_x_936:
[----:B------:R-:W-:Y:S05]  /*25f30*/  BSYNC.RECONVERGENT B6 ;  /* 0x0000000000067941 */ /* 0x000fea0003800200 */
.L_x_934:
        /* <DEDUP_REMOVED lines=25> */
.L_x_938:
[----:B------:R-:W-:Y:S01]  /*260d0*/  IMAD.MOV.U32 R8, RZ, RZ, R36 ;  /* 0x000000ffff087224 */ /* 0x000fe200078e0024 */
[----:B------:R-:W-:-:S07]  /*260e0*/  MOV R52, 0x26100 ;  /* 0x0002610000347802 */ /* 0x000fce0000000f00 */
[----:B------:R-:W-:Y:S05]  /*260f0*/  CALL.REL.NOINC `($__internal_0_$__cuda_sm20_rem_u64) ;  /* 0x0000010400b07944 */ /* 0x000fea0003c00000 */
[----:B------:R-:W-:-:S07]  /*26100*/  IMAD.MOV.U32 R8, RZ, RZ, R56 ;  /* 0x000000ffff087224 */ /* 0x000fce00078e0038 */
.L_x_939:
[----:B------:R-:W-:Y:S05]  /*26110*/  BSYNC.RECONVERGENT B6 ;  /* 0x0000000000067941 */ /* 0x000fea0003800200 */
.L_x_937:
        /* <DEDUP_REMOVED lines=25> */
.L_x_941:
[----:B------:R-:W-:Y:S01]  /*262b0*/  IMAD.MOV.U32 R8, RZ, RZ, R36 ;  /* 0x000000ffff087224 */ /* 0x000fe200078e0024 */
[----:B------:R-:W-:-:S07]  /*262c0*/  MOV R52, 0x262e0 ;  /* 0x000262e000347802 */ /* 0x000fce0000000f00 */
[----:B------:R-:W-:Y:S05]  /*262d0*/  CALL.REL.NOINC `($__internal_0_$__cuda_sm20_rem_u64) ;  /* 0x0000010400387944 */ /* 0x000fea0003c00000 */
[----:B------:R-:W-:-:S07]  /*262e0*/  MOV R8, R56 ;  /* 0x0000003800087202 */ /* 0x000fce0000000f00 */
.L_x_942:
[----:B------:R-:W-:Y:S05]  /*262f0*/  BSYNC.RECONVERGENT B6 ;  /* 0x0000000000067941 */ /* 0x000fea0003800200 */
.L_x_940:
        /* <DEDUP_REMOVED lines=25> */
.L_x_944:
[----:B------:R-:W-:Y:S02]  /*26490*/  MOV R8, R36 ;  /* 0x0000002400087202 */ /* 0x000fe40000000f00 */
[----:B------:R-:W-:-:S07]  /*264a0*/  MOV R52, 0x264c0 ;  /* 0x000264c000347802 */ /* 0x000fce0000000f00 */
[----:B------:R-:W-:Y:S05]  /*264b0*/  CALL.REL.NOINC `($__internal_0_$__cuda_sm20_rem_u64) ;  /* 0x0000010000c07944 */ /* 0x000fea0003c00000 */
[----:B------:R-:W-:-:S07]  /*264c0*/  IMAD.MOV.U32 R8, RZ, RZ, R56 ;  /* 0x000000ffff087224 */ /* 0x000fce00078e0038 */
.L_x_945:
[----:B------:R-:W-:Y:S05]  /*264d0*/  BSYNC.RECONVERGENT B6 ;  /* 0x0000000000067941 */ /* 0x000fea0003800200 */
.L_x_943:
        /* <DEDUP_REMOVED lines=25> */
.L_x_947:
[----:B------:R-:W-:Y:S01]  /*26670*/  IMAD.MOV.U32 R8, RZ, RZ, R36 ;  /* 0x000000ffff087224 */ /* 0x000fe200078e0024 */
[----:B------:R-:W-:-:S07]  /*26680*/  MOV R52, 0x266a0 ;  /* 0x000266a000347802 */ /* 0x000fce0000000f00 */
[----:B------:R-:W-:Y:S05]  /*26690*/  CALL.REL.NOINC `($__internal_0_$__cuda_sm20_rem_u64) ;  /* 0x0000010000487944 */ /* 0x000fea0003c00000 */
[----:B------:R-:W-:-:S07]  /*266a0*/  IMAD.MOV.U32 R8, RZ, RZ, R56 ;  /* 0x000000ffff087224 */ /* 0x000fce00078e0038 */
.L_x_948:
[----:B------:R-:W-:Y:S05]  /*266b0*/  BSYNC.RECONVERGENT B6 ;  /* 0x0000000000067941 */ /* 0x000fea0003800200 */
.L_x_946:
        /* <DEDUP_REMOVED lines=25> */
.L_x_950:
[----:B------:R-:W-:Y:S01]  /*26850*/  IMAD.MOV.U32 R8, RZ, RZ, R36 ;  /* 0x000000ffff087224 */ /* 0x000fe200078e0024 */
[----:B------:R-:W-:-:S07]  /*26860*/  MOV R52, 0x26880 ;  /* 0x0002688000347802 */ /* 0x000fce0000000f00 */
[----:B------:R-:W-:Y:S05]  /*26870*/  CALL.REL.NOINC `($__internal_0_$__cuda_sm20_rem_u64) ;  /* 0x000000fc00d07944 */ /* 0x000fea0003c00000 */
[----:B------:R-:W-:-:S07]  /*26880*/  MOV R8, R56 ;  /* 0x0000003800087202 */ /* 0x000fce0000000f00 */
.L_x_951:
[----:B------:R-:W-:Y:S05]  /*26890*/  BSYNC.RECONVERGENT B6 ;  /* 0x0000000000067941 */ /* 0x000fea0003800200 */
.L_x_949:
        /* <DEDUP_REMOVED lines=25> */
.L_x_953:
[----:B------:R-:W-:Y:S02]  /*26a30*/  MOV R8, R36 ;  /* 0x0000002400087202 */ /* 0x000fe40000000f00 */
[----:B------:R-:W-:-:S07]  /*26a40*/  MOV R52, 0x26a60 ;  /* 0x00026a6000347802 */ /* 0x000fce0000000f00 */
[----:B------:R-:W-:Y:S05]  /*26a50*/  CALL.REL.NOINC `($__internal_0_$__cuda_sm20_rem_u64) ;  /* 0x000000fc00587944 */ /* 0x000fea0003c00000 */
[----:B------:R-:W-:-:S07]  /*26a60*/  IMAD.MOV.U32 R8, RZ, RZ, R56 ;  /* 0x000000ffff087224 */ /* 0x000fce00078e0038 */
.L_x_954:
[----:B------:R-:W-:Y:S05]  /*26a70*/  BSYNC.RECONVERGENT B6 ;  /* 0x0000000000067941 */ /* 0x000fea0003800200 */
.L_x_952:
        /* <DEDUP_REMOVED lines=25> */
.L_x_956:
[----:B------:R-:W-:Y:S01]  /*26c10*/  IMAD.MOV.U32 R8, RZ, RZ, R36 ;  /* 0x000000ffff087224 */ /* 0x000fe200078e0024 */
[----:B------:R-:W-:-:S07]  /*26c20*/  MOV R52, 0x26c40 ;  /* 0x00026c4000347802 */ /* 0x000fce0000000f00 */
[----:B------:R-:W-:Y:S05]  /*26c30*/  CALL.REL.NOINC `($__internal_0_$__cuda_sm20_rem_u64) ;  /* 0x000000f800e07944 */ /* 0x000fea0003c00000 */
[----:B------:R-:W-:-:S07]  /*26c40*/  IMAD.MOV.U32 R8, RZ, RZ, R56 ;  /* 0x000000ffff087224 */ /* 0x000fce00078e0038 */
.L_x_957:
[----:B------:R-:W-:Y:S05]  /*26c50*/  BSYNC.RECONVERGENT B6 ;  /* 0x0000000000067941 */ /* 0x000fea0003800200 */
.L_x_955:
        /* <DEDUP_REMOVED lines=25> */
.L_x_959:
[----:B------:R-:W-:Y:S01]  /*26df0*/  IMAD.MOV.U32 R8, RZ, RZ, R36 ;  /* 0x000000ffff087224 */ /* 0x000fe200078e0024 */
[----:B------:R-:W-:-:S07]  /*26e00*/  MOV R52, 0x26e20 ;  /* 0x00026e2000347802 */ /* 0x000fce0000000f00 */
[----:B------:R-:W-:Y:S05]  /*26e10*/  CALL.REL.NOINC `($__internal_0_$__cuda_sm20_rem_u64) ;  /* 0x000000f800687944 */ /* 0x000fea0003c00000 */
[----:B------:R-:W-:-:S07]  /*26e20*/  MOV R8, R56 ;  /* 0x0000003800087202 */ /* 0x000fce0000000f00 */
.L_x_960:
[----:B------:R-:W-:Y:S05]  /*26e30*/  BSYNC.RECONVERGENT B6 ;  /* 0x0000000000067941 */ /* 0x000fea0003800200 */
.L_x_958:
        /* <DEDUP_REMOVED lines=25> */
.L_x_962:
[----:B------:R-:W-:Y:S02]  /*26fd0*/  MOV R8, R36 ;  /* 0x0000002400087202 */ /* 0x000fe40000000f00 */
[----:B------:R-:W-:-:S07]  /*26fe0*/  MOV R52, 0x27000 ;  /* 0x0002700000347802 */ /* 0x000fce0000000f00 */
[----:B------:R-:W-:Y:S05]  /*26ff0*/  CALL.REL.NOINC `($__internal_0_$__cuda_sm20_rem_u64) ;  /* 0x000000f400f07944 */ /* 0x000fea0003c00000 */
[----:B------:R-:W-:-:S07]  /*27000*/  IMAD.MOV.U32 R8, RZ, RZ, R56 ;  /* 0x000000ffff087224 */ /* 0x000fce00078e0038 */
.L_x_963:
[----:B------:R-:W-:Y:S05]  /*27010*/  BSYNC.RECONVERGENT B6 ;  /* 0x0000000000067941 */ /* 0x000fea0003800200 */
.L_x_961:
        /* <DEDUP_REMOVED lines=25> */
.L_x_965:
[----:B------:R-:W-:Y:S01]  /*271b0*/  IMAD.MOV.U32 R8, RZ, RZ, R36 ;  /* 0x000000ffff087224 */ /* 0x000fe200078e0024 */
[----:B------:R-:W-:-:S07]  /*271c0*/  MOV R52, 0x271e0 ;  /* 0x000271e000347802 */ /* 0x000fce0000000f00 */
[----:B------:R-:W-:Y:S05]  /*271d0*/  CALL.REL.NOINC `($__internal_0_$__cuda_sm20_rem_u64) ;  /* 0x000000f400787944 */ /* 0x000fea0003c00000 */
[----:B------:R-:W-:-:S07]  /*271e0*/  IMAD.MOV.U32 R8, RZ, RZ, R56 ;  /* 0x000000ffff087224 */ /* 0x000fce00078e0038 */
.L_x_966:
[----:B------:R-:W-:Y:S05]  /*271f0*/  BSYNC.RECONVERGENT B6 ;  /* 0x0000000000067941 */ /* 0x000fea0003800200 */
.L_x_964:
        /* <DEDUP_REMOVED lines=25> */
.L_x_968:
[----:B------:R-:W-:Y:S01]  /*27390*/  IMAD.MOV.U32 R8, RZ, RZ, R36 ;  /* 0x000000ffff087224 */ /* 0x000fe200078e0024 */
[----:B------:R-:W-:-:S07]  /*273a0*/  MOV R52, 0x273c0 ;  /* 0x000273c000347802 */ /* 0x000fce0000000f00 */
[----:B------:R-:W-:Y:S05]  /*273b0*/  CALL.REL.NOINC `($__internal_0_$__cuda_sm20_rem_u64) ;  /* 0x000000f400007944 */ /* 0x000fea0003c00000 */
[----:B------:R-:W-:-:S07]  /*273c0*/  MOV R8, R56 ;  /* 0x0000003800087202 */ /* 0x000fce0000000f00 */
.L_x_969:
[----:B------:R-:W-:Y:S05]  /*273d0*/  BSYNC.RECONVERGENT B6 ;  /* 0x0000000000067941 */ /* 0x000fea0003800200 */
.L_x_967:
        /* <DEDUP_REMOVED lines=25> */
.L_x_971:
[----:B------:R-:W-:Y:S02]  /*27570*/  MOV R8, R36 ;  /* 0x0000002400087202 */ /* 0x000fe40000000f00 */
[----:B------:R-:W-:-:S07]  /*27580*/  MOV R52, 0x275a0 ;  /* 0x000275a000347802 */ /* 0x000fce0000000f00 */
[----:B------:R-:W-:Y:S05]  /*27590*/  CALL.REL.NOINC `($__internal_0_$__cuda_sm20_rem_u64) ;  /* 0x000000f000887944 */ /* 0x000fea0003c00000 */
[----:B------:R-:W-:-:S07]  /*275a0*/  IMAD.MOV.U32 R8, RZ, RZ, R56 ;  /* 0x000000ffff087224 */ /* 0x000fce00078e0038 */
.L_x_972:
[----:B------:R-:W-:Y:S05]  /*275b0*/  BSYNC.RECONVERGENT B6 ;  /* 0x0000000000067941 */ /* 0x000fea0003800200 */
.L_x_970:
        /* <DEDUP_REMOVED lines=25> */
.L_x_974:
[----:B------:R-:W-:Y:S01]  /*27750*/  IMAD.MOV.U32 R8, RZ, RZ, R36 ;  /* 0x000000ffff087224 */ /* 0x000fe200078e0024 */
[----:B------:R-:W-:-:S07]  /*27760*/  MOV R52, 0x27780 ;  /* 0x0002778000347802 */ /* 0x000fce0000000f00 */
[----:B------:R-:W-:Y:S05]  /*27770*/  CALL.REL.NOINC `($__internal_0_$__cuda_sm20_rem_u64) ;  /* 0x000000f000107944 */ /* 0x000fea0003c00000 */
[----:B------:R-:W-:-:S07]  /*27780*/  IMAD.MOV.U32 R8, RZ, RZ, R56 ;  /* 0x000000ffff087224 */ /* 0x000fce00078e0038 */
.L_x_975:
[----:B------:R-:W-:Y:S05]  /*27790*/  BSYNC.RECONVERGENT B6 ;  /* 0x0000000000067941 */ /* 0x000fea0003800200 */
.L_x_973:
        /* <DEDUP_REMOVED lines=25> */
.L_x_977:
[----:B------:R-:W-:Y:S01]  /*27930*/  IMAD.MOV.U32 R8, RZ, RZ, R36 ;  /* 0x000000ffff087224 */ /* 0x000fe200078e0024 */
[----:B------:R-:W-:-:S07]  /*27940*/  MOV R52, 0x27960 ;  /* 0x0002796000347802 */ /* 0x000fce0000000f00 */
[----:B------:R-:W-:Y:S05]  /*27950*/  CALL.REL.NOINC `($__internal_0_$__cuda_sm20_rem_u64) ;  /* 0x000000ec00987944 */ /* 0x000fea0003c00000 */
[----:B------:R-:W-:-:S07]  /*27960*/  MOV R8, R56 ;  /* 0x0000003800087202 */ /* 0x000fce0000000f00 */
.L_x_978:
[----:B------:R-:W-:Y:S05]  /*27970*/  BSYNC.RECONVERGENT B6 ;  /* 0x0000000000067941 */ /* 0x000fea0003800200 */
.L_x_976:
        /* <DEDUP_REMOVED lines=25> */
.L_x_980:
[----:B------:R-:W-:Y:S02]  /*27b10*/  MOV R8, R36 ;  /* 0x0000002400087202 */ /* 0x000fe40000000f00 */
[----:B------:R-:W-:-:S07]  /*27b20*/  MOV R52, 0x27b40 ;  /* 0x00027b4000347802 */ /* 0x000fce0000000f00 */
[----:B------:R-:W-:Y:S05]  /*27b30*/  CALL.REL.NOINC `($__internal_0_$__cuda_sm20_rem_u64) ;  /* 0x000000ec00207944 */ /* 0x000fea0003c00000 */
[----:B------:R-:W-:-:S07]  /*27b40*/  IMAD.MOV.U32 R8, RZ, RZ, R56 ;  /* 0x000000ffff087224 */ /* 0x000fce00078e0038 */
.L_x_981:
[----:B------:R-:W-:Y:S05]  /*27b50*/  BSYNC.RECONVERGENT B6 ;  /* 0x0000000000067941 */ /* 0x000fea0003800200 */
.L_x_979:
        /* <DEDUP_REMOVED lines=25> */
.L_x_983:
[----:B------:R-:W-:Y:S01]  /*27cf0*/  IMAD.MOV.U32 R8, RZ, RZ, R36 ;  /* 0x000000ffff087224 */ /* 0x000fe200078e0024 */
[----:B------:R-:W-:-:S07]  /*27d00*/  MOV R52, 0x27d20 ;  /* 0x00027d2000347802 */ /* 0x000fce0000000f00 */
[----:B------:R-:W-:Y:S05]  /*27d10*/  CALL.REL.NOINC `($__internal_0_$__cuda_sm20_rem_u64) ;  /* 0x000000e800a87944 */ /* 0x000fea0003c00000 */
[----:B------:R-:W-:-:S07]  /*27d20*/  IMAD.MOV.U32 R8, RZ, RZ, R56 ;  /* 0x000000ffff087224 */ /* 0x000fce00078e0038 */
.L_x_984:
[----:B------:R-:W-:Y:S05]  /*27d30*/  BSYNC.RECONVERGENT B6 ;  /* 0x0000000000067941 */ /* 0x000fea0003800200 */
.L_x_982:
        /* <DEDUP_REMOVED lines=25> */
.L_x_986:
[----:B------:R-:W-:Y:S01]  /*27ed0*/  IMAD.MOV.U32 R8, RZ, RZ, R36 ;  /* 0x000000ffff087224 */ /* 0x000fe200078e0024 */
[----:B------:R-:W-:-:S07]  /*27ee0*/  MOV R52, 0x27f00 ;  /* 0x00027f0000347802 */ /* 0x000fce0000000f00 */
[----:B------:R-:W-:Y:S05]  /*27ef0*/  CALL.REL.NOINC `($__internal_0_$__cuda_sm20_rem_u64) ;  /* 0x000000e800307944 */ /* 0x000fea0003c00000 */
[----:B------:R-:W-:-:S07]  /*27f00*/  MOV R8, R56 ;  /* 0x0000003800087202 */ /* 0x000fce0000000f00 */
.L_x_987:
[----:B------:R-:W-:Y:S05]  /*27f10*/  BSYNC.RECONVERGENT B6 ;  /* 0x0000000000067941 */ /* 0x000fea0003800200 */
.L_x_985:
        /* <DEDUP_REMOVED lines=25> */
.L_x_989:
[----:B------:R-:W-:Y:S02]  /*280b0*/  MOV R8, R36 ;  /* 0x0000002400087202 */ /* 0x000fe40000000f00 */
[----:B------:R-:W-:-:S07]  /*280c0*/  MOV R52, 0x280e0 ;  /* 0x000280e000347802 */ /* 0x000fce0000000f00 */
[----:B------:R-:W-:Y:S05]  /*280d0*/  CALL.REL.NOINC `($__internal_0_$__cuda_sm20_rem_u64) ;  /* 0x000000e400b87944 */ /* 0x000fea0003c00000 */
[----:B------:R-:W-:-:S07]  /*280e0*/  IMAD.MOV.U32 R8, RZ, RZ, R56 ;  /* 0x000000ffff087224 */ /* 0x000fce00078e0038 */
.L_x_990:
[----:B------:R-:W-:Y:S05]  /*280f0*/  BSYNC.RECONVERGENT B6 ;  /* 0x0000000000067941 */ /* 0x000fea0003800200 */
.L_x_988:
        /* <DEDUP_REMOVED lines=25> */
.L_x_992:
[----:B------:R-:W-:Y:S01]  /*28290*/  IMAD.MOV.U32 R8, RZ, RZ, R36 ;  /* 0x000000ffff087224 */ /* 0x000fe200078e0024 */
[----:B------:R-:W-:-:S07]  /*282a0*/  MOV R52, 0x282c0 ;  /* 0x000282c000347802 */ /* 0x000fce0000000f00 */
[----:B------:R-:W-:Y:S05]  /*282b0*/  CALL.REL.NOINC `($__internal_0_$__cuda_sm20_rem_u64) ;  /* 0x000000e400407944 */ /* 0x000fea0003c00000 */
[----:B------:R-:W-:-:S07]  /*282c0*/  IMAD.MOV.U32 R8, RZ, RZ, R56 ;  /* 0x000000ffff087224 */ /* 0x000fce00078e0038 */
.L_x_993:
[----:B------:R-:W-:Y:S05]  /*282d0*/  BSYNC.RECONVERGENT B6 ;  /* 0x0000000000067941 */ /* 0x000fea0003800200 */
.L_x_991:
        /* <DEDUP_REMOVED lines=25> */
.L_x_995:
[----:B------:R-:W-:Y:S01]  /*28470*/  IMAD.MOV.U32 R8, RZ, RZ, R36 ;  /* 0x000000ffff087224 */ /* 0x000fe200078e0024 */
[----:B------:R-:W-:-:S07]  /*28480*/  MOV R52, 0x284a0 ;  /* 0x000284a000347802 */ /* 0x000fce0000000f00 */
[----:B------:R-:W-:Y:S05]  /*28490*/  CALL.REL.NOINC `($__internal_0_$__cuda_sm20_rem_u64) ;  /* 0x000000e000c87944 */ /* 0x000fea0003c00000 */
[----:B------:R-:W-:-:S07]  /*284a0*/  MOV R8, R56 ;  /* 0x0000003800087202 */ /* 0x000fce0000000f00 */
.L_x_996:
[----:B------:R-:W-:Y:S05]  /*284b0*/  BSYNC.RECONVERGENT B6 ;  /* 0x0000000000067941 */ /* 0x000fea0003800200 */
.L_x_994:
        /* <DEDUP_REMOVED lines=25> */
.L_x_998:
[----:B------:R-:W-:Y:S02]  /*28650*/  MOV R8, R36 ;  /* 0x0000002400087202 */ /* 0x000fe40000000f00 */
[----:B------:R-:W-:-:S07]  /*28660*/  MOV R52, 0x28680 ;  /* 0x0002868000347802 */ /* 0x000fce0000000f00 */
[----:B------:R-:W-:Y:S05]  /*28670*/  CALL.REL.NOINC `($__internal_0_$__cuda_sm20_rem_u64) ;  /* 0x000000e000507944 */ /* 0x000fea0003c00000 */
[----:B------:R-:W-:-:S07]  /*28680*/  IMAD.MOV.U32 R8, RZ, RZ, R56 ;  /* 0x000000ffff087224 */ /* 0x000fce00078e0038 */
.L_x_999:
[----:B------:R-:W-:Y:S05]  /*28690*/  BSYNC.RECONVERGENT B6 ;  /* 0x0000000000067941 */ /* 0x000fea0003800200 */
.L_x_997:
        /* <DEDUP_REMOVED lines=25> */
.L_x_1001:
[----:B------:R-:W-:Y:S01]  /*28830*/  IMAD.MOV.U32 R8, RZ, RZ, R36 ;  /* 0x000000ffff087224 */ /* 0x000fe200078e0024 */
[----:B------:R-:W-:-:S07]  /*28840*/  MOV R52, 0x28860 ;  /* 0x0002886000347802 */ /* 0x000fce0000000f00 */
[----:B------:R-:W-:Y:S05]  /*28850*/  CALL.REL.NOINC `($__internal_0_$__cuda_sm20_rem_u64) ;  /* 0x000000dc00d87944 */ /* 0x000fea0003c00000 */
[----:B------:R-:W-:-:S07]  /*28860*/  IMAD.MOV.U32 R8, RZ, RZ, R56 ;  /* 0x000000ffff087224 */ /* 0x000fce00078e0038 */
.L_x_1002:
[----:B------:R-:W-:Y:S05]  /*28870*/  BSYNC.RECONVERGENT B6 ;  /* 0x0000000000067941 */ /* 0x000fea0003800200 */
.L_x_1000:
        /* <DEDUP_REMOVED lines=25> */
.L_x_1004:
[----:B------:R-:W-:Y:S01]  /*28a10*/  IMAD.MOV.U32 R8, RZ, RZ, R36 ;  /* 0x000000ffff087224 */ /* 0x000fe200078e0024 */
[----:B------:R-:W-:-:S07]  /*28a20*/  MOV R52, 0x28a40 ;  /* 0x00028a4000347802 */ /* 0x000fce0000000f00 */
[----:B------:R-:W-:Y:S05]  /*28a30*/  CALL.REL.NOINC `($__internal_0_$__cuda_sm20_rem_u64) ;  /* 0x000000dc00607944 */ /* 0x000fea0003c00000 */
[----:B------:R-:W-:-:S07]  /*28a40*/  MOV R8, R56 ;  /* 0x0000003800087202 */ /* 0x000fce0000000f00 */
.L_x_1005:
[----:B------:R-:W-:Y:S05]  /*28a50*/  BSYNC.RECONVERGENT B6 ;  /* 0x0000000000067941 */ /* 0x000fea0003800200 */
.L_x_1003:
        /* <DEDUP_REMOVED lines=25> */
.L_x_1007:
[----:B------:R-:W-:Y:S02]  /*28bf0*/  MOV R8, R36 ;  /* 0x0000002400087202 */ /* 0x000fe40000000f00 */
[----:B------:R-:W-:-:S07]  /*28c00*/  MOV R52, 0x28c20 ;  /* 0x00028c2000347802 */ /* 0x000fce0000000f00 */
[----:B------:R-:W-:Y:S05]  /*28c10*/  CALL.REL.NOINC `($__internal_0_$__cuda_sm20_rem_u64) ;  /* 0x000000d800e87944 */ /* 0x000fea0003c00000 */
[----:B------:R-:W-:-:S07]  /*28c20*/  IMAD.MOV.U32 R8, RZ, RZ, R56 ;  /* 0x000000ffff087224 */ /* 0x000fce00078e0038 */
.L_x_1008:
[----:B------:R-:W-:Y:S05]  /*28c30*/  BSYNC.RECONVERGENT B6 ;  /* 0x0000000000067941 */ /* 0x000fea0003800200 */
.L_x_1006:
        /* <DEDUP_REMOVED lines=25> */
.L_x_1010:
[----:B------:R-:W-:Y:S01]  /*28dd0*/  IMAD.MOV.U32 R8, RZ, RZ, R36 ;  /* 0x000000ffff087224 */ /* 0x000fe200078e0024 */
[----:B------:R-:W-:-:S07]  /*28de0*/  MOV R52, 0x28e00 ;  /* 0x00028e0000347802 */ /* 0x000fce0000000f00 */
[----:B------:R-:W-:Y:S05]  /*28df0*/  CALL.REL.NOINC `($__internal_0_$__cuda_sm20_rem_u64) ;  /* 0x000000d800707944 */ /* 0x000fea0003c00000 */
[----:B------:R-:W-:-:S07]  /*28e00*/  IMAD.MOV.U32 R8, RZ, RZ, R56 ;  /* 0x000000ffff087224 */ /* 0x000fce00078e0038 */
.L_x_1011:
[----:B------:R-:W-:Y:S05]  /*28e10*/  BSYNC.RECONVERGENT B6 ;  /* 0x0000000000067941 */ /* 0x000fea0003800200 */
.L_x_1009:
        /* <DEDUP_REMOVED lines=25> */
.L_x_1013:
[----:B------:R-:W-:Y:S01]  /*28fb0*/  IMAD.MOV.U32 R8, RZ, RZ, R36 ;  /* 0x000000ffff087224 */ /* 0x000fe200078e0024 */
[----:B------:R-:W-:-:S07]  /*28fc0*/  MOV R52, 0x28fe0 ;  /* 0x00028fe000347802 */ /* 0x000fce0000000f00 */
[----:B------:R-:W-:Y:S05]  /*28fd0*/  CALL.REL.NOINC `($__internal_0_$__cuda_sm20_rem_u64) ;  /* 0x000000d400f87944 */ /* 0x000fea0003c00000 */
[----:B------:R-:W-:-:S07]  /*28fe0*/  MOV R8, R56 ;  /* 0x0000003800087202 */ /* 0x000fce0000000f00 */
.L_x_1014:
[----:B------:R-:W-:Y:S05]  /*28ff0*/  BSYNC.RECONVERGENT B6 ;  /* 0x0000000000067941 */ /* 0x000fea0003800200 */
.L_x_1012:
        /* <DEDUP_REMOVED lines=25> */
.L_x_1016:
[----:B------:R-:W-:Y:S02]  /*29190*/  MOV R8, R36 ;  /* 0x0000002400087202 */ /* 0x000fe40000000f00 */
[----:B------:R-:W-:-:S07]  /*291a0*/  MOV R52, 0x291c0 ;  /* 0x000291c000347802 */ /* 0x000fce0000000f00 */
[----:B------:R-:W-:Y:S05]  /*291b0*/  CALL.REL.NOINC `($__internal_0_$__cuda_sm20_rem_u64) ;  /* 0x000000d400807944 */ /* 0x000fea0003c00000 */
[----:B------:R-:W-:-:S07]  /*291c0*/  IMAD.MOV.U32 R8, RZ, RZ, R56 ;  /* 0x000000ffff087224 */ /* 0x000fce00078e0038 */
.L_x_1017:
[----:B------:R-:W-:Y:S05]  /*291d0*/  BSYNC.RECONVERGENT B6 ;  /* 0x0000000000067941 */ /* 0x000fea0003800200 */
.L_x_1015:
        /* <DEDUP_REMOVED lines=25> */
.L_x_1019:
[----:B------:R-:W-:Y:S01]  /*29370*/  IMAD.MOV.U32 R8, RZ, RZ, R36 ;  /* 0x000000ffff087224 */ /* 0x000fe200078e0024 */
[----:B------:R-:W-:-:S07]  /*29380*/  MOV R52, 0x293a0 ;  /* 0x000293a000347802 */ /* 0x000fce0000000f00 */
[----:B------:R-:W-:Y:S05]  /*29390*/  CALL.REL.NOINC `($__internal_0_$__cuda_sm20_rem_u64) ;  /* 0x000000d400087944 */ /* 0x000fea0003c00000 */
[----:B------:R-:W-:-:S07]  /*293a0*/  IMAD.MOV.U32 R8, RZ, RZ, R56 ;  /* 0x000000ffff087224 */ /* 0x000fce00078e0038 */
.L_x_1020:
[----:B------:R-:W-:Y:S05]  /*293b0*/  BSYNC.RECONVERGENT B6 ;  /* 0x0000000000067941 */ /* 0x000fea0003800200 */
.L_x_1018:
        /* <DEDUP_REMOVED lines=25> */
.L_x_1022:
[----:B------:R-:W-:Y:S01]  /*29550*/  IMAD.MOV.U32 R8, RZ, RZ, R36 ;  /* 0x000000ffff087224 */ /* 0x000fe200078e0024 */
[----:B------:R-:W-:-:S07]  /*29560*/  MOV R52, 0x29580 ;  /* 0x0002958000347802 */ /* 0x000fce0000000f00 */
[----:B------:R-:W-:Y:S05]  /*29570*/  CALL.REL.NOINC `($__internal_0_$__cuda_sm20_rem_u64) ;  /* 0x000000d000907944 */ /* 0x000fea0003c00000 */
[----:B------:R-:W-:-:S07]  /*29580*/  MOV R8, R56 ;  /* 0x0000003800087202 */ /* 0x000fce0000000f00 */
.L_x_1023:
[----:B------:R-:W-:Y:S05]  /*29590*/  BSYNC.RECONVERGENT B6 ;  /* 0x0000000000067941 */ /* 0x000fea0003800200 */
.L_x_1021:
        /* <DEDUP_REMOVED lines=25> */
.L_x_1025:
[----:B------:R-:W-:Y:S02]  /*29730*/  MOV R8, R36 ;  /* 0x0000002400087202 */ /* 0x000fe40000000f00 */
[----:B------:R-:W-:-:S07]  /*29740*/  MOV R52, 0x29760 ;  /* 0x0002976000347802 */ /* 0x000fce0000000f00 */
[----:B------:R-:W-:Y:S05]  /*29750*/  CALL.REL.NOINC `($__internal_0_$__cuda_sm20_rem_u64) ;  /* 0x000000d000187944 */ /* 0x000fea0003c00000 */
[----:B------:R-:W-:-:S07]  /*29760*/  IMAD.MOV.U32 R8, RZ, RZ, R56 ;  /* 0x000000ffff087224 */ /* 0x000fce00078e0038 */
.L_x_1026:
[----:B------:R-:W-:Y:S05]  /*29770*/  BSYNC.RECONVERGENT B6 ;  /* 0x0000000000067941 */ /* 0x000fea0003800200 */
.L_x_1024:
        /* <DEDUP_REMOVED lines=25> */
.L_x_1028:
[----:B------:R-:W-:Y:S01]  /*29910*/  IMAD.MOV.U32 R8, RZ, RZ, R36 ;  /* 0x000000ffff087224 */ /* 0x000fe200078e0024 */
[----:B------:R-:W-:-:S07]  /*29920*/  MOV R52, 0x29940 ;  /* 0x0002994000347802 */ /* 0x000fce0000000f00 */
[----:B------:R-:W-:Y:S05]  /*29930*/  CALL.REL.NOINC `($__internal_0_$__cuda_sm20_rem_u64) ;  /* 0x000000cc00a07944 */ /* 0x000fea0003c00000 */
[----:B------:R-:W-:-:S07]  /*29940*/  IMAD.MOV.U32 R8, RZ, RZ, R56 ;  /* 0x000000ffff087224 */ /* 0x000fce00078e0038 */
.L_x_1029:
[----:B------:R-:W-:Y:S05]  /*29950*/  BSYNC.RECONVERGENT B6 ;  /* 0x0000000000067941 */ /* 0x000fea0003800200 */
.L_x_1027:
        /* <DEDUP_REMOVED lines=25> */
.L_x_1031:
[----:B------:R-:W-:Y:S01]  /*29af0*/  IMAD.MOV.U32 R8, RZ, RZ, R36 ;  /* 0x000000ffff087224 */ /* 0x000fe200078e0024 */
[----:B------:R-:W-:-:S07]  /*29b00*/  MOV R52, 0x29b20 ;  /* 0x00029b2000347802 */ /* 0x000fce0000000f00 */
[----:B------:R-:W-:Y:S05]  /*29b10*/  CALL.REL.NOINC `($__internal_0_$__cuda_sm20_rem_u64) ;  /* 0x000000cc00287944 */ /* 0x000fea0003c00000 */
[----:B------:R-:W-:-:S07]  /*29b20*/  MOV R8, R56 ;  /* 0x0000003800087202 */ /* 0x000fce0000000f00 */
.L_x_1032:
[----:B------:R-:W-:Y:S05]  /*29b30*/  BSYNC.RECONVERGENT B6 ;  /* 0x0000000000067941 */ /* 0x000fea0003800200 */
.L_x_1030:
        /* <DEDUP_REMOVED lines=25> */
.L_x_1034:
[----:B------:R-:W-:Y:S02]  /*29cd0*/  MOV R8, R36 ;  /* 0x0000002400087202 */ /* 0x000fe40000000f00 */
[----:B------:R-:W-:-:S07]  /*29ce0*/  MOV R52, 0x29d00 ;  /* 0x00029d0000347802 */ /* 0x000fce0000000f00 */
[----:B------:R-:W-:Y:S05]  /*29cf0*/  CALL.REL.NOINC `($__internal_0_$__cuda_sm20_rem_u64) ;  /* 0x000000c800b07944 */ /* 0x000fea0003c00000 */
[----:B------:R-:W-:-:S07]  /*29d00*/  IMAD.MOV.U32 R8, RZ, RZ, R56 ;  /* 0x000000ffff087224 */ /* 0x000fce00078e0038 */
.L_x_1035:
[----:B------:R-:W-:Y:S05]  /*29d10*/  BSYNC.RECONVERGENT B6 ;  /* 0x0000000000067941 */ /* 0x000fea0003800200 */
.L_x_1033:
        /* <DEDUP_REMOVED lines=25> */
.L_x_1037:
[----:B------:R-:W-:Y:S01]  /*29eb0*/  IMAD.MOV.U32 R8, RZ, RZ, R36 ;  /* 0x000000ffff087224 */ /* 0x000fe200078e0024 */
[----:B------:R-:W-:-:S07]  /*29ec0*/  MOV R52, 0x29ee0 ;  /* 0x00029ee000347802 */ /* 0x000fce0000000f00 */
[----:B------:R-:W-:Y:S05]  /*29ed0*/  CALL.REL.NOINC `($__internal_0_$__cuda_sm20_rem_u64) ;  /* 0x000000c800387944 */ /* 0x000fea0003c00000 */
[----:B------:R-:W-:-:S07]  /*29ee0*/  IMAD.MOV.U32 R8, RZ, RZ, R56 ;  /* 0x000000ffff087224 */ /* 0x000fce00078e0038 */
.L_x_1038:
[----:B------:R-:W-:Y:S05]  /*29ef0*/  BSYNC.RECONVERGENT B6 ;  /* 0x0000000000067941 */ /* 0x000fea0003800200 */
.L_x_1036:
        /* <DEDUP_REMOVED lines=25> */
.L_x_1040:
[----:B------:R-:W-:Y:S01]  /*2a090*/  IMAD.MOV.U32 R8, RZ, RZ, R36 ;  /* 0x000000ffff087224 */ /* 0x000fe200078e0024 */
[----:B------:R-:W-:-:S07]  /*2a0a0*/  MOV R52, 0x2a0c0 ;  /* 0x0002a0c000347802 */ /* 0x000fce0000000f00 */
[----:B------:R-:W-:Y:S05]  /*2a0b0*/  CALL.REL.NOINC `($__internal_0_$__cuda_sm20_rem_u64) ;  /* 0x000000c400c07944 */ /* 0x000fea0003c00000 */
[----:B------:R-:W-:-:S07]  /*2a0c0*/  MOV R8, R56 ;  /* 0x0000003800087202 */ /* 0x000fce0000000f00 */
.L_x_1041:
[----:B------:R-:W-:Y:S05]  /*2a0d0*/  BSYNC.RECONVERGENT B6 ;  /* 0x0000000000067941 */ /* 0x000fea0003800200 */
.L_x_1039:
        /* <DEDUP_REMOVED lines=25> */
.L_x_1043:
[----:B------:R-:W-:Y:S02]  /*2a270*/  MOV R8, R36 ;  /* 0x0000002400087202 */ /* 0x000fe40000000f00 */
[----:B------:R-:W-:-:S07]  /*2a280*/  MOV R52, 0x2a2a0 ;  /* 0x0002a2a000347802 */ /* 0x000fce0000000f00 */
[----:B------:R-:W-:Y:S05]  /*2a290*/  CALL.REL.NOINC `($__internal_0_$__cuda_sm20_rem_u64) ;  /* 0x000000c400487944 */ /* 0x000fea0003c00000 */
[----:B------:R-:W-:-:S07]  /*2a2a0*/  IMAD.MOV.U32 R8, RZ, RZ, R56 ;  /* 0x000000ffff087224 */ /* 0x000fce00078e0038 */
.L_x_1044:
[----:B------:R-:W-:Y:S05]  /*2a2b0*/  BSYNC.RECONVERGENT B6 ;  /* 0x0000000000067941 */ /* 0x000fea0003800200 */
.L_x_1042:
        /* <DEDUP_REMOVED lines=25> */
.L_x_1046:
[----:B------:R-:W-:Y:S01]  /*2a450*/  IMAD.MOV.U32 R8, RZ, RZ, R36 ;  /* 0x000000ffff087224 */ /* 0x000fe200078e0024 */
[----:B------:R-:W-:-:S07]  /*2a460*/  MOV R52, 0x2a480 ;  /* 0x0002a48000347802 */ /* 0x000fce0000000f00 */
[----:B------:R-:W-:Y:S05]  /*2a470*/  CALL.REL.NOINC `($__internal_0_$__cuda_sm20_rem_u64) ;  /* 0x000000c000d07944 */ /* 0x000fea0003c00000 */
[----:B------:R-:W-:-:S07]  /*2a480*/  IMAD.MOV.U32 R8, RZ, RZ, R56 ;  /* 0x000000ffff087224 */ /* 0x000fce00078e0038 */
.L_x_1047:
[----:B------:R-:W-:Y:S05]  /*2a490*/  BSYNC.RECONVERGENT B6 ;  /* 0x0000000000067941 */ /* 0x000fea0003800200 */
.L_x_1045:
        /* <DEDUP_REMOVED lines=25> */
.L_x_1049:
[----:B------:R-:W-:Y:S01]  /*2a630*/  IMAD.MOV.U32 R8, RZ, RZ, R36 ;  /* 0x000000ffff087224 */ /* 0x000fe200078e0024 */
[----:B------:R-:W-:-:S07]  /*2a640*/  MOV R52, 0x2a660 ;  /* 0x0002a66000347802 */ /* 0x000fce0000000f00 */
[----:B------:R-:W-:Y:S05]  /*2a650*/  CALL.REL.NOINC `($__internal_0_$__cuda_sm20_rem_u64) ;  /* 0x000000c000587944 */ /* 0x000fea0003c00000 */
[----:B------:R-:W-:-:S07]  /*2a660*/  MOV R8, R56 ;  /* 0x0000003800087202 */ /* 0x000fce0000000f00 */
.L_x_1050:
[----:B------:R-:W-:Y:S05]  /*2a670*/  BSYNC.RECONVERGENT B6 ;  /* 0x0000000000067941 */ /* 0x000fea0003800200 */
.L_x_1048:
        /* <DEDUP_REMOVED lines=25> */
.L_x_1052:
[----:B------:R-:W-:Y:S02]  /*2a810*/  MOV R8, R36 ;  /* 0x0000002400087202 */ /* 0x000fe40000000f00 */
[----:B------:R-:W-:-:S07]  /*2a820*/  MOV R52, 0x2a840 ;  /* 0x0002a84000347802 */ /* 0x000fce0000000f00 */
[----:B------:R-:W-:Y:S05]  /*2a830*/  CALL.REL.NOINC `($__internal_0_$__cuda_sm20_rem_u64) ;  /* 0x000000bc00e07944 */ /* 0x000fea0003c00000 */
[----:B------:R-:W-:-:S07]  /*2a840*/  IMAD.MOV.U32 R8, RZ, RZ, R56 ;  /* 0x000000ffff087224 */ /* 0x000fce00078e0038 */
.L_x_1053:
[----:B------:R-:W-:Y:S05]  /*2a850*/  BSYNC.RECONVERGENT B6 ;  /* 0x0000000000067941 */ /* 0x000fea0003800200 */
.L_x_1051:
        /* <DEDUP_REMOVED lines=25> */
.L_x_1055:
[----:B------:R-:W-:Y:S01]  /*2a9f0*/  IMAD.MOV.U32 R8, RZ, RZ, R36 ;  /* 0x000000ffff087224 */ /* 0x000fe200078e0024 */
[----:B------:R-:W-:-:S07]  /*2aa00*/  MOV R52, 0x2aa20 ;  /* 0x0002aa2000347802 */ /* 0x000fce0000000f00 */
[----:B------:R-:W-:Y:S05]  /*2aa10*/  CALL.REL.NOINC `($__internal_0_$__cuda_sm20_rem_u64) ;  /* 0x000000bc00687944 */ /* 0x000fea0003c00000 */
[----:B------:R-:W-:-:S07]  /*2aa20*/  IMAD.MOV.U32 R8, RZ, RZ, R56 ;  /* 0x000000ffff087224 */ /* 0x000fce00078e0038 */
.L_x_1056:
[----:B------:R-:W-:Y:S05]  /*2aa30*/  BSYNC.RECONVERGENT B6 ;  /* 0x0000000000067941 */ /* 0x000fea0003800200 */
.L_x_1054:
        /* <DEDUP_REMOVED lines=25> */
.L_x_1058:
[----:B------:R-:W-:Y:S01]  /*2abd0*/  IMAD.MOV.U32 R8, RZ, RZ, R36 ;  /* 0x000000ffff087224 */ /* 0x000fe200078e0024 */
[----:B------:R-:W-:-:S07]  /*2abe0*/  MOV R52, 0x2ac00 ;  /* 0x0002ac0000347802 */ /* 0x000fce0000000f00 */
[----:B------:R-:W-:Y:S05]  /*2abf0*/  CALL.REL.NOINC `($__internal_0_$__cuda_sm20_rem_u64) ;  /* 0x000000b800f07944 */ /* 0x000fea0003c00000 */
[----:B------:R-:W-:-:S07]  /*2ac00*/  MOV R8, R56 ;  /* 0x0000003800087202 */ /* 0x000fce0000000f00 */
.L_x_1059:
[----:B------:R-:W-:Y:S05]  /*2ac10*/  BSYNC.RECONVERGENT B6 ;  /* 0x0000000000067941 */ /* 0x000fea0003800200 */
.L_x_1057:
        /* <DEDUP_REMOVED lines=25> */
.L_x_1061:
[----:B------:R-:W-:Y:S02]  /*2adb0*/  MOV R8, R36 ;  /* 0x0000002400087202 */ /* 0x000fe40000000f00 */
[----:B------:R-:W-:-:S07]  /*2adc0*/  MOV R52, 0x2ade0 ;  /* 0x0002ade000347802 */ /* 0x000fce0000000f00 */
[----:B------:R-:W-:Y:S05]  /*2add0*/  CALL.REL.NOINC `($__internal_0_$__cuda_sm20_rem_u64) ;  /* 0x000000b800787944 */ /* 0x000fea0003c00000 */
[----:B------:R-:W-:-:S07]  /*2ade0*/  IMAD.MOV.U32 R8, RZ, RZ, R56 ;  /* 0x000000ffff087224 */ /* 0x000fce00078e0038 */
.L_x_1062:
[----:B------:R-:W-:Y:S05]  /*2adf0*/  BSYNC.RECONVERGENT B6 ;  /* 0x0000000000067941 */ /* 0x000fea0003800200 */
.L_x_1060:
        /* <DEDUP_REMOVED lines=25> */
.L_x_1064:
[----:B------:R-:W-:Y:S01]  /*2af90*/  IMAD.MOV.U32 R8, RZ, RZ, R36 ;  /* 0x000000ffff087224 */ /* 0x000fe200078e0024 */
[----:B------:R-:W-:-:S07]  /*2afa0*/  MOV R52, 0x2afc0 ;  /* 0x0002afc000347802 */ /* 0x000fce0000000f00 */
[----:B------:R-:W-:Y:S05]  /*2afb0*/  CALL.REL.NOINC `($__internal_0_$__cuda_sm20_rem_u64) ;  /* 0x000000b800007944 */ /* 0x000fea0003c00000 */
[----:B------:R-:W-:-:S07]  /*2afc0*/  IMAD.MOV.U32 R8, RZ, RZ, R56 ;  /* 0x000000ffff087224 */ /* 0x000fce00078e0038 */
.L_x_1065:
[----:B------:R-:W-:Y:S05]  /*2afd0*/  BSYNC.RECONVERGENT B6 ;  /* 0x0000000000067941 */ /* 0x000fea0003800200 */
.L_x_1063:
        /* <DEDUP_REMOVED lines=25> */
.L_x_1067:
[----:B------:R-:W-:Y:S01]  /*2b170*/  IMAD.MOV.U32 R8, RZ, RZ, R36 ;  /* 0x000000ffff087224 */ /* 0x000fe200078e0024 */
[----:B------:R-:W-:-:S07]  /*2b180*/  MOV R52, 0x2b1a0 ;  /* 0x0002b1a000347802 */ /* 0x000fce0000000f00 */
[----:B------:R-:W-:Y:S05]  /*2b190*/  CALL.REL.NOINC `($__internal_0_$__cuda_sm20_rem_u64) ;  /* 0x000000b400887944 */ /* 0x000fea0003c00000 */
[----:B------:R-:W-:-:S07]  /*2b1a0*/  MOV R8, R56 ;  /* 0x0000003800087202 */ /* 0x000fce0000000f00 */
.L_x_1068:
[----:B------:R-:W-:Y:S05]  /*2b1b0*/  BSYNC.RECONVERGENT B6 ;  /* 0x0000000000067941 */ /* 0x000fea0003800200 */
.L_x_1066:
        /* <DEDUP_REMOVED lines=25> */
.L_x_1070:
[----:B------:R-:W-:Y:S02]  /*2b350*/  MOV R8, R36 ;  /* 0x0000002400087202 */ /* 0x000fe40000000f00 */
[----:B------:R-:W-:-:S07]  /*2b360*/  MOV R52, 0x2b380 ;  /* 0x0002b38000347802 */ /* 0x000fce0000000f00 */
[----:B------:R-:W-:Y:S05]  /*2b370*/  CALL.REL.NOINC `($__internal_0_$__cuda_sm20_rem_u64) ;  /* 0x000000b400107944 */ /* 0x000fea0003c00000 */
[----:B------:R-:W-:-:S07]  /*2b380*/  IMAD.MOV.U32 R8, RZ, RZ, R56 ;  /* 0x000000ffff087224 */ /* 0x000fce00078e0038 */
.L_x_1071:
[----:B------:R-:W-:Y:S05]  /*2b390*/  BSYNC.RECONVERGENT B6 ;  /* 0x0000000000067941 */ /* 0x000fea0003800200 */
.L_x_1069:
        /* <DEDUP_REMOVED lines=25> */
.L_x_1073:
[----:B------:R-:W-:Y:S01]  /*2b530*/  IMAD.MOV.U32 R8, RZ, RZ, R36 ;  /* 0x000000ffff087224 */ /* 0x000fe200078e0024 */
[----:B------:R-:W-:-:S07]  /*2b540*/  MOV R52, 0x2b560 ;  /* 0x0002b56000347802 */ /* 0x000fce0000000f00 */
[----:B------:R-:W-:Y:S05]  /*2b550*/  CALL.REL.NOINC `($__internal_0_$__cuda_sm20_rem_u64) ;  /* 0x000000b000987944 */ /* 0x000fea0003c00000 */
[----:B------:R-:W-:-:S07]  /*2b560*/  IMAD.MOV.U32 R8, RZ, RZ, R56 ;  /* 0x000000ffff087224 */ /* 0x000fce00078e0038 */
.L_x_1074:
[----:B------:R-:W-:Y:S05]  /*2b570*/  BSYNC.RECONVERGENT B6 ;  /* 0x0000000000067941 */ /* 0x000fea0003800200 */
.L_x_1072:
        /* <DEDUP_REMOVED lines=25> */
.L_x_1076:
[----:B------:R-:W-:Y:S01]  /*2b710*/  IMAD.MOV.U32 R8, RZ, RZ, R36 ;  /* 0x000000ffff087224 */ /* 0x000fe200078e0024 */
[----:B------:R-:W-:-:S07]  /*2b720*/  MOV R52, 0x2b740 ;  /* 0x0002b74000347802 */ /* 0x000fce0000000f00 */
[----:B------:R-:W-:Y:S05]  /*2b730*/  CALL.REL.NOINC `($__internal_0_$__cuda_sm20_rem_u64) ;  /* 0x000000b000207944 */ /* 0x000fea0003c00000 */
[----:B------:R-:W-:-:S07]  /*2b740*/  MOV R8, R56 ;  /* 0x0000003800087202 */ /* 0x000fce0000000f00 */
.L_x_1077:
[----:B------:R-:W-:Y:S05]  /*2b750*/  BSYNC.RECONVERGENT B6 ;  /* 0x0000000000067941 */ /* 0x000fea0003800200 */
.L_x_1075:
        /* <DEDUP_REMOVED lines=25> */
.L_x_1079:
[----:B------:R-:W-:Y:S02]  /*2b8f0*/  MOV R8, R36 ;  /* 0x0000002400087202 */ /* 0x000fe40000000f00 */
[----:B------:R-:W-:-:S07]  /*2b900*/  MOV R52, 0x2b920 ;  /* 0x0002b92000347802 */ /* 0x000fce0000000f00 */
[----:B------:R-:W-:Y:S05]  /*2b910*/  CALL.REL.NOINC `($__internal_0_$__cuda_sm20_rem_u64) ;  /* 0x000000ac00a87944 */ /* 0x000fea0003c00000 */
[----:B------:R-:W-:-:S07]  /*2b920*/  IMAD.MOV.U32 R8, RZ, RZ, R56 ;  /* 0x000000ffff087224 */ /* 0x000fce00078e0038 */
.L_x_1080:
[----:B------:R-:W-:Y:S05]  /*2b930*/  BSYNC.RECONVERGENT B6 ;  /* 0x0000000000067941 */ /* 0x000fea0003800200 */
.L_x_1078:
        /* <DEDUP_REMOVED lines=25> */
.L_x_1082:
[----:B------:R-:W-:Y:S01]  /*2bad0*/  IMAD.MOV.U32 R8, RZ, RZ, R36 ;  /* 0x000000ffff087224 */ /* 0x000fe200078e0024 */
[----:B------:R-:W-:-:S07]  /*2bae0*/  MOV R52, 0x2bb00 ;  /* 0x0002bb0000347802 */ /* 0x000fce0000000f00 */
[----:B------:R-:W-:Y:S05]  /*2baf0*/  CALL.REL.NOINC `($__internal_0_$__cuda_sm20_rem_u64) ;  /* 0x000000ac00307944 */ /* 0x000fea0003c00000 */
[----:B------:R-:W-:-:S07]  /*2bb00*/  IMAD.MOV.U32 R8, RZ, RZ, R56 ;  /* 0x000000ffff087224 */ /* 0x000fce00078e0038 */
.L_x_1083:
[----:B------:R-:W-:Y:S05]  /*2bb10*/  BSYNC.RECONVERGENT B6 ;  /* 0x0000000000067941 */ /* 0x000fea0003800200 */
.L_x_1081:
        /* <DEDUP_REMOVED lines=25> */
.L_x_1085:
[----:B------:R-:W-:Y:S01]  /*2bcb0*/  IMAD.MOV.U32 R8, RZ, RZ, R36 ;  /* 0x000000ffff087224 */ /* 0x000fe200078e0024 */
[----:B------:R-:W-:-:S07]  /*2bcc0*/  MOV R52, 0x2bce0 ;  /* 0x0002bce000347802 */ /* 0x000fce0000000f00 */
[----:B------:R-:W-:Y:S05]  /*2bcd0*/  CALL.REL.NOINC `($__internal_0_$__cuda_sm20_rem_u64) ;  /* 0x000000a800b87944 */ /* 0x000fea0003c00000 */
[----:B------:R-:W-:-:S07]  /*2bce0*/  MOV R8, R56 ;  /* 0x0000003800087202 */ /* 0x000fce0000000f00 */
.L_x_1086:
[----:B------:R-:W-:Y:S05]  /*2bcf0*/  BSYNC.RECONVERGENT B6 ;  /* 0x0000000000067941 */ /* 0x000fea0003800200 */
.L_x_1084:
        /* <DEDUP_REMOVED lines=25> */
.L_x_1088:
[----:B------:R-:W-:Y:S02]  /*2be90*/  MOV R8, R36 ;  /* 0x0000002400087202 */ /* 0x000fe40000000f00 */
[----:B------:R-:W-:-:S07]  /*2bea0*/  MOV R52, 0x2bec0 ;  /* 0x0002bec000347802 */ /* 0x000fce0000000f00 */
[----:B------:R-:W-:Y:S05]  /*2beb0*/  CALL.REL.NOINC `($__internal_0_$__cuda_sm20_rem_u64) ;  /* 0x000000a800407944 */ /* 0x000fea0003c00000 */
[----:B------:R-:W-:-:S07]  /*2bec0*/  IMAD.MOV.U32 R8, RZ, RZ, R56 ;  /* 0x000000ffff087224 */ /* 0x000fce00078e0038 */
.L_x_1089:
[----:B------:R-:W-:Y:S05]  /*2bed0*/  BSYNC.RECONVERGENT B6 ;  /* 0x0000000000067941 */ /* 0x000fea0003800200 */
.L_x_1087:
        /* <DEDUP_REMOVED lines=25> */
.L_x_1091:
[----:B------:R-:W-:Y:S01]  /*2c070*/  IMAD.MOV.U32 R8, RZ, RZ, R36 ;  /* 0x000000ffff087224 */ /* 0x000fe200078e0024 */
[----:B------:R-:W-:-:S07]  /*2c080*/  MOV R52, 0x2c0a0 ;  /* 0x0002c0a000347802 */ /* 0x000fce0000000f00 */
[----:B------:R-:W-:Y:S05]  /*2c090*/  CALL.REL.NOINC `($__internal_0_$__cuda_sm20_rem_u64) ;  /* 0x000000a400c87944 */ /* 0x000fea0003c00000 */
[----:B------:R-:W-:-:S07]  /*2c0a0*/  IMAD.MOV.U32 R8, RZ, RZ, R56 ;  /* 0x000000ffff087224 */ /* 0x000fce00078e0038 */
.L_x_1092:
[----:B------:R-:W-:Y:S05]  /*2c0b0*/  BSYNC.RECONVERGENT B6 ;  /* 0x0000000000067941 */ /* 0x000fea0003800200 */
.L_x_1090:
        /* <DEDUP_REMOVED lines=25> */
.L_x_1094:
[----:B------:R-:W-:Y:S01]  /*2c250*/  IMAD.MOV.U32 R8, RZ, RZ, R36 ;  /* 0x000000ffff087224 */ /* 0x000fe200078e0024 */
[----:B------:R-:W-:-:S07]  /*2c260*/  MOV R52, 0x2c280 ;  /* 0x0002c28000347802 */ /* 0x000fce0000000f00 */
[----:B------:R-:W-:Y:S05]  /*2c270*/  CALL.REL.NOINC `($__internal_0_$__cuda_sm20_rem_u64) ;  /* 0x000000a400507944 */ /* 0x000fea0003c00000 */
[----:B------:R-:W-:-:S07]  /*2c280*/  MOV R8, R56 ;  /* 0x0000003800087202 */ /* 0x000fce0000000f00 */
.L_x_1095:
[----:B------:R-:W-:Y:S05]  /*2c290*/  BSYNC.RECONVERGENT B6 ;  /* 0x0000000000067941 */ /* 0x000fea0003800200 */
.L_x_1093:
        /* <DEDUP_REMOVED lines=25> */
.L_x_1097:
[----:B------:R-:W-:Y:S02]  /*2c430*/  MOV R8, R36 ;  /* 0x0000002400087202 */ /* 0x000fe40000000f00 */
[----:B------:R-:W-:-:S07]  /*2c440*/  MOV R52, 0x2c460 ;  /* 0x0002c46000347802 */ /* 0x000fce0000000f00 */
[----:B------:R-:W-:Y:S05]  /*2c450*/  CALL.REL.NOINC `($__internal_0_$__cuda_sm20_rem_u64) ;  /* 0x000000a000d87944 */ /* 0x000fea0003c00000 */
[----:B------:R-:W-:-:S07]  /*2c460*/  IMAD.MOV.U32 R8, RZ, RZ, R56 ;  /* 0x000000ffff087224 */ /* 0x000fce00078e0038 */
.L_x_1098:
[----:B------:R-:W-:Y:S05]  /*2c470*/  BSYNC.RECONVERGENT B6 ;  /* 0x0000000000067941 */ /* 0x000fea0003800200 */
.L_x_1096:
        /* <DEDUP_REMOVED lines=25> */
.L_x_1100:
[----:B------:R-:W-:Y:S01]  /*2c610*/  IMAD.MOV.U32 R8, RZ, RZ, R36 ;  /* 0x000000ffff087224 */ /* 0x000fe200078e0024 */
[----:B------:R-:W-:-:S07]  /*2c620*/  MOV R52, 0x2c640 ;  /* 0x0002c64000347802 */ /* 0x000fce0000000f00 */
[----:B------:R-:W-:Y:S05]  /*2c630*/  CALL.REL.NOINC `($__internal_0_$__cuda_sm20_rem_u64) ;  /* 0x000000a000607944 */ /* 0x000fea0003c00000 */
[----:B------:R-:W-:-:S07]  /*2c640*/  IMAD.MOV.U32 R8, RZ, RZ, R56 ;  /* 0x000000ffff087224 */ /* 0x000fce00078e0038 */
.L_x_1101:
[----:B------:R-:W-:Y:S05]  /*2c650*/  BSYNC.RECONVERGENT B6 ;  /* 0x0000000000067941 */ /* 0x000fea0003800200 */
.L_x_1099:
        /* <DEDUP_REMOVED lines=25> */
.L_x_1103:
[----:B------:R-:W-:Y:S01]  /*2c7f0*/  IMAD.MOV.U32 R8, RZ, RZ, R36 ;  /* 0x000000ffff087224 */ /* 0x000fe200078e0024 */
[----:B------:R-:W-:-:S07]  /*2c800*/  MOV R52, 0x2c820 ;  /* 0x0002c82000347802 */ /* 0x000fce0000000f00 */
[----:B------:R-:W-:Y:S05]  /*2c810*/  CALL.REL.NOINC `($__internal_0_$__cuda_sm20_rem_u64) ;  /* 0x0000009c00e87944 */ /* 0x000fea0003c00000 */
[----:B------:R-:W-:-:S07]  /*2c820*/  MOV R8, R56 ;  /* 0x0000003800087202 */ /* 0x000fce0000000f00 */
.L_x_1104:
[----:B------:R-:W-:Y:S05]  /*2c830*/  BSYNC.RECONVERGENT B6 ;  /* 0x0000000000067941 */ /* 0x000fea0003800200 */
.L_x_1102:
        /* <DEDUP_REMOVED lines=25> */
.L_x_1106:
[----:B------:R-:W-:Y:S02]  /*2c9d0*/  MOV R8, R36 ;  /* 0x0000002400087202 */ /* 0x000fe40000000f00 */
[----:B------:R-:W-:-:S07]  /*2c9e0*/  MOV R52, 0x2ca00 ;  /* 0x0002ca0000347802 */ /* 0x000fce0000000f00 */
[----:B------:R-:W-:Y:S05]  /*2c9f0*/  CALL.REL.NOINC `($__internal_0_$__cuda_sm20_rem_u64) ;  /* 0x0000009c00707944 */ /* 0x000fea0003c00000 */
[----:B------:R-:W-:-:S07]  /*2ca00*/  IMAD.MOV.U32 R8, RZ, RZ, R56 ;  /* 0x000000ffff087224 */ /* 0x000fce00078e0038 */
.L_x_1107:
[----:B------:R-:W-:Y:S05]  /*2ca10*/  BSYNC.RECONVERGENT B6 ;  /* 0x0000000000067941 */ /* 0x000fea0003800200 */
.L_x_1105:
        /* <DEDUP_REMOVED lines=25> */
.L_x_1109:
[----:B------:R-:W-:Y:S01]  /*2cbb0*/  IMAD.MOV.U32 R8, RZ, RZ, R36 ;  /* 0x000000ffff087224 */ /* 0x000fe200078e0024 */
[----:B------:R-:W-:-:S07]  /*2cbc0*/  MOV R52, 0x2cbe0 ;  /* 0x0002cbe000347802 */ /* 0x000fce0000000f00 */
[----:B------:R-:W-:Y:S05]  /*2cbd0*/  CALL.REL.NOINC `($__internal_0_$__cuda_sm20_rem_u64) ;  /* 0x0000009800f87944 */ /* 0x000fea0003c00000 */
[----:B------:R-:W-:-:S07]  /*2cbe0*/  IMAD.MOV.U32 R8, RZ, RZ, R56 ;  /* 0x000000ffff087224 */ /* 0x000fce00078e0038 */
.L_x_1110:
[----:B------:R-:W-:Y:S05]  /*2cbf0*/  BSYNC.RECONVERGENT B6 ;  /* 0x0000000000067941 */ /* 0x000fea0003800200 */
.L_x_1108:
        /* <DEDUP_REMOVED lines=25> */
.L_x_1112:
[----:B------:R-:W-:Y:S01]  /*2cd90*/  IMAD.MOV.U32 R8, RZ, RZ, R36 ;  /* 0x000000ffff087224 */ /* 0x000fe200078e0024 */
[----:B------:R-:W-:-:S07]  /*2cda0*/  MOV R52, 0x2cdc0 ;  /* 0x0002cdc000347802 */ /* 0x000fce0000000f00 */
[----:B------:R-:W-:Y:S05]  /*2cdb0*/  CALL.REL.NOINC `($__internal_0_$__cuda_sm20_rem_u64) ;  /* 0x0000009800807944 */ /* 0x000fea0003c00000 */
[----:B------:R-:W-:-:S07]  /*2cdc0*/  MOV R8, R56 ;  /* 0x0000003800087202 */ /* 0x000fce0000000f00 */
.L_x_1113:
[----:B------:R-:W-:Y:S05]  /*2cdd0*/  BSYNC.RECONVERGENT B6 ;  /* 0x0000000000067941 */ /* 0x000fea0003800200 */
.L_x_1111:
        /* <DEDUP_REMOVED lines=25> */
.L_x_1115:
[----:B------:R-:W-:Y:S02]  /*2cf70*/  MOV R8, R36 ;  /* 0x0000002400087202 */ /* 0x000fe40000000f00 */
[----:B------:R-:W-:-:S07]  /*2cf80*/  MOV R52, 0x2cfa0 ;  /* 0x0002cfa000347802 */ /* 0x000fce0000000f00 */
[----:B------:R-:W-:Y:S05]  /*2cf90*/  CALL.REL.NOINC `($__internal_0_$__cuda_sm20_rem_u64) ;  /* 0x0000009800087944 */ /* 0x000fea0003c00000 */
[----:B------:R-:W-:-:S07]  /*2cfa0*/  IMAD.MOV.U32 R8, RZ, RZ, R56 ;  /* 0x000000ffff087224 */ /* 0x000fce00078e0038 */
.L_x_1116:
[----:B------:R-:W-:Y:S05]  /*2cfb0*/  BSYNC.RECONVERGENT B6 ;  /* 0x0000000000067941 */ /* 0x000fea0003800200 */
.L_x_1114:
        /* <DEDUP_REMOVED lines=25> */
.L_x_1118:
[----:B------:R-:W-:Y:S01]  /*2d150*/  IMAD.MOV.U32 R8, RZ, RZ, R36 ;  /* 0x000000ffff087224 */ /* 0x000fe200078e0024 */
[----:B------:R-:W-:-:S07]  /*2d160*/  MOV R52, 0x2d180 ;  /* 0x0002d18000347802 */ /* 0x000fce0000000f00 */
[----:B------:R-:W-:Y:S05]  /*2d170*/  CALL.REL.NOINC `($__internal_0_$__cuda_sm20_rem_u64) ;  /* 0x0000009400907944 */ /* 0x000fea0003c00000 */
[----:B------:R-:W-:-:S07]  /*2d180*/  IMAD.MOV.U32 R8, RZ, RZ, R56 ;  /* 0x000000ffff087224 */ /* 0x000fce00078e0038 */
.L_x_1119:
[----:B------:R-:W-:Y:S05]  /*2d190*/  BSYNC.RECONVERGENT B6 ;  /* 0x0000000000067941 */ /* 0x000fea0003800200 */
.L_x_1117:
        /* <DEDUP_REMOVED lines=25> */
.L_x_1121:
[----:B------:R-:W-:Y:S01]  /*2d330*/  IMAD.MOV.U32 R8, RZ, RZ, R36 ;  /* 0x000000ffff087224 */ /* 0x000fe200078e0024 */
[----:B------:R-:W-:-:S07]  /*2d340*/  MOV R52, 0x2d360 ;  /* 0x0002d36000347802 */ /* 0x000fce0000000f00 */
[----:B------:R-:W-:Y:S05]  /*2d350*/  CALL.REL.NOINC `($__internal_0_$__cuda_sm20_rem_u64) ;  /* 0x0000009400187944 */ /* 0x000fea0003c00000 */
[----:B------:R-:W-:-:S07]  /*2d360*/  MOV R8, R56 ;  /* 0x0000003800087202 */ /* 0x000fce0000000f00 */
.L_x_1122:
[----:B------:R-:W-:Y:S05]  /*2d370*/  BSYNC.RECONVERGENT B6 ;  /* 0x0000000000067941 */ /* 0x000fea0003800200 */
.L_x_1120:
        /* <DEDUP_REMOVED lines=25> */
.L_x_1124:
[----:B------:R-:W-:Y:S02]  /*2d510*/  MOV R8, R36 ;  /* 0x0000002400087202 */ /* 0x000fe40000000f00 */
[----:B------:R-:W-:-:S07]  /*2d520*/  MOV R52, 0x2d540 ;  /* 0x0002d54000347802 */ /* 0x000fce0000000f00 */
[----:B------:R-:W-:Y:S05]  /*2d530*/  CALL.REL.NOINC `($__internal_0_$__cuda_sm20_rem_u64) ;  /* 0x0000009000a07944 */ /* 0x000fea0003c00000 */
[----:B------:R-:W-:-:S07]  /*2d540*/  IMAD.MOV.U32 R8, RZ, RZ, R56 ;  /* 0x000000ffff087224 */ /* 0x000fce00078e0038 */
.L_x_1125:
[----:B------:R-:W-:Y:S05]  /*2d550*/  BSYNC.RECONVERGENT B6 ;  /* 0x0000000000067941 */ /* 0x000fea0003800200 */
.L_x_1123:
[----:B------:R-:W-:-:S05]  /*2d560*/  IADD3 R55, P0, PT, R38, R8, RZ ;  /* 0x0000000826377210 */ /* 0x000fca0007f1e0ff */
[----:B------:R-:W-:-:S08]  /*2d570*/  IMAD.X R9, R39, 0x1, R9, P0 ;  /* 0x0000000127097824 */ /* 0x000fd000000e0609 */
.L_x_927:
[----:B------:R-:W-:Y:S05]  /*2d580*/  BSYNC.RECONVERGENT B5 ;  /* 0x0000000000057941 */ /* 0x000fea0003800200 */
.L_x_926:
        /* <DEDUP_REMOVED lines=23> */
.L_x_1127:
[----:B------:R-:W-:Y:S01]  /*2d700*/  IMAD.MOV.U32 R8, RZ, RZ, R55 ;  /* 0x000000ffff087224 */ /* 0x000fe200078e0037 */
[----:B------:R-:W-:-:S07]  /*2d710*/  MOV R52, 0x2d730 ;  /* 0x0002d73000347802 */ /* 0x000fce0000000f00 */
[----:B------:R-:W-:Y:S05]  /*2d720*/  CALL.REL.NOINC `($__internal_0_$__cuda_sm20_rem_u64) ;  /* 0x0000009000247944 */ /* 0x000fea0003c00000 */
[----:B------:R-:W-:Y:S01]  /*2d730*/  IMAD.MOV.U32 R36, RZ, RZ, R56 ;  /* 0x000000ffff247224 */ /* 0x000fe200078e0038 */
[----:B------:R-:W-:-:S07]  /*2d740*/  MOV R37, R9 ;  /* 0x0000000900257202 */ /* 0x000fce0000000f00 */
.L_x_1128:
[----:B------:R-:W-:Y:S05]  /*2d750*/  BSYNC.RECONVERGENT B5 ;  /* 0x0000000000057941 */ /* 0x000fea0003800200 */
.L_x_1126:
[C---:B------:R-:W-:Y:S02]  /*2d760*/  ISETP.GT.U32.AND P0, PT, R53.reuse, 0x1, PT ;  /* 0x000000013500780c */ /* 0x040fe40003f04070 */
[--C-:B------:R-:W-:Y:S02]  /*2d770*/  SHF.R.U64 R53, R53, 0x1, R54.reuse ;  /* 0x0000000135357819 */ /* 0x100fe40000001236 */
[----:B------:R-:W-:Y:S02]  /*2d780*/  ISETP.GT.U32.AND.EX P0, PT, R54, RZ, PT, P0 ;  /* 0x000000ff3600720c */ /* 0x000fe40003f04100 */
[----:B------:R-:W-:-:S11]  /*2d790*/  SHF.R.U32.HI R54, RZ, 0x1, R54 ;  /* 0x00000001ff367819 */ /* 0x000fd60000011636 */
[----:B------:R-:W-:Y:S05]  /*2d7a0*/  @P0 BRA `(.L_x_1129) ;  /* 0xffffff0000a80947 */ /* 0x000fea000383ffff */
[----:B------:R-:W-:Y:S05]  /*2d7b0*/  BSYNC.RECONVERGENT B4 ;  /* 0x0000000000047941 */ /* 0x000fea0003800200 */
.L_x_722:
[C---:B------:R-:W-:Y:S02]  /*2d7c0*/  ISETP.NE.U32.AND P0, PT, R41.reuse, R6, PT ;  /* 0x000000062900720c */ /* 0x040fe40003f05070 */
[----:B------:R-:W-:Y:S02]  /*2d7d0*/  ISETP.EQ.U32.AND P2, PT, R41, 0x1, PT ;  /* 0x000000012900780c */ /* 0x000fe40003f42070 */
[----:B------:R-:W-:-:S04]  /*2d7e0*/  ISETP.NE.AND.EX P0, PT, R40, R5, PT, P0 ;  /* 0x000000052800720c */ /* 0x000fc80003f05300 */
[----:B------:R-:W-:-:S13]  /*2d7f0*/  ISETP.EQ.OR.EX P0, PT, R40, RZ, !P0, P2 ;  /* 0x000000ff2800720c */ /* 0x000fda0004702720 */
[----:B------:R-:W-:Y:S05]  /*2d800*/  @P0 BRA `(.L_x_721) ;  /* 0x0000007c00d40947 */ /* 0x000fea0003800000 */
[----:B------:R-:W-:Y:S01]  /*2d810*/  ISETP.NE.AND P0, PT, R2, RZ, PT ;  /* 0x000000ff0200720c */ /* 0x000fe20003f05270 */
[----:B------:R-:W-:-:S12]  /*2d820*/  IMAD.MOV.U32 R8, RZ, RZ, RZ ;  /* 0x000000ffff087224 */ /* 0x000fd800078e00ff */
[----:B------:R-:W-:Y:S05]  /*2d830*/  @!P0 BREAK.RELIABLE B3 ;  /* 0x0000000000038942 */ /* 0x000fea0003800100 */
[----:B------:R-:W-:Y:S05]  /*2d840*/  @!P0 BRA `(.L_x_675) ;  /* 0x0000007c00d88947 */ /* 0x000fea0003800000 */
[----:B------:R-:W-:-:S07]  /*2d850*/  IMAD.MOV.U32 R36, RZ, RZ, RZ ;  /* 0x000000ffff247224 */ /* 0x000fce00078e00ff */
.L_x_1333:
        /* <DEDUP_REMOVED lines=34> */
.L_x_1133:
[----:B------:R-:W-:Y:S01]  /*2da80*/  MOV R8, R38 ;  /* 0x0000002600087202 */ /* 0x000fe20000000f00 */
[----:B------:R-:W-:Y:S01]  /*2da90*/  IMAD.MOV.U32 R9, RZ, RZ, R54 ;  /* 0x000000ffff097224 */ /* 0x000fe200078e0036 */
[----:B------:R-:W-:-:S07]  /*2daa0*/  MOV R52, 0x2dac0 ;  /* 0x0002dac000347802 */ /* 0x000fce0000000f00 */
[----:B------:R-:W-:Y:S05]  /*2dab0*/  CALL.REL.NOINC `($__internal_0_$__cuda_sm20_rem_u64) ;  /* 0x0000008c00407944 */ /* 0x000fea0003c00000 */
[----:B------:R-:W-:Y:S01]  /*2dac0*/  IMAD.MOV.U32 R38, RZ, RZ, R56 ;  /* 0x000000ffff267224 */ /* 0x000fe200078e0038 */
[----:B------:R-:W-:-:S07]  /*2dad0*/  MOV R39, R9 ;  /* 0x0000000900277202 */ /* 0x000fce0000000f00 */
.L_x_1134:
[----:B------:R-:W-:Y:S05]  /*2dae0*/  BSYNC.RECONVERGENT B5 ;  /* 0x0000000000057941 */ /* 0x000fea0003800200 */
.L_x_1132:
        /* <DEDUP_REMOVED lines=23> */
.L_x_1136:
[----:B------:R-:W-:Y:S01]  /*2dc60*/  IMAD.MOV.U32 R8, RZ, RZ, R40 ;  /* 0x000000ffff087224 */ /* 0x000fe200078e0028 */
[----:B------:R-:W-:Y:S02]  /*2dc70*/  MOV R9, R41 ;  /* 0x0000002900097202 */ /* 0x000fe40000000f00 */
[----:B------:R-:W-:-:S07]  /*2dc80*/  MOV R52, 0x2dca0 ;  /* 0x0002dca000347802 */ /* 0x000fce0000000f00 */
[----:B------:R-:W-:Y:S05]  /*2dc90*/  CALL.REL.NOINC `($__internal_0_$__cuda_sm20_rem_u64) ;  /* 0x0000008800c87944 */ /* 0x000fea0003c00000 */
[----:B------:R-:W-:-:S07]  /*2dca0*/  IMAD.MOV.U32 R8, RZ, RZ, R56 ;  /* 0x000000ffff087224 */ /* 0x000fce00078e0038 */
.L_x_1137:
[----:B------:R-:W-:Y:S05]  /*2dcb0*/  BSYNC.RECONVERGENT B5 ;  /* 0x0000000000057941 */ /* 0x000fea0003800200 */
.L_x_1135:
        /* <DEDUP_REMOVED lines=25> */
.L_x_1139:
[----:B------:R-:W-:Y:S01]  /*2de50*/  IMAD.MOV.U32 R8, RZ, RZ, R37 ;  /* 0x000000ffff087224 */ /* 0x000fe200078e0025 */
[----:B------:R-:W-:-:S07]  /*2de60*/  MOV R52, 0x2de80 ;  /* 0x0002de8000347802 */ /* 0x000fce0000000f00 */
[----:B------:R-:W-:Y:S05]  /*2de70*/  CALL.REL.NOINC `($__internal_0_$__cuda_sm20_rem_u64) ;  /* 0x0000008800507944 */ /* 0x000fea0003c00000 */
[----:B------:R-:W-:-:S07]  /*2de80*/  IMAD.MOV.U32 R8, RZ, RZ, R56 ;  /* 0x000000ffff087224 */ /* 0x000fce00078e0038 */
.L_x_1140:
[----:B------:R-:W-:Y:S05]  /*2de90*/  BSYNC.RECONVERGENT B5 ;  /* 0x0000000000057941 */ /* 0x000fea0003800200 */
.L_x_1138:
        /* <DEDUP_REMOVED lines=25> */
.L_x_1142:
[----:B------:R-:W-:Y:S01]  /*2e030*/  IMAD.MOV.U32 R8, RZ, RZ, R37 ;  /* 0x000000ffff087224 */ /* 0x000fe200078e0025 */
[----:B------:R-:W-:-:S07]  /*2e040*/  MOV R52, 0x2e060 ;  /* 0x0002e06000347802 */ /* 0x000fce0000000f00 */
[----:B------:R-:W-:Y:S05]  /*2e050*/  CALL.REL.NOINC `($__internal_0_$__cuda_sm20_rem_u64) ;  /* 0x0000008400d87944 */ /* 0x000fea0003c00000 */
[----:B------:R-:W-:-:S07]  /*2e060*/  MOV R8, R56 ;  /* 0x0000003800087202 */ /* 0x000fce0000000f00 */
.L_x_1143:
[----:B------:R-:W-:Y:S05]  /*2e070*/  BSYNC.RECONVERGENT B5 ;  /* 0x0000000000057941 */ /* 0x000fea0003800200 */
.L_x_1141:
        /* <DEDUP_REMOVED lines=25> */
.L_x_1145:
[----:B------:R-:W-:Y:S02]  /*2e210*/  MOV R8, R37 ;  /* 0x0000002500087202 */ /* 0x000fe40000000f00 */
[----:B------:R-:W-:-:S07]  /*2e220*/  MOV R52, 0x2e240 ;  /* 0x0002e24000347802 */ /* 0x000fce0000000f00 */
[----:B------:R-:W-:Y:S05]  /*2e230*/  CALL.REL.NOINC `($__internal_0_$__cuda_sm20_rem_u64) ;  /* 0x0000008400607944 */ /* 0x000fea0003c00000 */
[----:B------:R-:W-:-:S07]  /*2e240*/  IMAD.MOV.U32 R8, RZ, RZ, R56 ;  /* 0x000000ffff087224 */ /* 0x000fce00078e0038 */
.L_x_1146:
[----:B------:R-:W-:Y:S05]  /*2e250*/  BSYNC.RECONVERGENT B5 ;  /* 0x0000000000057941 */ /* 0x000fea0003800200 */
.L_x_1144:
        /* <DEDUP_REMOVED lines=25> */
.L_x_1148:
[----:B------:R-:W-:Y:S01]  /*2e3f0*/  IMAD.MOV.U32 R8, RZ, RZ, R37 ;  /* 0x000000ffff087224 */ /* 0x000fe200078e0025 */
[----:B------:R-:W-:-:S07]  /*2e400*/  MOV R52, 0x2e420 ;  /* 0x0002e42000347802 */ /* 0x000fce0000000f00 */
[----:B------:R-:W-:Y:S05]  /*2e410*/  CALL.REL.NOINC `($__internal_0_$__cuda_sm20_rem_u64) ;  /* 0x0000008000e87944 */ /* 0x000fea0003c00000 */
[----:B------:R-:W-:-:S07]  /*2e420*/  IMAD.MOV.U32 R8, RZ, RZ, R56 ;  /* 0x000000ffff087224 */ /* 0x000fce00078e0038 */
.L_x_1149:
[----:B------:R-:W-:Y:S05]  /*2e430*/  BSYNC.RECONVERGENT B5 ;  /* 0x0000000000057941 */ /* 0x000fea0003800200 */
.L_x_1147:
        /* <DEDUP_REMOVED lines=25> */
.L_x_1151:
[----:B------:R-:W-:Y:S01]  /*2e5d0*/  IMAD.MOV.U32 R8, RZ, RZ, R37 ;  /* 0x000000ffff087224 */ /* 0x000fe200078e0025 */
[----:B------:R-:W-:-:S07]  /*2e5e0*/  MOV R52, 0x2e600 ;  /* 0x0002e60000347802 */ /* 0x000fce0000000f00 */
[----:B------:R-:W-:Y:S05]  /*2e5f0*/  CALL.REL.NOINC `($__internal_0_$__cuda_sm20_rem_u64) ;  /* 0x0000008000707944 */ /* 0x000fea0003c00000 */
[----:B------:R-:W-:-:S07]  /*2e600*/  MOV R8, R56 ;  /* 0x0000003800087202 */ /* 0x000fce0000000f00 */
.L_x_1152:
[----:B------:R-:W-:Y:S05]  /*2e610*/  BSYNC.RECONVERGENT B5 ;  /* 0x0000000000057941 */ /* 0x000fea0003800200 */
.L_x_1150:
        /* <DEDUP_REMOVED lines=25> */
.L_x_1154:
[----:B------:R-:W-:Y:S02]  /*2e7b0*/  MOV R8, R37 ;  /* 0x0000002500087202 */ /* 0x000fe40000000f00 */
[----:B------:R-:W-:-:S07]  /*2e7c0*/  MOV R52, 0x2e7e0 ;  /* 0x0002e7e000347802 */ /* 0x000fce0000000f00 */
[----:B------:R-:W-:Y:S05]  /*2e7d0*/  CALL.REL.NOINC `($__internal_0_$__cuda_sm20_rem_u64) ;  /* 0x0000007c00f87944 */ /* 0x000fea0003c00000 */
[----:B------:R-:W-:-:S07]  /*2e7e0*/  IMAD.MOV.U32 R8, RZ, RZ, R56 ;  /* 0x000000ffff087224 */ /* 0x000fce00078e0038 */
.L_x_1155:
[----:B------:R-:W-:Y:S05]  /*2e7f0*/  BSYNC.RECONVERGENT B5 ;  /* 0x0000000000057941 */ /* 0x000fea0003800200 */
.L_x_1153:
        /* <DEDUP_REMOVED lines=25> */
.L_x_1157:
[----:B------:R-:W-:Y:S01]  /*2e990*/  IMAD.MOV.U32 R8, RZ, RZ, R37 ;  /* 0x000000ffff087224 */ /* 0x000fe200078e0025 */
[----:B------:R-:W-:-:S07]  /*2e9a0*/  MOV R52, 0x2e9c0 ;  /* 0x0002e9c000347802 */ /* 0x000fce0000000f00 */
[----:B------:R-:W-:Y:S05]  /*2e9b0*/  CALL.REL.NOINC `($__internal_0_$__cuda_sm20_rem_u64) ;  /* 0x0000007c00807944 */ /* 0x000fea0003c00000 */
[----:B------:R-:W-:-:S07]  /*2e9c0*/  IMAD.MOV.U32 R8, RZ, RZ, R56 ;  /* 0x000000ffff087224 */ /* 0x000fce00078e0038 */
.L_x_1158:
[----:B------:R-:W-:Y:S05]  /*2e9d0*/  BSYNC.RECONVERGENT B5 ;  /* 0x0000000000057941 */ /* 0x000fea0003800200 */
.L_x_1156:
        /* <DEDUP_REMOVED lines=25> */
.L_x_1160:
[----:B------:R-:W-:Y:S01]  /*2eb70*/  IMAD.MOV.U32 R8, RZ, RZ, R37 ;  /* 0x000000ffff087224 */ /* 0x000fe200078e0025 */
[----:B------:R-:W-:-:S07]  /*2eb80*/  MOV R52, 0x2eba0 ;  /* 0x0002eba000347802 */ /* 0x000fce0000000f00 */
[----:B------:R-:W-:Y:S05]  /*2eb90*/  CALL.REL.NOINC `($__internal_0_$__cuda_sm20_rem_u64) ;  /* 0x0000007c00087944 */ /* 0x000fea0003c00000 */
[----:B------:R-:W-:-:S07]  /*2eba0*/  MOV R8, R56 ;  /* 0x0000003800087202 */ /* 0x000fce0000000f00 */
.L_x_1161:
[----:B------:R-:W-:Y:S05]  /*2ebb0*/  BSYNC.RECONVERGENT B5 ;  /* 0x0000000000057941 */ /* 0x000fea0003800200 */
.L_x_1159:
        /* <DEDUP_REMOVED lines=25> */
.L_x_1163:
[----:B------:R-:W-:Y:S02]  /*2ed50*/  MOV R8, R37 ;  /* 0x0000002500087202 */ /* 0x000fe40000000f00 */
[----:B------:R-:W-:-:S07]  /*2ed60*/  MOV R52, 0x2ed80 ;  /* 0x0002ed8000347802 */ /* 0x000fce0000000f00 */
[----:B------:R-:W-:Y:S05]  /*2ed70*/  CALL.REL.NOINC `($__internal_0_$__cuda_sm20_rem_u64) ;  /* 0x0000007800907944 */ /* 0x000fea0003c00000 */
[----:B------:R-:W-:-:S07]  /*2ed80*/  IMAD.MOV.U32 R8, RZ, RZ, R56 ;  /* 0x000000ffff087224 */ /* 0x000fce00078e0038 */
.L_x_1164:
[----:B------:R-:W-:Y:S05]  /*2ed90*/  BSYNC.RECONVERGENT B5 ;  /* 0x0000000000057941 */ /* 0x000fea0003800200 */
.L_x_1162:
        /* <DEDUP_REMOVED lines=25> */
.L_x_1166:
[----:B------:R-:W-:Y:S01]  /*2ef30*/  IMAD.MOV.U32 R8, RZ, RZ, R37 ;  /* 0x000000ffff087224 */ /* 0x000fe200078e0025 */
[----:B------:R-:W-:-:S07]  /*2ef40*/  MOV R52, 0x2ef60 ;  /* 0x0002ef6000347802 */ /* 0x000fce0000000f00 */
[----:B------:R-:W-:Y:S05]  /*2ef50*/  CALL.REL.NOINC `($__internal_0_$__cuda_sm20_rem_u64) ;  /* 0x0000007800187944 */ /* 0x000fea0003c00000 */
[----:B------:R-:W-:-:S07]  /*2ef60*/  IMAD.MOV.U32 R8, RZ, RZ, R56 ;  /* 0x000000ffff087224 */ /* 0x000fce00078e0038 */
.L_x_1167:
[----:B------:R-:W-:Y:S05]  /*2ef70*/  BSYNC.RECONVERGENT B5 ;  /* 0x0000000000057941 */ /* 0x000fea0003800200 */
.L_x_1165:
        /* <DEDUP_REMOVED lines=25> */
.L_x_1169:
[----:B------:R-:W-:Y:S01]  /*2f110*/  IMAD.MOV.U32 R8, RZ, RZ, R37 ;  /* 0x000000ffff087224 */ /* 0x000fe200078e0025 */
[----:B------:R-:W-:-:S07]  /*2f120*/  MOV R52, 0x2f140 ;  /* 0x0002f14000347802 */ /* 0x000fce0000000f00 */
[----:B------:R-:W-:Y:S05]  /*2f130*/  CALL.REL.NOINC `($__internal_0_$__cuda_sm20_rem_u64) ;  /* 0x0000007400a07944 */ /* 0x000fea0003c00000 */
[----:B------:R-:W-:-:S07]  /*2f140*/  MOV R8, R56 ;  /* 0x0000003800087202 */ /* 0x000fce0000000f00 */
.L_x_1170:
[----:B------:R-:W-:Y:S05]  /*2f150*/  BSYNC.RECONVERGENT B5 ;  /* 0x0000000000057941 */ /* 0x000fea0003800200 */
.L_x_1168:
        /* <DEDUP_REMOVED lines=25> */
.L_x_1172:
[----:B------:R-:W-:Y:S02]  /*2f2f0*/  MOV R8, R37 ;  /* 0x0000002500087202 */ /* 0x000fe40000000f00 */
[----:B------:R-:W-:-:S07]  /*2f300*/  MOV R52, 0x2f320 ;  /* 0x0002f32000347802 */ /* 0x000fce0000000f00 */
[----:B------:R-:W-:Y:S05]  /*2f310*/  CALL.REL.NOINC `($__internal_0_$__cuda_sm20_rem_u64) ;  /* 0x0000007400287944 */ /* 0x000fea0003c00000 */
[----:B------:R-:W-:-:S07]  /*2f320*/  IMAD.MOV.U32 R8, RZ, RZ, R56 ;  /* 0x000000ffff087224 */ /* 0x000fce00078e0038 */
.L_x_1173:
[----:B------:R-:W-:Y:S05]  /*2f330*/  BSYNC.RECONVERGENT B5 ;  /* 0x0000000000057941 */ /* 0x000fea0003800200 */
.L_x_1171:
        /* <DEDUP_REMOVED lines=25> */
.L_x_1175:
[----:B------:R-:W-:Y:S01]  /*2f4d0*/  IMAD.MOV.U32 R8, RZ, RZ, R37 ;  /* 0x000000ffff087224 */ /* 0x000fe200078e0025 */
[----:B------:R-:W-:-:S07]  /*2f4e0*/  MOV R52, 0x2f500 ;  /* 0x0002f50000347802 */ /* 0x000fce0000000f00 */
[----:B------:R-:W-:Y:S05]  /*2f4f0*/  CALL.REL.NOINC `($__internal_0_$__cuda_sm20_rem_u64) ;  /* 0x0000007000b07944 */ /* 0x000fea0003c00000 */
[----:B------:R-:W-:-:S07]  /*2f500*/  IMAD.MOV.U32 R8, RZ, RZ, R56 ;  /* 0x000000ffff087224 */ /* 0x000fce00078e0038 */
.L_x_1176:
[----:B------:R-:W-:Y:S05]  /*2f510*/  BSYNC.RECONVERGENT B5 ;  /* 0x0000000000057941 */ /* 0x000fea0003800200 */
.L_x_1174:
        /* <DEDUP_REMOVED lines=25> */
.L_x_1178:
[----:B------:R-:W-:Y:S01]  /*2f6b0*/  IMAD.MOV.U32 R8, RZ, RZ, R37 ;  /* 0x000000ffff087224 */ /* 0x000fe200078e0025 */
[----:B------:R-:W-:-:S07]  /*2f6c0*/  MOV R52, 0x2f6e0 ;  /* 0x0002f6e000347802 */ /* 0x000fce0000000f00 */
[----:B------:R-:W-:Y:S05]  /*2f6d0*/  CALL.REL.NOINC `($__internal_0_$__cuda_sm20_rem_u64) ;  /* 0x0000007000387944 */ /* 0x000fea0003c00000 */
[----:B------:R-:W-:-:S07]  /*2f6e0*/  MOV R8, R56 ;  /* 0x0000003800087202 */ /* 0x000fce0000000f00 */
.L_x_1179:
[----:B------:R-:W-:Y:S05]  /*2f6f0*/  BSYNC.RECONVERGENT B5 ;  /* 0x0000000000057941 */ /* 0x000fea0003800200 */
.L_x_1177:
        /* <DEDUP_REMOVED lines=25> */
.L_x_1181:
[----:B------:R-:W-:Y:S02]  /*2f890*/  MOV R8, R37 ;  /* 0x0000002500087202 */ /* 0x000fe40000000f00 */
[----:B------:R-:W-:-:S07]  /*2f8a0*/  MOV R52, 0x2f8c0 ;  /* 0x0002f8c000347802 */ /* 0x000fce0000000f00 */
[----:B------:R-:W-:Y:S05]  /*2f8b0*/  CALL.REL.NOINC `($__internal_0_$__cuda_sm20_rem_u64) ;  /* 0x0000006c00c07944 */ /* 0x000fea0003c00000 */
[----:B------:R-:W-:-:S07]  /*2f8c0*/  IMAD.MOV.U32 R8, RZ, RZ, R56 ;  /* 0x000000ffff087224 */ /* 0x000fce00078e0038 */
.L_x_1182:
[----:B------:R-:W-:Y:S05]  /*2f8d0*/  BSYNC.RECONVERGENT B5 ;  /* 0x0000000000057941 */ /* 0x000fea0003800200 */
.L_x_1180:
        /* <DEDUP_REMOVED lines=25> */
.L_x_1184:
[----:B------:R-:W-:Y:S01]  /*2fa70*/  IMAD.MOV.U32 R8, RZ, RZ, R37 ;  /* 0x000000ffff087224 */ /* 0x000fe200078e0025 */
[----:B------:R-:W-:-:S07]  /*2fa80*/  MOV R52, 0x2faa0 ;  /* 0x0002faa000347802 */ /* 0x000fce0000000f00 */
[----:B------:R-:W-:Y:S05]  /*2fa90*/  CALL.REL.NOINC `($__internal_0_$__cuda_sm20_rem_u64) ;  /* 0x0000006c00487944 */ /* 0x000fea0003c00000 */
[----:B------:R-:W-:-:S07]  /*2faa0*/  IMAD.MOV.U32 R8, RZ, RZ, R56 ;  /* 0x000000ffff087224 */ /* 0x000fce00078e0038 */
.L_x_1185:
[----:B------:R-:W-:Y:S05]  /*2fab0*/  BSYNC.RECONVERGENT B5 ;  /* 0x0000000000057941 */ /* 0x000fea0003800200 */
.L_x_1183:
        /* <DEDUP_REMOVED lines=25> */
.L_x_1187:
[----:B------:R-:W-:Y:S01]  /*2fc50*/  IMAD.MOV.U32 R8, RZ, RZ, R37 ;  /* 0x000000ffff087224 */ /* 0x000fe200078e0025 */
[----:B------:R-:W-:-:S07]  /*2fc60*/  MOV R52, 0x2fc80 ;  /* 0x0002fc8000347802 */ /* 0x000fce0000000f00 */
[----:B------:R-:W-:Y:S05]  /*2fc70*/  CALL.REL.NOINC `($__internal_0_$__cuda_sm20_rem_u64) ;  /* 0x0000006800d07944 */ /* 0x000fea0003c00000 */
[----:B------:R-:W-:-:S07]  /*2fc80*/  MOV R8, R56 ;  /* 0x0000003800087202 */ /* 0x000fce0000000f00 */
.L_x_1188:
[----:B------:R-:W-:Y:S05]  /*2fc90*/  BSYNC.RECONVERGENT B5 ;  /* 0x0000000000057941 */ /* 0x000fea0003800200 */
.L_x_1186:
        /* <DEDUP_REMOVED lines=25> */
.L_x_1190:
[----:B------:R-:W-:Y:S02]  /*2fe30*/  MOV R8, R37 ;  /* 0x0000002500087202 */ /* 0x000fe40000000f00 */
[----:B------:R-:W-:-:S07]  /*2fe40*/  MOV R52, 0x2fe60 ;  /* 0x0002fe6000347802 */ /* 0x000fce0000000f00 */
[----:B------:R-:W-:Y:S05]  /*2fe50*/  CALL.REL.NOINC `($__internal_0_$__cuda_sm20_rem_u64) ;  /* 0x0000006800587944 */ /* 0x000fea0003c00000 */
[----:B------:R-:W-:-:S07]  /*2fe60*/  IMAD.MOV.U32 R8, RZ, RZ, R56 ;  /* 0x000000ffff087224 */ /* 0x000fce00078e0038 */
.L_x_1191:
[----:B------:R-:W-:Y:S05]  /*2fe70*/  BSYNC.RECONVERGENT B5 ;  /* 0x0000000000057941 */ /* 0x000fea0003800200 */
.L_x_1189:
        /* <DEDUP_REMOVED lines=25> */
.L_x_1193:
[----:B------:R-:W-:Y:S01]  /*30010*/  IMAD.MOV.U32 R8, RZ, RZ, R37 ;  /* 0x000000ffff087224 */ /* 0x000fe200078e0025 */
[----:B------:R-:W-:-:S07]  /*30020*/  MOV R52, 0x30040 ;  /* 0x0003004000347802 */ /* 0x000fce0000000f00 */
[----:B------:R-:W-:Y:S05]  /*30030*/  CALL.REL.NOINC `($__internal_0_$__cuda_sm20_rem_u64) ;  /* 0x0000006400e07944 */ /* 0x000fea0003c00000 */
[----:B------:R-:W-:-:S07]  /*30040*/  IMAD.MOV.U32 R8, RZ, RZ, R56 ;  /* 0x000000ffff087224 */ /* 0x000fce00078e0038 */
.L_x_1194:
[----:B------:R-:W-:Y:S05]  /*30050*/  BSYNC.RECONVERGENT B5 ;  /* 0x0000000000057941 */ /* 0x000fea0003800200 */
.L_x_1192:
        /* <DEDUP_REMOVED lines=25> */
.L_x_1196:
[----:B------:R-:W-:Y:S01]  /*301f0*/  IMAD.MOV.U32 R8, RZ, RZ, R37 ;  /* 0x000000ffff087224 */ /* 0x000fe200078e0025 */
[----:B------:R-:W-:-:S07]  /*30200*/  MOV R52, 0x30220 ;  /* 0x0003022000347802 */ /* 0x000fce0000000f00 */
[----:B------:R-:W-:Y:S05]  /*30210*/  CALL.REL.NOINC `($__internal_0_$__cuda_sm20_rem_u64) ;  /* 0x0000006400687944 */ /* 0x000fea0003c00000 */
[----:B------:R-:W-:-:S07]  /*30220*/  MOV R8, R56 ;  /* 0x0000003800087202 */ /* 0x000fce0000000f00 */
.L_x_1197:
[----:B------:R-:W-:Y:S05]  /*30230*/  BSYNC.RECONVERGENT B5 ;  /* 0x0000000000057941 */ /* 0x000fea0003800200 */
.L_x_1195:
        /* <DEDUP_REMOVED lines=25> */
.L_x_1199:
[----:B------:R-:W-:Y:S02]  /*303d0*/  MOV R8, R37 ;  /* 0x0000002500087202 */ /* 0x000fe40000000f00 */
[----:B------:R-:W-:-:S07]  /*303e0*/  MOV R52, 0x30400 ;  /* 0x0003040000347802 */ /* 0x000fce0000000f00 */
[----:B------:R-:W-:Y:S05]  /*303f0*/  CALL.REL.NOINC `($__internal_0_$__cuda_sm20_rem_u64) ;  /* 0x0000006000f07944 */ /* 0x000fea0003c00000 */
[----:B------:R-:W-:-:S07]  /*30400*/  IMAD.MOV.U32 R8, RZ, RZ, R56 ;  /* 0x000000ffff087224 */ /* 0x000fce00078e0038 */
.L_x_1200:
[----:B------:R-:W-:Y:S05]  /*30410*/  BSYNC.RECONVERGENT B5 ;  /* 0x0000000000057941 */ /* 0x000fea0003800200 */
.L_x_1198:
        /* <DEDUP_REMOVED lines=25> */
.L_x_1202:
[----:B------:R-:W-:Y:S01]  /*305b0*/  IMAD.MOV.U32 R8, RZ, RZ, R37 ;  /* 0x000000ffff087224 */ /* 0x000fe200078e0025 */
[----:B------:R-:W-:-:S07]  /*305c0*/  MOV R52, 0x305e0 ;  /* 0x000305e000347802 */ /* 0x000fce0000000f00 */
[----:B------:R-:W-:Y:S05]  /*305d0*/  CALL.REL.NOINC `($__internal_0_$__cuda_sm20_rem_u64) ;  /* 0x0000006000787944 */ /* 0x000fea0003c00000 */
[----:B------:R-:W-:-:S07]  /*305e0*/  IMAD.MOV.U32 R8, RZ, RZ, R56 ;  /* 0x000000ffff087224 */ /* 0x000fce00078e0038 */
.L_x_1203:
[----:B------:R-:W-:Y:S05]  /*305f0*/  BSYNC.RECONVERGENT B5 ;  /* 0x0000000000057941 */ /* 0x000fea0003800200 */
.L_x_1201:
        /* <DEDUP_REMOVED lines=25> */
.L_x_1205:
[----:B------:R-:W-:Y:S01]  /*30790*/  IMAD.MOV.U32 R8, RZ, RZ, R37 ;  /* 0x000000ffff087224 */ /* 0x000fe200078e0025 */
[----:B------:R-:W-:-:S07]  /*307a0*/  MOV R52, 0x307c0 ;  /* 0x000307c000347802 */ /* 0x000fce0000000f00 */
[----:B------:R-:W-:Y:S05]  /*307b0*/  CALL.REL.NOINC `($__internal_0_$__cuda_sm20_rem_u64) ;  /* 0x0000006000007944 */ /* 0x000fea0003c00000 */
[----:B------:R-:W-:-:S07]  /*307c0*/  MOV R8, R56 ;  /* 0x0000003800087202 */ /* 0x000fce0000000f00 */
.L_x_1206:
[----:B------:R-:W-:Y:S05]  /*307d0*/  BSYNC.RECONVERGENT B5 ;  /* 0x0000000000057941 */ /* 0x000fea0003800200 */
.L_x_1204:
        /* <DEDUP_REMOVED lines=25> */
.L_x_1208:
[----:B------:R-:W-:Y:S02]  /*30970*/  MOV R8, R37 ;  /* 0x0000002500087202 */ /* 0x000fe40000000f00 */
[----:B------:R-:W-:-:S07]  /*30980*/  MOV R52, 0x309a0 ;  /* 0x000309a000347802 */ /* 0x000fce0000000f00 */
[----:B------:R-:W-:Y:S05]  /*30990*/  CALL.REL.NOINC `($__internal_0_$__cuda_sm20_rem_u64) ;  /* 0x0000005c00887944 */ /* 0x000fea0003c00000 */
[----:B------:R-:W-:-:S07]  /*309a0*/  IMAD.MOV.U32 R8, RZ, RZ, R56 ;  /* 0x000000ffff087224 */ /* 0x000fce00078e0038 */
.L_x_1209:
[----:B------:R-:W-:Y:S05]  /*309b0*/  BSYNC.RECONVERGENT B5 ;  /* 0x0000000000057941 */ /* 0x000fea0003800200 */
.L_x_1207:
        /* <DEDUP_REMOVED lines=25> */
.L_x_1211:
[----:B------:R-:W-:Y:S01]  /*30b50*/  IMAD.MOV.U32 R8, RZ, RZ, R37 ;  /* 0x000000ffff087224 */ /* 0x000fe200078e0025 */
[----:B------:R-:W-:-:S07]  /*30b60*/  MOV R52, 0x30b80 ;  /* 0x00030b8000347802 */ /* 0x000fce0000000f00 */
[----:B------:R-:W-:Y:S05]  /*30b70*/  CALL.REL.NOINC `($__internal_0_$__cuda_sm20_rem_u64) ;  /* 0x0000005c00107944 */ /* 0x000fea0003c00000 */
[----:B------:R-:W-:-:S07]  /*30b80*/  IMAD.MOV.U32 R8, RZ, RZ, R56 ;  /* 0x000000ffff087224 */ /* 0x000fce00078e0038 */
.L_x_1212:
[----:B------:R-:W-:Y:S05]  /*30b90*/  BSYNC.RECONVERGENT B5 ;  /* 0x0000000000057941 */ /* 0x000fea0003800200 */
.L_x_1210:
        /* <DEDUP_REMOVED lines=25> */
.L_x_1214:
[----:B------:R-:W-:Y:S01]  /*30d30*/  IMAD.MOV.U32 R8, RZ, RZ, R37 ;  /* 0x000000ffff087224 */ /* 0x000fe200078e0025 */
[----:B------:R-:W-:-:S07]  /*30d40*/  MOV R52, 0x30d60 ;  /* 0x00030d6000347802 */ /* 0x000fce0000000f00 */
[----:B------:R-:W-:Y:S05]  /*30d50*/  CALL.REL.NOINC `($__internal_0_$__cuda_sm20_rem_u64) ;  /* 0x0000005800987944 */ /* 0x000fea0003c00000 */
[----:B------:R-:W-:-:S07]  /*30d60*/  MOV R8, R56 ;  /* 0x0000003800087202 */ /* 0x000fce0000000f00 */
.L_x_1215:
[----:B------:R-:W-:Y:S05]  /*30d70*/  BSYNC.RECONVERGENT B5 ;  /* 0x0000000000057941 */ /* 0x000fea0003800200 */
.L_x_1213:
        /* <DEDUP_REMOVED lines=25> */
.L_x_1217:
[----:B------:R-:W-:Y:S02]  /*30f10*/  MOV R8, R37 ;  /* 0x0000002500087202 */ /* 0x000fe40000000f00 */
[----:B------:R-:W-:-:S07]  /*30f20*/  MOV R52, 0x30f40 ;  /* 0x00030f4000347802 */ /* 0x000fce0000000f00 */
[----:B------:R-:W-:Y:S05]  /*30f30*/  CALL.REL.NOINC `($__internal_0_$__cuda_sm20_rem_u64) ;  /* 0x0000005800207944 */ /* 0x000fea0003c00000 */
[----:B------:R-:W-:-:S07]  /*30f40*/  IMAD.MOV.U32 R8, RZ, RZ, R56 ;  /* 0x000000ffff087224 */ /* 0x000fce00078e0038 */
.L_x_1218:
[----:B------:R-:W-:Y:S05]  /*30f50*/  BSYNC.RECONVERGENT B5 ;  /* 0x0000000000057941 */ /* 0x000fea0003800200 */
.L_x_1216:
        /* <DEDUP_REMOVED lines=25> */
.L_x_1220:
[----:B------:R-:W-:Y:S01]  /*310f0*/  IMAD.MOV.U32 R8, RZ, RZ, R37 ;  /* 0x000000ffff087224 */ /* 0x000fe200078e0025 */
[----:B------:R-:W-:-:S07]  /*31100*/  MOV R52, 0x31120 ;  /* 0x0003112000347802 */ /* 0x000fce0000000f00 */
[----:B------:R-:W-:Y:S05]  /*31110*/  CALL.REL.NOINC `($__internal_0_$__cuda_sm20_rem_u64) ;  /* 0x0000005400a87944 */ /* 0x000fea0003c00000 */
[----:B------:R-:W-:-:S07]  /*31120*/  IMAD.MOV.U32 R8, RZ, RZ, R56 ;  /* 0x000000ffff087224 */ /* 0x000fce00078e0038 */
.L_x_1221:
[----:B------:R-:W-:Y:S05]  /*31130*/  BSYNC.RECONVERGENT B5 ;  /* 0x0000000000057941 */ /* 0x000fea0003800200 */
.L_x_1219:
        /* <DEDUP_REMOVED lines=25> */
.L_x_1223:
[----:B------:R-:W-:Y:S01]  /*312d0*/  IMAD.MOV.U32 R8, RZ, RZ, R37 ;  /* 0x000000ffff087224 */ /* 0x000fe200078e0025 */
[----:B------:R-:W-:-:S07]  /*312e0*/  MOV R52, 0x31300 ;  /* 0x0003130000347802 */ /* 0x000fce0000000f00 */
[----:B------:R-:W-:Y:S05]  /*312f0*/  CALL.REL.NOINC `($__internal_0_$__cuda_sm20_rem_u64) ;  /* 0x0000005400307944 */ /* 0x000fea0003c00000 */
[----:B------:R-:W-:-:S07]  /*31300*/  MOV R8, R56 ;  /* 0x0000003800087202 */ /* 0x000fce0000000f00 */
.L_x_1224:
[----:B------:R-:W-:Y:S05]  /*31310*/  BSYNC.RECONVERGENT B5 ;  /* 0x0000000000057941 */ /* 0x000fea0003800200 */
.L_x_1222:
        /* <DEDUP_REMOVED lines=25> */
.L_x_1226:
[----:B------:R-:W-:Y:S02]  /*314b0*/  MOV R8, R37 ;  /* 0x0000002500087202 */ /* 0x000fe40000000f00 */
[----:B------:R-:W-:-:S07]  /*314c0*/  MOV R52, 0x314e0 ;  /* 0x000314e000347802 */ /* 0x000fce0000000f00 */
[----:B------:R-:W-:Y:S05]  /*314d0*/  CALL.REL.NOINC `($__internal_0_$__cuda_sm20_rem_u64) ;  /* 0x0000005000b87944 */ /* 0x000fea0003c00000 */
[----:B------:R-:W-:-:S07]  /*314e0*/  IMAD.MOV.U32 R8, RZ, RZ, R56 ;  /* 0x000000ffff087224 */ /* 0x000fce00078e0038 */
.L_x_1227:
[----:B------:R-:W-:Y:S05]  /*314f0*/  BSYNC.RECONVERGENT B5 ;  /* 0x0000000000057941 */ /* 0x000fea0003800200 */
.L_x_1225:
        /* <DEDUP_REMOVED lines=25> */
.L_x_1229:
[----:B------:R-:W-:Y:S01]  /*31690*/  IMAD.MOV.U32 R8, RZ, RZ, R37 ;  /* 0x000000ffff087224 */ /* 0x000fe200078e0025 */
[----:B------:R-:W-:-:S07]  /*316a0*/  MOV R52, 0x316c0 ;  /* 0x000316c000347802 */ /* 0x000fce0000000f00 */
[----:B------:R-:W-:Y:S05]  /*316b0*/  CALL.REL.NOINC `($__internal_0_$__cuda_sm20_rem_u64) ;  /* 0x0000005000407944 */ /* 0x000fea0003c00000 */
[----:B------:R-:W-:-:S07]  /*316c0*/  IMAD.MOV.U32 R8, RZ, RZ, R56 ;  /* 0x000000ffff087224 */ /* 0x000fce00078e0038 */
.L_x_1230:
[----:B------:R-:W-:Y:S05]  /*316d0*/  BSYNC.RECONVERGENT B5 ;  /* 0x0000000000057941 */ /* 0x000fea0003800200 */
.L_x_1228:
        /* <DEDUP_REMOVED lines=25> */
.L_x_1232:
[----:B------:R-:W-:Y:S01]  /*31870*/  IMAD.MOV.U32 R8, RZ, RZ, R37 ;  /* 0x000000ffff087224 */ /* 0x000fe200078e0025 */
[----:B------:R-:W-:-:S07]  /*31880*/  MOV R52, 0x318a0 ;  /* 0x000318a000347802 */ /* 0x000fce0000000f00 */
[----:B------:R-:W-:Y:S05]  /*31890*/  CALL.REL.NOINC `($__internal_0_$__cuda_sm20_rem_u64) ;  /* 0x0000004c00c87944 */ /* 0x000fea0003c00000 */
[----:B------:R-:W-:-:S07]  /*318a0*/  MOV R8, R56 ;  /* 0x0000003800087202 */ /* 0x000fce0000000f00 */
.L_x_1233:
[----:B------:R-:W-:Y:S05]  /*318b0*/  BSYNC.RECONVERGENT B5 ;  /* 0x0000000000057941 */ /* 0x000fea0003800200 */
.L_x_1231:
        /* <DEDUP_REMOVED lines=25> */
.L_x_1235:
[----:B------:R-:W-:Y:S02]  /*31a50*/  MOV R8, R37 ;  /* 0x0000002500087202 */ /* 0x000fe40000000f00 */
[----:B------:R-:W-:-:S07]  /*31a60*/  MOV R52, 0x31a80 ;  /* 0x00031a8000347802 */ /* 0x000fce0000000f00 */
[----:B------:R-:W-:Y:S05]  /*31a70*/  CALL.REL.NOINC `($__internal_0_$__cuda_sm20_rem_u64) ;  /* 0x0000004c00507944 */ /* 0x000fea0003c00000 */
[----:B------:R-:W-:-:S07]  /*31a80*/  IMAD.MOV.U32 R8, RZ, RZ, R56 ;  /* 0x000000ffff087224 */ /* 0x000fce00078e0038 */
.L_x_1236:
[----:B------:R-:W-:Y:S05]  /*31a90*/  BSYNC.RECONVERGENT B5 ;  /* 0x0000000000057941 */ /* 0x000fea0003800200 */
.L_x_1234:
        /* <DEDUP_REMOVED lines=25> */
.L_x_1238:
[----:B------:R-:W-:Y:S01]  /*31c30*/  IMAD.MOV.U32 R8, RZ, RZ, R37 ;  /* 0x000000ffff087224 */ /* 0x000fe200078e0025 */
[----:B------:R-:W-:-:S07]  /*31c40*/  MOV R52, 0x31c60 ;  /* 0x00031c6000347802 */ /* 0x000fce0000000f00 */
[----:B------:R-:W-:Y:S05]  /*31c50*/  CALL.REL.NOINC `($__internal_0_$__cuda_sm20_rem_u64) ;  /* 0x0000004800d87944 */ /* 0x000fea0003c00000 */
[----:B------:R-:W-:-:S07]  /*31c60*/  IMAD.MOV.U32 R8, RZ, RZ, R56 ;  /* 0x000000ffff087224 */ /* 0x000fce00078e0038 */
.L_x_1239:
[----:B------:R-:W-:Y:S05]  /*31c70*/  BSYNC.RECONVERGENT B5 ;  /* 0x0000000000057941 */ /* 0x000fea0003800200 */
.L_x_1237:
        /* <DEDUP_REMOVED lines=25> */
.L_x_1241:
[----:B------:R-:W-:Y:S01]  /*31e10*/  IMAD.MOV.U32 R8, RZ, RZ, R37 ;  /* 0x000000ffff087224 */ /* 0x000fe200078e0025 */
[----:B------:R-:W-:-:S07]  /*31e20*/  MOV R52, 0x31e40 ;  /* 0x00031e4000347802 */ /* 0x000fce0000000f00 */
[----:B------:R-:W-:Y:S05]  /*31e30*/  CALL.REL.NOINC `($__internal_0_$__cuda_sm20_rem_u64) ;  /* 0x0000004800607944 */ /* 0x000fea0003c00000 */
[----:B------:R-:W-:-:S07]  /*31e40*/  MOV R8, R56 ;  /* 0x0000003800087202 */ /* 0x000fce0000000f00 */
.L_x_1242:
[----:B------:R-:W-:Y:S05]  /*31e50*/  BSYNC.RECONVERGENT B5 ;  /* 0x0000000000057941 */ /* 0x000fea0003800200 */
.L_x_1240:
        /* <DEDUP_REMOVED lines=25> */
.L_x_1244:
[----:B------:R-:W-:Y:S02]  /*31ff0*/  MOV R8, R37 ;  /* 0x0000002500087202 */ /* 0x000fe40000000f00 */
[----:B------:R-:W-:-:S07]  /*32000*/  MOV R52, 0x32020 ;  /* 0x0003202000347802 */ /* 0x000fce0000000f00 */
[----:B------:R-:W-:Y:S05]  /*32010*/  CALL.REL.NOINC `($__internal_0_$__cuda_sm20_rem_u64) ;  /* 0x0000004400e87944 */ /* 0x000fea0003c00000 */
[----:B------:R-:W-:-:S07]  /*32020*/  IMAD.MOV.U32 R8, RZ, RZ, R56 ;  /* 0x000000ffff087224 */ /* 0x000fce00078e0038 */
.L_x_1245:
[----:B------:R-:W-:Y:S05]  /*32030*/  BSYNC.RECONVERGENT B5 ;  /* 0x0000000000057941 */ /* 0x000fea0003800200 */
.L_x_1243:
        /* <DEDUP_REMOVED lines=25> */
.L_x_1247:
[----:B------:R-:W-:Y:S01]  /*321d0*/  IMAD.MOV.U32 R8, RZ, RZ, R37 ;  /* 0x000000ffff087224 */ /* 0x000fe200078e0025 */
[----:B------:R-:W-:-:S07]  /*321e0*/  MOV R52, 0x32200 ;  /* 0x0003220000347802 */ /* 0x000fce0000000f00 */
[----:B------:R-:W-:Y:S05]  /*321f0*/  CALL.REL.NOINC `($__internal_0_$__cuda_sm20_rem_u64) ;  /* 0x0000004400707944 */ /* 0x000fea0003c00000 */
[----:B------:R-:W-:-:S07]  /*32200*/  IMAD.MOV.U32 R8, RZ, RZ, R56 ;  /* 0x000000ffff087224 */ /* 0x000fce00078e0038 */
.L_x_1248:
[----:B------:R-:W-:Y:S05]  /*32210*/  BSYNC.RECONVERGENT B5 ;  /* 0x0000000000057941 */ /* 0x000fea0003800200 */
.L_x_1246:
        /* <DEDUP_REMOVED lines=25> */
.L_x_1250:
[----:B------:R-:W-:Y:S01]  /*323b0*/  IMAD.MOV.U32 R8, RZ, RZ, R37 ;  /* 0x000000ffff087224 */ /* 0x000fe200078e0025 */
[----:B------:R-:W-:-:S07]  /*323c0*/  MOV R52, 0x323e0 ;  /* 0x000323e000347802 */ /* 0x000fce0000000f00 */
[----:B------:R-:W-:Y:S05]  /*323d0*/  CALL.REL.NOINC `($__internal_0_$__cuda_sm20_rem_u64) ;  /* 0x0000004000f87944 */ /* 0x000fea0003c00000 */
[----:B------:R-:W-:-:S07]  /*323e0*/  MOV R8, R56 ;  /* 0x0000003800087202 */ /* 0x000fce0000000f00 */
.L_x_1251:
[----:B------:R-:W-:Y:S05]  /*323f0*/  BSYNC.RECONVERGENT B5 ;  /* 0x0000000000057941 */ /* 0x000fea0003800200 */
.L_x_1249:
        /* <DEDUP_REMOVED lines=25> */
.L_x_1253:
[----:B------:R-:W-:Y:S02]  /*32590*/  MOV R8, R37 ;  /* 0x0000002500087202 */ /* 0x000fe40000000f00 */
[----:B------:R-:W-:-:S07]  /*325a0*/  MOV R52, 0x325c0 ;  /* 0x000325c000347802 */ /* 0x000fce0000000f00 */
[----:B------:R-:W-:Y:S05]  /*325b0*/  CALL.REL.NOINC `($__internal_0_$__cuda_sm20_rem_u64) ;  /* 0x0000004000807944 */ /* 0x000fea0003c00000 */
[----:B------:R-:W-:-:S07]  /*325c0*/  IMAD.MOV.U32 R8, RZ, RZ, R56 ;  /* 0x000000ffff087224 */ /* 0x000fce00078e0038 */
.L_x_1254:
[----:B------:R-:W-:Y:S05]  /*325d0*/  BSYNC.RECONVERGENT B5 ;  /* 0x0000000000057941 */ /* 0x000fea0003800200 */
.L_x_1252:
        /* <DEDUP_REMOVED lines=25> */
.L_x_1256:
[----:B------:R-:W-:Y:S01]  /*32770*/  IMAD.MOV.U32 R8, RZ, RZ, R37 ;  /* 0x000000ffff087224 */ /* 0x000fe200078e0025 */
[----:B------:R-:W-:-:S07]  /*32780*/  MOV R52, 0x327a0 ;  /* 0x000327a000347802 */ /* 0x000fce0000000f00 */
[----:B------:R-:W-:Y:S05]  /*32790*/  CALL.REL.NOINC `($__internal_0_$__cuda_sm20_rem_u64) ;  /* 0x0000004000087944 */ /* 0x000fea0003c00000 */
[----:B------:R-:W-:-:S07]  /*327a0*/  IMAD.MOV.U32 R8, RZ, RZ, R56 ;  /* 0x000000ffff087224 */ /* 0x000fce00078e0038 */
.L_x_1257:
[----:B------:R-:W-:Y:S05]  /*327b0*/  BSYNC.RECONVERGENT B5 ;  /* 0x0000000000057941 */ /* 0x000fea0003800200 */
.L_x_1255:
        /* <DEDUP_REMOVED lines=25> */
.L_x_1259:
[----:B------:R-:W-:Y:S01]  /*32950*/  IMAD.MOV.U32 R8, RZ, RZ, R37 ;  /* 0x000000ffff087224 */ /* 0x000fe200078e0025 */
[----:B------:R-:W-:-:S07]  /*32960*/  MOV R52, 0x32980 ;  /* 0x0003298000347802 */ /* 0x000fce0000000f00 */
[----:B------:R-:W-:Y:S05]  /*32970*/  CALL.REL.NOINC `($__internal_0_$__cuda_sm20_rem_u64) ;  /* 0x0000003c00907944 */ /* 0x000fea0003c00000 */
[----:B------:R-:W-:-:S07]  /*32980*/  MOV R8, R56 ;  /* 0x0000003800087202 */ /* 0x000fce0000000f00 */
.L_x_1260:
[----:B------:R-:W-:Y:S05]  /*32990*/  BSYNC.RECONVERGENT B5 ;  /* 0x0000000000057941 */ /* 0x000fea0003800200 */
.L_x_1258:
        /* <DEDUP_REMOVED lines=25> */
.L_x_1262:
[----:B------:R-:W-:Y:S02]  /*32b30*/  MOV R8, R37 ;  /* 0x0000002500087202 */ /* 0x000fe40000000f00 */
[----:B------:R-:W-:-:S07]  /*32b40*/  MOV R52, 0x32b60 ;  /* 0x00032b6000347802 */ /* 0x000fce0000000f00 */
[----:B------:R-:W-:Y:S05]  /*32b50*/  CALL.REL.NOINC `($__internal_0_$__cuda_sm20_rem_u64) ;  /* 0x0000003c00187944 */ /* 0x000fea0003c00000 */
[----:B------:R-:W-:-:S07]  /*32b60*/  IMAD.MOV.U32 R8, RZ, RZ, R56 ;  /* 0x000000ffff087224 */ /* 0x000fce00078e0038 */
.L_x_1263:
[----:B------:R-:W-:Y:S05]  /*32b70*/  BSYNC.RECONVERGENT B5 ;  /* 0x0000000000057941 */ /* 0x000fea0003800200 */
.L_x_1261:
        /* <DEDUP_REMOVED lines=25> */
.L_x_1265:
[----:B------:R-:W-:Y:S01]  /*32d10*/  IMAD.MOV.U32 R8, RZ, RZ, R37 ;  /* 0x000000ffff087224 */ /* 0x000fe200078e0025 */
[----:B------:R-:W-:-:S07]  /*32d20*/  MOV R52, 0x32d40 ;  /* 0x00032d4000347802 */ /* 0x000fce0000000f00 */
[----:B------:R-:W-:Y:S05]  /*32d30*/  CALL.REL.NOINC `($__internal_0_$__cuda_sm20_rem_u64) ;  /* 0x0000003800a07944 */ /* 0x000fea0003c00000 */
[----:B------:R-:W-:-:S07]  /*32d40*/  IMAD.MOV.U32 R8, RZ, RZ, R56 ;  /* 0x000000ffff087224 */ /* 0x000fce00078e0038 */
.L_x_1266:
[----:B------:R-:W-:Y:S05]  /*32d50*/  BSYNC.RECONVERGENT B5 ;  /* 0x0000000000057941 */ /* 0x000fea0003800200 */
.L_x_1264:
        /* <DEDUP_REMOVED lines=25> */
.L_x_1268:
[----:B------:R-:W-:Y:S01]  /*32ef0*/  IMAD.MOV.U32 R8, RZ, RZ, R37 ;  /* 0x000000ffff087224 */ /* 0x000fe200078e0025 */
[----:B------:R-:W-:-:S07]  /*32f00*/  MOV R52, 0x32f20 ;  /* 0x00032f2000347802 */ /* 0x000fce0000000f00 */
[----:B------:R-:W-:Y:S05]  /*32f10*/  CALL.REL.NOINC `($__internal_0_$__cuda_sm20_rem_u64) ;  /* 0x0000003800287944 */ /* 0x000fea0003c00000 */
[----:B------:R-:W-:-:S07]  /*32f20*/  MOV R8, R56 ;  /* 0x0000003800087202 */ /* 0x000fce0000000f00 */
.L_x_1269:
[----:B------:R-:W-:Y:S05]  /*32f30*/  BSYNC.RECONVERGENT B5 ;  /* 0x0000000000057941 */ /* 0x000fea0003800200 */
.L_x_1267:
        /* <DEDUP_REMOVED lines=25> */
.L_x_1271:
[----:B------:R-:W-:Y:S02]  /*330d0*/  MOV R8, R37 ;  /* 0x0000002500087202 */ /* 0x000fe40000000f00 */
[----:B------:R-:W-:-:S07]  /*330e0*/  MOV R52, 0x33100 ;  /* 0x0003310000347802 */ /* 0x000fce0000000f00 */
[----:B------:R-:W-:Y:S05]  /*330f0*/  CALL.REL.NOINC `($__internal_0_$__cuda_sm20_rem_u64) ;  /* 0x0000003400b07944 */ /* 0x000fea0003c00000 */
[----:B------:R-:W-:-:S07]  /*33100*/  IMAD.MOV.U32 R8, RZ, RZ, R56 ;  /* 0x000000ffff087224 */ /* 0x000fce00078e0038 */
.L_x_1272:
[----:B------:R-:W-:Y:S05]  /*33110*/  BSYNC.RECONVERGENT B5 ;  /* 0x0000000000057941 */ /* 0x000fea0003800200 */
.L_x_1270:
        /* <DEDUP_REMOVED lines=25> */
.L_x_1274:
[----:B------:R-:W-:Y:S01]  /*332b0*/  IMAD.MOV.U32 R8, RZ, RZ, R37 ;  /* 0x000000ffff087224 */ /* 0x000fe200078e0025 */
[----:B------:R-:W-:-:S07]  /*332c0*/  MOV R52, 0x332e0 ;  /* 0x000332e000347802 */ /* 0x000fce0000000f00 */
[----:B------:R-:W-:Y:S05]  /*332d0*/  CALL.REL.NOINC `($__internal_0_$__cuda_sm20_rem_u64) ;  /* 0x0000003400387944 */ /* 0x000fea0003c00000 */
[----:B------:R-:W-:-:S07]  /*332e0*/  IMAD.MOV.U32 R8, RZ, RZ, R56 ;  /* 0x000000ffff087224 */ /* 0x000fce00078e0038 */
.L_x_1275:
[----:B------:R-:W-:Y:S05]  /*332f0*/  BSYNC.RECONVERGENT B5 ;  /* 0x0000000000057941 */ /* 0x000fea0003800200 */
.L_x_1273:
        /* <DEDUP_REMOVED lines=25> */
.L_x_1277:
[----:B------:R-:W-:Y:S01]  /*33490*/  IMAD.MOV.U32 R8, RZ, RZ, R37 ;  /* 0x000000ffff087224 */ /* 0x000fe200078e0025 */
[----:B------:R-:W-:-:S07]  /*334a0*/  MOV R52, 0x334c0 ;  /* 0x000334c000347802 */ /* 0x000fce0000000f00 */
[----:B------:R-:W-:Y:S05]  /*334b0*/  CALL.REL.NOINC `($__internal_0_$__cuda_sm20_rem_u64) ;  /* 0x0000003000c07944 */ /* 0x000fea0003c00000 */
[----:B------:R-:W-:-:S07]  /*334c0*/  MOV R8, R56 ;  /* 0x0000003800087202 */ /* 0x000fce0000000f00 */
.L_x_1278:
[----:B------:R-:W-:Y:S05]  /*334d0*/  BSYNC.RECONVERGENT B5 ;  /* 0x0000000000057941 */ /* 0x000fea0003800200 */
.L_x_1276:
        /* <DEDUP_REMOVED lines=25> */
.L_x_1280:
[----:B------:R-:W-:Y:S02]  /*33670*/  MOV R8, R37 ;  /* 0x0000002500087202 */ /* 0x000fe40000000f00 */
[----:B------:R-:W-:-:S07]  /*33680*/  MOV R52, 0x336a0 ;  /* 0x000336a000347802 */ /* 0x000fce0000000f00 */
[----:B------:R-:W-:Y:S05]  /*33690*/  CALL.REL.NOINC `($__internal_0_$__cuda_sm20_rem_u64) ;  /* 0x0000003000487944 */ /* 0x000fea0003c00000 */
[----:B------:R-:W-:-:S07]  /*336a0*/  IMAD.MOV.U32 R8, RZ, RZ, R56 ;  /* 0x000000ffff087224 */ /* 0x000fce00078e0038 */
.L_x_1281:
[----:B------:R-:W-:Y:S05]  /*336b0*/  BSYNC.RECONVERGENT B5 ;  /* 0x0000000000057941 */ /* 0x000fea0003800200 */
.L_x_1279:
        /* <DEDUP_REMOVED lines=25> */
.L_x_1283:
[----:B------:R-:W-:Y:S01]  /*33850*/  IMAD.MOV.U32 R8, RZ, RZ, R37 ;  /* 0x000000ffff087224 */ /* 0x000fe200078e0025 */
[----:B------:R-:W-:-:S07]  /*33860*/  MOV R52, 0x33880 ;  /* 0x0003388000347802 */ /* 0x000fce0000000f00 */
[----:B------:R-:W-:Y:S05]  /*33870*/  CALL.REL.NOINC `($__internal_0_$__cuda_sm20_rem_u64) ;  /* 0x0000002c00d07944 */ /* 0x000fea0003c00000 */
[----:B------:R-:W-:-:S07]  /*33880*/  IMAD.MOV.U32 R8, RZ, RZ, R56 ;  /* 0x000000ffff087224 */ /* 0x000fce00078e0038 */
.L_x_1284:
[----:B------:R-:W-:Y:S05]  /*33890*/  BSYNC.RECONVERGENT B5 ;  /* 0x0000000000057941 */ /* 0x000fea0003800200 */
.L_x_1282:
        /* <DEDUP_REMOVED lines=25> */
.L_x_1286:
[----:B------:R-:W-:Y:S01]  /*33a30*/  IMAD.MOV.U32 R8, RZ, RZ, R37 ;  /* 0x000000ffff087224 */ /* 0x000fe200078e0025 */
[----:B------:R-:W-:-:S07]  /*33a40*/  MOV R52, 0x33a60 ;  /* 0x00033a6000347802 */ /* 0x000fce0000000f00 */
[----:B------:R-:W-:Y:S05]  /*33a50*/  CALL.REL.NOINC `($__internal_0_$__cuda_sm20_rem_u64) ;  /* 0x0000002c00587944 */ /* 0x000fea0003c00000 */
[----:B------:R-:W-:-:S07]  /*33a60*/  MOV R8, R56 ;  /* 0x0000003800087202 */ /* 0x000fce0000000f00 */
.L_x_1287:
[----:B------:R-:W-:Y:S05]  /*33a70*/  BSYNC.RECONVERGENT B5 ;  /* 0x0000000000057941 */ /* 0x000fea0003800200 */
.L_x_1285:
        /* <DEDUP_REMOVED lines=25> */
.L_x_1289:
[----:B------:R-:W-:Y:S02]  /*33c10*/  MOV R8, R37 ;  /* 0x0000002500087202 */ /* 0x000fe40000000f00 */
[----:B------:R-:W-:-:S07]  /*33c20*/  MOV R52, 0x33c40 ;  /* 0x00033c4000347802 */ /* 0x000fce0000000f00 */
[----:B------:R-:W-:Y:S05]  /*33c30*/  CALL.REL.NOINC `($__internal_0_$__cuda_sm20_rem_u64) ;  /* 0x0000002800e07944 */ /* 0x000fea0003c00000 */
[----:B------:R-:W-:-:S07]  /*33c40*/  IMAD.MOV.U32 R8, RZ, RZ, R56 ;  /* 0x000000ffff087224 */ /* 0x000fce00078e0038 */
.L_x_1290:
[----:B------:R-:W-:Y:S05]  /*33c50*/  BSYNC.RECONVERGENT B5 ;  /* 0x0000000000057941 */ /* 0x000fea0003800200 */
.L_x_1288:
        /* <DEDUP_REMOVED lines=25> */
.L_x_1292:
[----:B------:R-:W-:Y:S01]  /*33df0*/  IMAD.MOV.U32 R8, RZ, RZ, R37 ;  /* 0x000000ffff087224 */ /* 0x000fe200078e0025 */
[----:B------:R-:W-:-:S07]  /*33e00*/  MOV R52, 0x33e20 ;  /* 0x00033e2000347802 */ /* 0x000fce0000000f00 */
[----:B------:R-:W-:Y:S05]  /*33e10*/  CALL.REL.NOINC `($__internal_0_$__cuda_sm20_rem_u64) ;  /* 0x0000002800687944 */ /* 0x000fea0003c00000 */
[----:B------:R-:W-:-:S07]  /*33e20*/  IMAD.MOV.U32 R8, RZ, RZ, R56 ;  /* 0x000000ffff087224 */ /* 0x000fce00078e0038 */
.L_x_1293:
[----:B------:R-:W-:Y:S05]  /*33e30*/  BSYNC.RECONVERGENT B5 ;  /* 0x0000000000057941 */ /* 0x000fea0003800200 */
.L_x_1291:
        /* <DEDUP_REMOVED lines=25> */
.L_x_1295:
[----:B------:R-:W-:Y:S01]  /*33fd0*/  IMAD.MOV.U32 R8, RZ, RZ, R37 ;  /* 0x000000ffff087224 */ /* 0x000fe200078e0025 */
[----:B------:R-:W-:-:S07]  /*33fe0*/  MOV R52, 0x34000 ;  /* 0x0003400000347802 */ /* 0x000fce0000000f00 */
[----:B------:R-:W-:Y:S05]  /*33ff0*/  CALL.REL.NOINC `($__internal_0_$__cuda_sm20_rem_u64) ;  /* 0x0000002400f07944 */ /* 0x000fea0003c00000 */
[----:B------:R-:W-:-:S07]  /*34000*/  MOV R8, R56 ;  /* 0x0000003800087202 */ /* 0x000fce0000000f00 */
.L_x_1296:
[----:B------:R-:W-:Y:S05]  /*34010*/  BSYNC.RECONVERGENT B5 ;  /* 0x0000000000057941 */ /* 0x000fea0003800200 */
.L_x_1294:
        /* <DEDUP_REMOVED lines=25> */
.L_x_1298:
[----:B------:R-:W-:Y:S02]  /*341b0*/  MOV R8, R37 ;  /* 0x0000002500087202 */ /* 0x000fe40000000f00 */
[----:B------:R-:W-:-:S07]  /*341c0*/  MOV R52, 0x341e0 ;  /* 0x000341e000347802 */ /* 0x000fce0000000f00 */
[----:B------:R-:W-:Y:S05]  /*341d0*/  CALL.REL.NOINC `($__internal_0_$__cuda_sm20_rem_u64) ;  /* 0x0000002400787944 */ /* 0x000fea0003c00000 */
[----:B------:R-:W-:-:S07]  /*341e0*/  IMAD.MOV.U32 R8, RZ, RZ, R56 ;  /* 0x000000ffff087224 */ /* 0x000fce00078e0038 */
.L_x_1299:
[----:B------:R-:W-:Y:S05]  /*341f0*/  BSYNC.RECONVERGENT B5 ;  /* 0x0000000000057941 */ /* 0x000fea0003800200 */
.L_x_1297:
        /* <DEDUP_REMOVED lines=25> */
.L_x_1301:
[----:B------:R-:W-:Y:S01]  /*34390*/  IMAD.MOV.U32 R8, RZ, RZ, R37 ;  /* 0x000000ffff087224 */ /* 0x000fe200078e0025 */
[----:B------:R-:W-:-:S07]  /*343a0*/  MOV R52, 0x343c0 ;  /* 0x000343c000347802 */ /* 0x000fce0000000f00 */
[----:B------:R-:W-:Y:S05]  /*343b0*/  CALL.REL.NOINC `($__internal_0_$__cuda_sm20_rem_u64) ;  /* 0x0000002400007944 */ /* 0x000fea0003c00000 */
[----:B------:R-:W-:-:S07]  /*343c0*/  IMAD.MOV.U32 R8, RZ, RZ, R56 ;  /* 0x000000ffff087224 */ /* 0x000fce00078e0038 */
.L_x_1302:
[----:B------:R-:W-:Y:S05]  /*343d0*/  BSYNC.RECONVERGENT B5 ;  /* 0x0000000000057941 */ /* 0x000fea0003800200 */
.L_x_1300:
        /* <DEDUP_REMOVED lines=25> */
.L_x_1304:
[----:B------:R-:W-:Y:S01]  /*34570*/  IMAD.MOV.U32 R8, RZ, RZ, R37 ;  /* 0x000000ffff087224 */ /* 0x000fe200078e0025 */
[----:B------:R-:W-:-:S07]  /*34580*/  MOV R52, 0x345a0 ;  /* 0x000345a000347802 */ /* 0x000fce0000000f00 */
[----:B------:R-:W-:Y:S05]  /*34590*/  CALL.REL.NOINC `($__internal_0_$__cuda_sm20_rem_u64) ;  /* 0x0000002000887944 */ /* 0x000fea0003c00000 */
[----:B------:R-:W-:-:S07]  /*345a0*/  MOV R8, R56 ;  /* 0x0000003800087202 */ /* 0x000fce0000000f00 */
.L_x_1305:
[----:B------:R-:W-:Y:S05]  /*345b0*/  BSYNC.RECONVERGENT B5 ;  /* 0x0000000000057941 */ /* 0x000fea0003800200 */
.L_x_1303:
        /* <DEDUP_REMOVED lines=25> */
.L_x_1307:
[----:B------:R-:W-:Y:S02]  /*34750*/  MOV R8, R37 ;  /* 0x0000002500087202 */ /* 0x000fe40000000f00 */
[----:B------:R-:W-:-:S07]  /*34760*/  MOV R52, 0x34780 ;  /* 0x0003478000347802 */ /* 0x000fce0000000f00 */
[----:B------:R-:W-:Y:S05]  /*34770*/  CALL.REL.NOINC `($__internal_0_$__cuda_sm20_rem_u64) ;  /* 0x0000002000107944 */ /* 0x000fea0003c00000 */
[----:B------:R-:W-:-:S07]  /*34780*/  IMAD.MOV.U32 R8, RZ, RZ, R56 ;  /* 0x000000ffff087224 */ /* 0x000fce00078e0038 */
.L_x_1308:
[----:B------:R-:W-:Y:S05]  /*34790*/  BSYNC.RECONVERGENT B5 ;  /* 0x0000000000057941 */ /* 0x000fea0003800200 */
.L_x_1306:
        /* <DEDUP_REMOVED lines=25> */
.L_x_1310:
[----:B------:R-:W-:Y:S01]  /*34930*/  IMAD.MOV.U32 R8, RZ, RZ, R37 ;  /* 0x000000ffff087224 */ /* 0x000fe200078e0025 */
[----:B------:R-:W-:-:S07]  /*34940*/  MOV R52, 0x34960 ;  /* 0x0003496000347802 */ /* 0x000fce0000000f00 */
[----:B------:R-:W-:Y:S05]  /*34950*/  CALL.REL.NOINC `($__internal_0_$__cuda_sm20_rem_u64) ;  /* 0x0000001c00987944 */ /* 0x000fea0003c00000 */
[----:B------:R-:W-:-:S07]  /*34960*/  IMAD.MOV.U32 R8, RZ, RZ, R56 ;  /* 0x000000ffff087224 */ /* 0x000fce00078e0038 */
.L_x_1311:
[----:B------:R-:W-:Y:S05]  /*34970*/  BSYNC.RECONVERGENT B5 ;  /* 0x0000000000057941 */ /* 0x000fea0003800200 */
.L_x_1309:
        /* <DEDUP_REMOVED lines=25> */
.L_x_1313:
[----:B------:R-:W-:Y:S01]  /*34b10*/  IMAD.MOV.U32 R8, RZ, RZ, R37 ;  /* 0x000000ffff087224 */ /* 0x000fe200078e0025 */
[----:B------:R-:W-:-:S07]  /*34b20*/  MOV R52, 0x34b40 ;  /* 0x00034b4000347802 */ /* 0x000fce0000000f00 */
[----:B------:R-:W-:Y:S05]  /*34b30*/  CALL.REL.NOINC `($__internal_0_$__cuda_sm20_rem_u64) ;  /* 0x0000001c00207944 */ /* 0x000fea0003c00000 */
[----:B------:R-:W-:-:S07]  /*34b40*/  MOV R8, R56 ;  /* 0x0000003800087202 */ /* 0x000fce0000000f00 */
.L_x_1314:
[----:B------:R-:W-:Y:S05]  /*34b50*/  BSYNC.RECONVERGENT B5 ;  /* 0x0000000000057941 */ /* 0x000fea0003800200 */
.L_x_1312:
        /* <DEDUP_REMOVED lines=25> */
.L_x_1316:
[----:B------:R-:W-:Y:S02]  /*34cf0*/  MOV R8, R37 ;  /* 0x0000002500087202 */ /* 0x000fe40000000f00 */
[----:B------:R-:W-:-:S07]  /*34d00*/  MOV R52, 0x34d20 ;  /* 0x00034d2000347802 */ /* 0x000fce0000000f00 */
[----:B------:R-:W-:Y:S05]  /*34d10*/  CALL.REL.NOINC `($__internal_0_$__cuda_sm20_rem_u64) ;  /* 0x0000001800a87944 */ /* 0x000fea0003c00000 */
[----:B------:R-:W-:-:S07]  /*34d20*/  IMAD.MOV.U32 R8, RZ, RZ, R56 ;  /* 0x000000ffff087224 */ /* 0x000fce00078e0038 */
.L_x_1317:
[----:B------:R-:W-:Y:S05]  /*34d30*/  BSYNC.RECONVERGENT B5 ;  /* 0x0000000000057941 */ /* 0x000fea0003800200 */
.L_x_1315:
        /* <DEDUP_REMOVED lines=25> */
.L_x_1319:
[----:B------:R-:W-:Y:S01]  /*34ed0*/  IMAD.MOV.U32 R8, RZ, RZ, R37 ;  /* 0x000000ffff087224 */ /* 0x000fe200078e0025 */
[----:B------:R-:W-:-:S07]  /*34ee0*/  MOV R52, 0x34f00 ;  /* 0x00034f0000347802 */ /* 0x000fce0000000f00 */
[----:B------:R-:W-:Y:S05]  /*34ef0*/  CALL.REL.NOINC `($__internal_0_$__cuda_sm20_rem_u64) ;  /* 0x0000001800307944 */ /* 0x000fea0003c00000 */
[----:B------:R-:W-:-:S07]  /*34f00*/  IMAD.MOV.U32 R8, RZ, RZ, R56 ;  /* 0x000000ffff087224 */ /* 0x000fce00078e0038 */
.L_x_1320:
[----:B------:R-:W-:Y:S05]  /*34f10*/  BSYNC.RECONVERGENT B5 ;  /* 0x0000000000057941 */ /* 0x000fea0003800200 */
.L_x_1318:
        /* <DEDUP_REMOVED lines=25> */
.L_x_1322:
[----:B------:R-:W-:Y:S01]  /*350b0*/  IMAD.MOV.U32 R8, RZ, RZ, R37 ;  /* 0x000000ffff087224 */ /* 0x000fe200078e0025 */
[----:B------:R-:W-:-:S07]  /*350c0*/  MOV R52, 0x350e0 ;  /* 0x000350e000347802 */ /* 0x000fce0000000f00 */
[----:B------:R-:W-:Y:S05]  /*350d0*/  CALL.REL.NOINC `($__internal_0_$__cuda_sm20_rem_u64) ;  /* 0x0000001400b87944 */ /* 0x000fea0003c00000 */
[----:B------:R-:W-:-:S07]  /*350e0*/  MOV R8, R56 ;  /* 0x0000003800087202 */ /* 0x000fce0000000f00 */
.L_x_1323:
[----:B------:R-:W-:Y:S05]  /*350f0*/  BSYNC.RECONVERGENT B5 ;  /* 0x0000000000057941 */ /* 0x000fea0003800200 */
.L_x_1321:
        /* <DEDUP_REMOVED lines=25> */
.L_x_1325:
[----:B------:R-:W-:Y:S02]  /*35290*/  MOV R8, R37 ;  /* 0x0000002500087202 */ /* 0x000fe40000000f00 */
[----:B------:R-:W-:-:S07]  /*352a0*/  MOV R52, 0x352c0 ;  /* 0x000352c000347802 */ /* 0x000fce0000000f00 */
[----:B------:R-:W-:Y:S05]  /*352b0*/  CALL.REL.NOINC `($__internal_0_$__cuda_sm20_rem_u64) ;  /* 0x0000001400407944 */ /* 0x000fea0003c00000 */
[----:B------:R-:W-:-:S07]  /*352c0*/  IMAD.MOV.U32 R8, RZ, RZ, R56 ;  /* 0x000000ffff087224 */ /* 0x000fce00078e0038 */
.L_x_1326:
[----:B------:R-:W-:Y:S05]  /*352d0*/  BSYNC.RECONVERGENT B5 ;  /* 0x0000000000057941 */ /* 0x000fea0003800200 */
.L_x_1324:
        /* <DEDUP_REMOVED lines=25> */
.L_x_1328:
[----:B------:R-:W-:Y:S01]  /*35470*/  IMAD.MOV.U32 R8, RZ, RZ, R37 ;  /* 0x000000ffff087224 */ /* 0x000fe200078e0025 */
[----:B------:R-:W-:-:S07]  /*35480*/  MOV R52, 0x354a0 ;  /* 0x000354a000347802 */ /* 0x000fce0000000f00 */
[----:B------:R-:W-:Y:S05]  /*35490*/  CALL.REL.NOINC `($__internal_0_$__cuda_sm20_rem_u64) ;  /* 0x0000001000c87944 */ /* 0x000fea0003c00000 */
[----:B------:R-:W-:-:S07]  /*354a0*/  IMAD.MOV.U32 R8, RZ, RZ, R56 ;  /* 0x000000ffff087224 */ /* 0x000fce00078e0038 */
.L_x_1329:
[----:B------:R-:W-:Y:S05]  /*354b0*/  BSYNC.RECONVERGENT B5 ;  /* 0x0000000000057941 */ /* 0x000fea0003800200 */
.L_x_1327:
[----:B------:R-:W-:-:S04]  /*354c0*/  IADD3 R38, P0, PT, R38, R8, RZ ;  /* 0x0000000826267210 */ /* 0x000fc80007f1e0ff */
[----:B------:R-:W-:-:S09]  /*354d0*/  IADD3.X R54, PT, PT, R39, R9, RZ, P0, !PT ;  /* 0x0000000927367210 */ /* 0x000fd200007fe4ff */
.L_x_1131:
[----:B------:R-:W-:Y:S05]  /*354e0*/  BSYNC.RECONVERGENT B4 ;  /* 0x0000000000047941 */ /* 0x000fea0003800200 */
.L_x_1130:
[----:B------:R-:W-:Y:S01]  /*354f0*/  LOP3.LUT R8, R54, R57, RZ, 0xfc, !PT ;  /* 0x0000003936087212 */ /* 0x000fe200078efcff */
[----:B------:R-:W-:Y:S03]  /*35500*/  BSSY.RECONVERGENT B4, `(.L_x_1330) ;  /* 0x000001c000047945 */ /* 0x000fe60003800200 */
[----:B------:R-:W-:-:S13]  /*35510*/  ISETP.NE.U32.AND P0, PT, R8, RZ, PT ;  /* 0x000000ff0800720c */ /* 0x000fda0003f05070 */
[----:B------:R-:W-:Y:S05]  /*35520*/  @P0 BRA `(.L_x_1331) ;  /* 0x00000000004c0947 */ /* 0x000fea0003800000 */
[----:B------:R-:W0:Y:S01]  /*35530*/  I2F.U32.RP R37, R58 ;  /* 0x0000003a00257306 */ /* 0x000e220000209000 */
[----:B------:R-:W-:Y:S01]  /*35540*/  MOV R8, RZ ;  /* 0x000000ff00087202 */ /* 0x000fe20000000f00 */
[----:B------:R-:W-:Y:S01]  /*35550*/  IMAD.MOV.U32 R40, RZ, RZ, RZ ;  /* 0x000000ffff287224 */ /* 0x000fe200078e00ff */
        /* <DEDUP_REMOVED lines=16> */
.L_x_1331:
[----:B------:R-:W-:Y:S01]  /*35660*/  IMAD.MOV.U32 R8, RZ, RZ, R38 ;  /* 0x000000ffff087224 */ /* 0x000fe200078e0026 */
[----:B------:R-:W-:Y:S02]  /*35670*/  MOV R9, R54 ;  /* 0x0000003600097202 */ /* 0x000fe40000000f00 */
[----:B------:R-:W-:-:S07]  /*35680*/  MOV R52, 0x356a0 ;  /* 0x000356a000347802 */ /* 0x000fce0000000f00 */
[----:B------:R-:W-:Y:S05]  /*35690*/  CALL.REL.NOINC `($__internal_0_$__cuda_sm20_rem_u64) ;  /* 0x0000001000487944 */ /* 0x000fea0003c00000 */
[----:B------:R-:W-:Y:S02]  /*356a0*/  IMAD.MOV.U32 R41, RZ, RZ, R56 ;  /* 0x000000ffff297224 */ /* 0x000fe400078e0038 */
[----:B------:R-:W-:-:S07]  /*356b0*/  IMAD.MOV.U32 R40, RZ, RZ, R9 ;  /* 0x000000ffff287224 */ /* 0x000fce00078e0009 */
.L_x_1332:
[----:B------:R-:W-:Y:S05]  /*356c0*/  BSYNC.RECONVERGENT B4 ;  /* 0x0000000000047941 */ /* 0x000fea0003800200 */
.L_x_1330:
[----:B------:R-:W-:-:S04]  /*356d0*/  ISETP.NE.U32.AND P0, PT, R41, R6, PT ;  /* 0x000000062900720c */ /* 0x000fc80003f05070 */
[----:B------:R-:W-:-:S13]  /*356e0*/  ISETP.NE.AND.EX P0, PT, R40, R5, PT, P0 ;  /* 0x000000052800720c */ /* 0x000fda0003f05300 */
[----:B------:R-:W-:Y:S05]  /*356f0*/  @!P0 BRA `(.L_x_721) ;  /* 0x0000000000188947 */ /* 0x000fea0003800000 */
[----:B------:R-:W-:Y:S01]  /*35700*/  IADD3 R36, PT, PT, R36, 0x1, RZ ;  /* 0x0000000124247810 */ /* 0x000fe20007ffe0ff */
[----:B------:R-:W-:-:S03]  /*35710*/  IMAD.MOV.U32 R8, RZ, RZ, RZ ;  /* 0x000000ffff087224 */ /* 0x000fc600078e00ff */
[----:B------:R-:W-:-:S13]  /*35720*/  ISETP.NE.AND P0, PT, R36, R2, PT ;  /* 0x000000022400720c */ /* 0x000fda0003f05270 */
[----:B------:R-:W-:Y:S05]  /*35730*/  @!P0 BREAK.RELIABLE B3 ;  /* 0x0000000000038942 */ /* 0x000fea0003800100 */
[----:B------:R-:W-:Y:S05]  /*35740*/  @!P0 BRA `(.L_x_675) ;  /* 0x0000000000188947 */ /* 0x000fea0003800000 */
[----:B------:R-:W-:Y:S05]  /*35750*/  BRA `(.L_x_1333) ;  /* 0xffffff8000407947 */ /* 0x000fea000383ffff */
.L_x_721:
[----:B------:R-:W-:Y:S05]  /*35760*/  BSYNC.RELIABLE B3 ;  /* 0x0000000000037941 */ /* 0x000fea0003800100 */
.L_x_720:
[----:B------:R-:W-:-:S05]  /*35770*/  VIADD R0, R0, 0x1 ;  /* 0x0000000100007836 */ /* 0x000fca0000000000 */
[----:B------:R-:W-:-:S13]  /*35780*/  ISETP.NE.AND P0, PT, R0, 0xc, PT ;  /* 0x0000000c0000780c */ /* 0x000fda0003f05270 */
[----:B------:R-:W-:Y:S05]  /*35790*/  @P0 BRA `(.L_x_1334) ;  /* 0xfffffe80007c0947 */ /* 0x000fea000383ffff */
[----:B------:R-:W-:-:S07]  /*357a0*/  HFMA2 R8, -RZ, RZ, 0, 5.9604644775390625e-08 ;  /* 0x00000001ff087431 */ /* 0x000fce00000001ff */
.L_x_675:
[----:B------:R-:W-:Y:S05]  /*357b0*/  BSYNC.RECONVERGENT B2 ;  /* 0x0000000000027941 */ /* 0x000fea0003800200 */
.L_x_673:
[C---:B------:R-:W-:Y:S02]  /*357c0*/  ISETP.GE.U32.AND P0, PT, R12.reuse, 0x4, PT ;  /* 0x000000040c00780c */ /* 0x040fe40003f06070 */
[C---:B------:R-:W-:Y:S02]  /*357d0*/  ISETP.LT.U32.AND P2, PT, R12.reuse, R49, PT ;  /* 0x000000310c00720c */ /* 0x040fe40003f41070 */
[----:B------:R-:W-:Y:S02]  /*357e0*/  ISETP.GE.U32.AND.EX P0, PT, R13, RZ, PT, P0 ;  /* 0x000000ff0d00720c */ /* 0x000fe40003f06100 */
[----:B------:R-:W-:Y:S02]  /*357f0*/  ISETP.GT.U32.AND P3, PT, R12, R29, PT ;  /* 0x0000001d0c00720c */ /* 0x000fe40003f64070 */
[----:B------:R-:W-:Y:S02]  /*35800*/  IADD3 R43, P4, PT, R8, R43, RZ ;  /* 0x0000002b082b7210 */ /* 0x000fe40007f9e0ff */
[----:B------:R-:W-:-:S02]  /*35810*/  IADD3 R23, P5, PT, R23, 0x1, RZ ;  /* 0x0000000117177810 */ /* 0x000fc40007fbe0ff */
[----:B------:R-:W-:Y:S01]  /*35820*/  ISETP.LT.U32.AND.EX P2, PT, R13, R48, PT, P2 ;  /* 0x000000300d00720c */ /* 0x000fe20003f41120 */
[----:B------:R-:W-:Y:S01]  /*35830*/  IMAD.X R42, R7, 0x1, R42, P4 ;  /* 0x00000001072a7824 */ /* 0x000fe200020e062a */
[C---:B------:R-:W-:Y:S01]  /*35840*/  ISETP.GT.U32.AND.EX P3, PT, R13.reuse, R28, PT, P3 ;  /* 0x0000001c0d00720c */ /* 0x040fe20003f64130 */
[----:B------:R-:W-:Y:S01]  /*35850*/  IMAD.X R21, RZ, RZ, R21, P5 ;  /* 0x000000ffff157224 */ /* 0x000fe200028e0615 */
[C---:B------:R-:W-:Y:S02]  /*35860*/  SEL R49, R12.reuse, R49, P2 ;  /* 0x000000310c317207 */ /* 0x040fe40001000000 */
[C---:B------:R-:W-:Y:S02]  /*35870*/  SEL R48, R13.reuse, R48, P2 ;  /* 0x000000300d307207 */ /* 0x040fe40001000000 */
[----:B------:R-:W-:Y:S02]  /*35880*/  SEL R29, R12, R29, P3 ;  /* 0x0000001d0c1d7207 */ /* 0x000fe40001800000 */
[----:B------:R-:W-:Y:S01]  /*35890*/  SEL R28, R13, R28, P3 ;  /* 0x0000001c0d1c7207 */ /* 0x000fe20001800000 */
[----:B------:R-:W-:Y:S06]  /*358a0*/  @!P0 BRA `(.L_x_13) ;  /* 0x0000000000488947 */ /* 0x000fec0003800000 */
[----:B------:R-:W-:-:S04]  /*358b0*/  IMAD.WIDE.U32 R2, R13, -0x55555555, RZ ;  /* 0xaaaaaaab0d027825 */ /* 0x000fc800078e00ff */
[----:B------:R-:W-:-:S04]  /*358c0*/  IMAD.WIDE.U32 R4, R12, -0x55555555, RZ ;  /* 0xaaaaaaab0c047825 */ /* 0x000fc800078e00ff */
[----:B------:R-:W-:-:S04]  /*358d0*/  IMAD.WIDE.U32 R2, P0, R12, -0x55555556, R2 ;  /* 0xaaaaaaaa0c027825 */ /* 0x000fc80007800002 */
[----:B------:R-:W-:Y:S01]  /*358e0*/  IMAD.MOV.U32 R6, RZ, RZ, R3 ;  /* 0x000000ffff067224 */ /* 0x000fe200078e0003 */
[----:B------:R-:W-:Y:S02]  /*358f0*/  IADD3.X R7, PT, PT, RZ, RZ, RZ, P0, !PT ;  /* 0x000000ffff077210 */ /* 0x000fe400007fe4ff */
[----:B------:R-:W-:-:S05]  /*35900*/  IADD3 RZ, P0, PT, R5, R2, RZ ;  /* 0x0000000205ff7210 */ /* 0x000fca0007f1e0ff */
[----:B------:R-:W-:-:S05]  /*35910*/  IMAD.WIDE.U32.X R6, R13, -0x55555556, R6, P0 ;  /* 0xaaaaaaaa0d067825 */ /* 0x000fca00000e0406 */
[----:B------:R-:W-:-:S05]  /*35920*/  SHF.R.U64 R7, R6, 0x2, R7 ;  /* 0x0000000206077819 */ /* 0x000fca0000001207 */
[----:B------:R-:W-:-:S05]  /*35930*/  IMAD R7, R7, -0x6, R12 ;  /* 0xfffffffa07077824 */ /* 0x000fca00078e020c */
[----:B------:R-:W-:-:S13]  /*35940*/  ISETP.NE.AND P0, PT, R7, 0x5, PT ;  /* 0x000000050700780c */ /* 0x000fda0003f05270 */
[----:B------:R-:W-:Y:S05]  /*35950*/  @!P0 BRA `(.L_x_1335) ;  /* 0x0000000000148947 */ /* 0x000fea0003800000 */
[----:B------:R-:W-:-:S13]  /*35960*/  ISETP.NE.AND P0, PT, R7, 0x1, PT ;  /* 0x000000010700780c */ /* 0x000fda0003f05270 */
[----:B------:R-:W-:Y:S05]  /*35970*/  @P0 BRA `(.L_x_13) ;  /* 0x0000000000140947 */ /* 0x000fea0003800000 */
[----:B------:R-:W-:-:S05]  /*35980*/  IADD3 R45, P0, PT, R45, 0x1, RZ ;  /* 0x000000012d2d7810 */ /* 0x000fca0007f1e0ff */
[----:B------:R-:W-:Y:S01]  /*35990*/  IMAD.X R44, RZ, RZ, R44, P0 ;  /* 0x000000ffff2c7224 */ /* 0x000fe200000e062c */
[----:B------:R-:W-:Y:S07]  /*359a0*/  BRA `(.L_x_13) ;  /* 0x0000000000087947 */ /* 0x000fee0003800000 */
.L_x_1335:
[----:B------:R-:W-:-:S04]  /*359b0*/  IADD3 R47, P0, PT, R47, 0x1, RZ ;  /* 0x000000012f2f7810 */ /* 0x000fc80007f1e0ff */
[----:B------:R-:W-:-:S09]  /*359c0*/  IADD3.X R46, PT, PT, RZ, R46, RZ, P0, !PT ;  /* 0x0000002eff2e7210 */ /* 0x000fd200007fe4ff */
.L_x_13:
[----:B------:R-:W-:Y:S05]  /*359d0*/  BSYNC.RECONVERGENT B0 ;  /* 0x0000000000007941 */ /* 0x000fea0003800200 */
.L_x_12:
[----:B------:R-:W0:Y:S01]  /*359e0*/  LDCU UR4, c[0x0][0x394] ;  /* 0x00007280ff0477ac */ /* 0x000e220008000800 */
[----:B------:R-:W-:Y:S02]  /*359f0*/  VIADD R0, R14, 0x1 ;  /* 0x000000010e007836 */ /* 0x000fe40000000000 */
[----:B------:R-:W-:-:S03]  /*35a00*/  VIADD R15, R15, 0x1 ;  /* 0x000000010f0f7836 */ /* 0x000fc60000000000 */
[----:B0-----:R-:W-:-:S13]  /*35a10*/  ISETP.GT.U32.AND P0, PT, R0, UR4, PT ;  /* 0x0000000400007c0c */ /* 0x001fda000bf04070 */
[----:B------:R-:W-:Y:S05]  /*35a20*/  @!P0 BRA `(.L_x_1336) ;  /* 0xfffffca800648947 */ /* 0x000fea000383ffff */
[----:B------:R-:W-:Y:S05]  /*35a30*/  @!P1 BRA `(.L_x_1337) ;  /* 0xfffffca800349947 */ /* 0x000fea000383ffff */
.L_x_1:
[----:B------:R-:W-:Y:S05]  /*35a40*/  BSYNC.RECONVERGENT B1 ;  /* 0x0000000000017941 */ /* 0x000fea0003800200 */
.L_x_0:
[----:B------:R-:W-:Y:S05]  /*35a50*/  WARPSYNC.ALL ;  /* 0x0000000000007948 */ /* 0x000fea0003800000 */
[----:B------:R-:W0:Y:S04]  /*35a60*/  SHFL.DOWN PT, R8, R25, 0x10, 0x1f ;  /* 0x0a001f0019087f89 */ /* 0x000e2800000e0000 */
[----:B------:R-:W-:Y:S04]  /*35a70*/  SHFL.DOWN PT, R5, R33, 0x10, 0x1f ;  /* 0x0a001f0021057f89 */ /* 0x000fe800000e0000 */
[----:B------:R-:W1:Y:S04]  /*35a80*/  SHFL.DOWN PT, R4, R32, 0x10, 0x1f ;  /* 0x0a001f0020047f89 */ /* 0x000e6800000e0000 */
[----:B------:R-:W-:Y:S04]  /*35a90*/  SHFL.DOWN PT, R3, R31, 0x10, 0x1f ;  /* 0x0a001f001f037f89 */ /* 0x000fe800000e0000 */
[----:B------:R-:W2:Y:S04]  /*35aa0*/  SHFL.DOWN PT, R2, R30, 0x10, 0x1f ;  /* 0x0a001f001e027f89 */ /* 0x000ea800000e0000 */
[----:B------:R-:W3:Y:S04]  /*35ab0*/  SHFL.DOWN PT, R6, R23, 0x10, 0x1f ;  /* 0x0a001f0017067f89 */ /* 0x000ee800000e0000 */
[----:B------:R-:W4:Y:S01]  /*35ac0*/  SHFL.DOWN PT, R10, R43, 0x10, 0x1f ;  /* 0x0a001f002b0a7f89 */ /* 0x000f2200000e0000 */
[----:B0-----:R-:W-:-:S03]  /*35ad0*/  IADD3 R25, P1, PT, R8, R25, RZ ;  /* 0x0000001908197210 */ /* 0x001fc60007f3e0ff */
[----:B------:R-:W0:Y:S04]  /*35ae0*/  SHFL.DOWN PT, R12, R45, 0x10, 0x1f ;  /* 0x0a001f002d0c7f89 */ /* 0x000e2800000e0000 */
[----:B------:R-:W5:Y:S01]  /*35af0*/  SHFL.DOWN PT, R14, R47, 0x10, 0x1f ;  /* 0x0a001f002f0e7f89 */ /* 0x000f6200000e0000 */
[----:B-1----:R-:W-:-:S03]  /*35b00*/  DADD R32, R4, R32 ;  /* 0x0000000004207229 */ /* 0x002fc60000000020 */
[----:B------:R-:W1:Y:S04]  /*35b10*/  SHFL.DOWN PT, R9, R42, 0x10, 0x1f ;  /* 0x0a001f002a097f89 */ /* 0x000e6800000e0000 */
[----:B------:R-:W1:Y:S01]  /*35b20*/  SHFL.DOWN PT, R7, R24, 0x10, 0x1f ;  /* 0x0a001f0018077f89 */ /* 0x000e6200000e0000 */
[----:B--2---:R-:W-:-:S03]  /*35b30*/  DADD R30, R2, R30 ;  /* 0x00000000021e7229 */ /* 0x004fc6000000001e */
[----:B------:R-:W2:Y:S01]  /*35b40*/  SHFL.DOWN PT, R0, R21, 0x10, 0x1f ;  /* 0x0a001f0015007f89 */ /* 0x000ea200000e0000 */
[----:B---3--:R-:W-:-:S03]  /*35b50*/  IADD3 R35, P0, PT, R6, R23, RZ ;  /* 0x0000001706237210 */ /* 0x008fc60007f1e0ff */
[----:B------:R-:W3:Y:S01]  /*35b60*/  SHFL.DOWN PT, R11, R44, 0x10, 0x1f ;  /* 0x0a001f002c0b7f89 */ /* 0x000ee200000e0000 */
[----:B----4-:R-:W-:-:S03]  /*35b70*/  IADD3 R19, P2, PT, R10, R43, RZ ;  /* 0x0000002b0a137210 */ /* 0x010fc60007f5e0ff */
[----:B------:R-:W4:Y:S01]  /*35b80*/  SHFL.DOWN PT, R13, R46, 0x10, 0x1f ;  /* 0x0a001f002e0d7f89 */ /* 0x000f2200000e0000 */
[----:B0-----:R-:W-:-:S03]  /*35b90*/  IADD3 R45, P3, PT, R12, R45, RZ ;  /* 0x0000002d0c2d7210 */ /* 0x001fc60007f7e0ff */
[----:B------:R-:W0:Y:S01]  /*35ba0*/  SHFL.DOWN PT, R6, R25, 0x8, 0x1f ;  /* 0x09001f0019067f89 */ /* 0x000e2200000e0000 */
[----:B-----5:R-:W-:Y:S01]  /*35bb0*/  IADD3 R23, P4, PT, R14, R47, RZ ;  /* 0x0000002f0e177210 */ /* 0x020fe20007f9e0ff */
[----:B-1----:R-:W-:Y:S02]  /*35bc0*/  IMAD.X R34, R9, 0x1, R42, P2 ;  /* 0x0000000109227824 */ /* 0x002fe400010e062a */
[----:B------:R-:W1:Y:S01]  /*35bd0*/  SHFL.DOWN PT, R12, R45, 0x8, 0x1f ;  /* 0x09001f002d0c7f89 */ /* 0x000e6200000e0000 */
[----:B------:R-:W-:-:S03]  /*35be0*/  IMAD.X R22, R7, 0x1, R24, P1 ;  /* 0x0000000107167824 */ /* 0x000fc600008e0618 */
[----:B------:R-:W-:Y:S01]  /*35bf0*/  SHFL.DOWN PT, R5, R33, 0x8, 0x1f ;  /* 0x09001f0021057f89 */ /* 0x000fe200000e0000 */
[----:B--2---:R-:W-:-:S03]  /*35c00*/  IADD3.X R37, PT, PT, R0, R21, RZ, P0, !PT ;  /* 0x0000001500257210 */ /* 0x004fc600007fe4ff */
[----:B------:R-:W2:Y:S01]  /*35c10*/  SHFL.DOWN PT, R4, R32, 0x8, 0x1f ;  /* 0x09001f0020047f89 */ /* 0x000ea200000e0000 */
[----:B---3--:R-:W-:-:S03]  /*35c20*/  IADD3.X R20, PT, PT, R11, R44, RZ, P3, !PT ;  /* 0x0000002c0b147210 */ /* 0x008fc60001ffe4ff */
[----:B------:R-:W-:Y:S01]  /*35c30*/  SHFL.DOWN PT, R9, R31, 0x8, 0x1f ;  /* 0x09001f001f097f89 */ /* 0x000fe200000e0000 */
[----:B----4-:R-:W-:-:S03]  /*35c40*/  IMAD.X R24, R13, 0x1, R46, P4 ;  /* 0x000000010d187824 */ /* 0x010fc600020e062e */
[----:B------:R-:W3:Y:S01]  /*35c50*/  SHFL.DOWN PT, R8, R30, 0x8, 0x1f ;  /* 0x09001f001e087f89 */ /* 0x000ee200000e0000 */
[----:B0-----:R-:W-:-:S03]  /*35c60*/  IADD3 R25, P1, PT, R6, R25, RZ ;  /* 0x0000001906197210 */ /* 0x001fc60007f3e0ff */
[----:B------:R-:W0:Y:S04]  /*35c70*/  SHFL.DOWN PT, R2, R35, 0x8, 0x1f ;  /* 0x09001f0023027f89 */ /* 0x000e2800000e0000 */
[----:B------:R-:W4:Y:S01]  /*35c80*/  SHFL.DOWN PT, R10, R19, 0x8, 0x1f ;  /* 0x09001f00130a7f89 */ /* 0x000f2200000e0000 */
[----:B-1----:R-:W-:-:S03]  /*35c90*/  IADD3 R21, P3, PT, R12, R45, RZ ;  /* 0x0000002d0c157210 */ /* 0x002fc60007f7e0ff */
[----:B------:R-:W1:Y:S04]  /*35ca0*/  SHFL.DOWN PT, R14, R23, 0x8, 0x1f ;  /* 0x09001f00170e7f89 */ /* 0x000e6800000e0000 */
[----:B------:R-:W5:Y:S01]  /*35cb0*/  SHFL.DOWN PT, R0, R37, 0x8, 0x1f ;  /* 0x09001f0025007f89 */ /* 0x000f6200000e0000 */
[----:B--2---:R-:W-:-:S03]  /*35cc0*/  DADD R4, R32, R4 ;  /* 0x0000000020047229 */ /* 0x004fc60000000004 */
[----:B------:R-:W2:Y:S04]  /*35cd0*/  SHFL.DOWN PT, R3, R22, 0x8, 0x1f ;  /* 0x09001f0016037f89 */ /* 0x000ea800000e0000 */
[----:B------:R-:W2:Y:S01]  /*35ce0*/  SHFL.DOWN PT, R7, R34, 0x8, 0x1f ;  /* 0x09001f0022077f89 */ /* 0x000ea200000e0000 */
[----:B---3--:R-:W-:-:S03]  /*35cf0*/  DADD R8, R30, R8 ;  /* 0x000000001e087229 */ /* 0x008fc60000000008 */
[----:B------:R-:W3:Y:S01]  /*35d00*/  SHFL.DOWN PT, R11, R20, 0x8, 0x1f ;  /* 0x09001f00140b7f89 */ /* 0x000ee200000e0000 */
[----:B0-----:R-:W-:-:S03]  /*35d10*/  IADD3 R35, P0, PT, R2, R35, RZ ;  /* 0x0000002302237210 */ /* 0x001fc60007f1e0ff */
[----:B------:R-:W0:Y:S01]  /*35d20*/  SHFL.DOWN PT, R13, R24, 0x8, 0x1f ;  /* 0x09001f00180d7f89 */ /* 0x000e2200000e0000 */
[----:B----4-:R-:W-:-:S03]  /*35d30*/  IADD3 R19, P2, PT, R10, R19, RZ ;  /* 0x000000130a137210 */ /* 0x010fc60007f5e0ff */
[----:B------:R-:W4:Y:S01]  /*35d40*/  SHFL.DOWN PT, R12, R25, 0x4, 0x1f ;  /* 0x08801f00190c7f89 */ /* 0x000f2200000e0000 */
[----:B-1----:R-:W-:Y:S01]  /*35d50*/  IADD3 R23, P4, PT, R14, R23, RZ ;  /* 0x000000170e177210 */ /* 0x002fe20007f9e0ff */
[----:B-----5:R-:W-:Y:S02]  /*35d60*/  IMAD.X R37, R0, 0x1, R37, P0 ;  /* 0x0000000100257824 */ /* 0x020fe400000e0625 */
[----:B------:R-:W1:Y:S01]  /*35d70*/  SHFL.DOWN PT, R10, R35, 0x4, 0x1f ;  /* 0x08801f00230a7f89 */ /* 0x000e6200000e0000 */
[----:B--2---:R-:W-:-:S03]  /*35d80*/  IADD3.X R22, PT, PT, R3, R22, RZ, P1, !PT ;  /* 0x0000001603167210 */ /* 0x004fc60000ffe4ff */
[----:B------:R-:W2:Y:S01]  /*35d90*/  SHFL.DOWN PT, R14, R19, 0x4, 0x1f ;  /* 0x08801f00130e7f89 */ /* 0x000ea200000e0000 */
[----:B------:R-:W-:-:S03]  /*35da0*/  IMAD.X R34, R7, 0x1, R34, P2 ;  /* 0x0000000107227824 */ /* 0x000fc600010e0622 */
[----:B------:R-:W5:Y:S01]  /*35db0*/  SHFL.DOWN PT, R16, R21, 0x4, 0x1f ;  /* 0x08801f0015107f89 */ /* 0x000f6200000e0000 */
[----:B---3--:R-:W-:-:S03]  /*35dc0*/  IMAD.X R20, R11, 0x1, R20, P3 ;  /* 0x000000010b147824 */ /* 0x008fc600018e0614 */
[----:B------:R-:W3:Y:S01]  /*35dd0*/  SHFL.DOWN PT, R18, R23, 0x4, 0x1f ;  /* 0x08801f0017127f89 */ /* 0x000ee200000e0000 */
[----:B0-----:R-:W-:-:S03]  /*35de0*/  IADD3.X R24, PT, PT, R13, R24, RZ, P4, !PT ;  /* 0x000000180d187210 */ /* 0x001fc600027fe4ff */
[----:B------:R-:W-:Y:S01]  /*35df0*/  SHFL.DOWN PT, R7, R5, 0x4, 0x1f ;  /* 0x08801f0005077f89 */ /* 0x000fe200000e0000 */
[----:B----4-:R-:W-:-:S03]  /*35e00*/  IADD3 R31, P1, PT, R12, R25, RZ ;  /* 0x000000190c1f7210 */ /* 0x010fc60007f3e0ff */
[----:B------:R-:W0:Y:S04]  /*35e10*/  SHFL.DOWN PT, R6, R4, 0x4, 0x1f ;  /* 0x08801f0004067f89 */ /* 0x000e2800000e0000 */
[----:B------:R-:W-:Y:S01]  /*35e20*/  SHFL.DOWN PT, R3, R9, 0x4, 0x1f ;  /* 0x08801f0009037f89 */ /* 0x000fe200000e0000 */
[----:B-1----:R-:W-:-:S03]  /*35e30*/  IADD3 R35, P0, PT, R10, R35, RZ ;  /* 0x000000230a237210 */ /* 0x002fc60007f1e0ff */
[----:B------:R-:W1:Y:S01]  /*35e40*/  SHFL.DOWN PT, R2, R8, 0x4, 0x1f ;  /* 0x08801f0008027f89 */ /* 0x000e6200000e0000 */
[----:B--2---:R-:W-:-:S03]  /*35e50*/  IADD3 R19, P2, PT, R14, R19, RZ ;  /* 0x000000130e137210 */ /* 0x004fc60007f5e0ff */
[----:B------:R-:W2:Y:S01]  /*35e60*/  SHFL.DOWN PT, R0, R37, 0x4, 0x1f ;  /* 0x08801f0025007f89 */ /* 0x000ea200000e0000 */
[----:B-----5:R-:W-:-:S03]  /*35e70*/  IADD3 R21, P3, PT, R16, R21, RZ ;  /* 0x0000001510157210 */ /* 0x020fc60007f7e0ff */
[----:B------:R-:W4:Y:S01]  /*35e80*/  SHFL.DOWN PT, R11, R22, 0x4, 0x1f ;  /* 0x08801f00160b7f89 */ /* 0x000f2200000e0000 */
[----:B---3--:R-:W-:-:S03]  /*35e90*/  IADD3 R23, P4, PT, R18, R23, RZ ;  /* 0x0000001712177210 */ /* 0x008fc60007f9e0ff */
[----:B------:R-:W3:Y:S04]  /*35ea0*/  SHFL.DOWN PT, R13, R34, 0x4, 0x1f ;  /* 0x08801f00220d7f89 */ /* 0x000ee800000e0000 */
[----:B------:R-:W5:Y:S01]  /*35eb0*/  SHFL.DOWN PT, R15, R20, 0x4, 0x1f ;  /* 0x08801f00140f7f89 */ /* 0x000f6200000e0000 */
[----:B0-----:R-:W-:-:S03]  /*35ec0*/  DADD R4, R4, R6 ;  /* 0x0000000004047229 */ /* 0x001fc60000000006 */
[----:B------:R-:W0:Y:S01]  /*35ed0*/  SHFL.DOWN PT, R17, R24, 0x4, 0x1f ;  /* 0x08801f0018117f89 */ /* 0x000e2200000e0000 */
[----:B------:R-:W0:Y:S01]  /*35ee0*/  S2R R25, SR_TID.X ;  /* 0x0000000000197919 */ /* 0x000e220000002100 */
[----:B-1----:R-:W-:Y:S01]  /*35ef0*/  DADD R8, R8, R2 ;  /* 0x0000000008087229 */ /* 0x002fe20000000002 */
[----:B--2---:R-:W-:Y:S01]  /*35f00*/  IMAD.X R37, R0, 0x1, R37, P0 ;  /* 0x0000000100257824 */ /* 0x004fe200000e0625 */
[----:B------:R-:W1:Y:S01]  /*35f10*/  SHFL.DOWN PT, R12, R31, 0x2, 0x1f ;  /* 0x08401f001f0c7f89 */ /* 0x000e6200000e0000 */
[----:B----4-:R-:W-:-:S03]  /*35f20*/  IMAD.X R22, R11, 0x1, R22, P1 ;  /* 0x000000010b167824 */ /* 0x010fc600008e0616 */
[----:B------:R-:W2:Y:S01]  /*35f30*/  SHFL.DOWN PT, R14, R19, 0x2, 0x1f ;  /* 0x08401f00130e7f89 */ /* 0x000ea200000e0000 */
[----:B---3--:R-:W-:-:S03]  /*35f40*/  IADD3.X R30, PT, PT, R13, R34, RZ, P2, !PT ;  /* 0x000000220d1e7210 */ /* 0x008fc600017fe4ff */
[----:B------:R-:W3:Y:S01]  /*35f50*/  SHFL.DOWN PT, R18, R23, 0x2, 0x1f ;  /* 0x08401f0017127f89 */ /* 0x000ee200000e0000 */
[----:B-----5:R-:W-:-:S03]  /*35f60*/  IMAD.X R20, R15, 0x1, R20, P3 ;  /* 0x000000010f147824 */ /* 0x020fc600018e0614 */
[----:B------:R-:W4:Y:S01]  /*35f70*/  SHFL.DOWN PT, R10, R35, 0x2, 0x1f ;  /* 0x08401f00230a7f89 */ /* 0x000f2200000e0000 */
[----:B0-----:R-:W-:-:S03]  /*35f80*/  IMAD.X R24, R17, 0x1, R24, P4 ;  /* 0x0000000111187824 */ /* 0x001fc600020e0618 */
[----:B------:R-:W0:Y:S04]  /*35f90*/  SHFL.DOWN PT, R16, R21, 0x2, 0x1f ;  /* 0x08401f0015107f89 */ /* 0x000e2800000e0000 */
[----:B------:R-:W-:Y:S04]  /*35fa0*/  SHFL.DOWN PT, R7, R5, 0x2, 0x1f ;  /* 0x08401f0005077f89 */ /* 0x000fe800000e0000 */
[----:B------:R-:W5:Y:S01]  /*35fb0*/  SHFL.DOWN PT, R6, R4, 0x2, 0x1f ;  /* 0x08401f0004067f89 */ /* 0x000f6200000e0000 */
[----:B-1----:R-:W-:Y:S02]  /*35fc0*/  IADD3 R31, P2, PT, R12, R31, RZ ;  /* 0x0000001f0c1f7210 */ /* 0x002fe40007f5e0ff */
[----:B------:R-:W-:Y:S01]  /*35fd0*/  LOP3.LUT P0, RZ, R25, 0x1f, RZ, 0xc0, !PT ;  /* 0x0000001f19ff7812 */ /* 0x000fe2000780c0ff */
[----:B------:R-:W-:Y:S01]  /*35fe0*/  SHFL.DOWN PT, R3, R9, 0x2, 0x1f ;  /* 0x08401f0009037f89 */ /* 0x000fe200000e0000 */
[----:B--2---:R-:W-:-:S03]  /*35ff0*/  IADD3 R19, P3, PT, R14, R19, RZ ;  /* 0x000000130e137210 */ /* 0x004fc60007f7e0ff */
[----:B------:R-:W1:Y:S01]  /*36000*/  SHFL.DOWN PT, R2, R8, 0x2, 0x1f ;  /* 0x08401f0008027f89 */ /* 0x000e6200000e0000 */
[----:B---3--:R-:W-:-:S03]  /*36010*/  IADD3 R23, P5, PT, R18, R23, RZ ;  /* 0x0000001712177210 */ /* 0x008fc60007fbe0ff */
[----:B------:R-:W2:Y:S01]  /*36020*/  SHFL.DOWN PT, R0, R37, 0x2, 0x1f ;  /* 0x08401f0025007f89 */ /* 0x000ea200000e0000 */
[----:B----4-:R-:W-:-:S03]  /*36030*/  IADD3 R35, P1, PT, R10, R35, RZ ;  /* 0x000000230a237210 */ /* 0x010fc60007f3e0ff */
[----:B------:R-:W3:Y:S01]  /*36040*/  SHFL.DOWN PT, R11, R22, 0x2, 0x1f ;  /* 0x08401f00160b7f89 */ /* 0x000ee200000e0000 */
[----:B0-----:R-:W-:-:S03]  /*36050*/  IADD3 R21, P4, PT, R16, R21, RZ ;  /* 0x0000001510157210 */ /* 0x001fc60007f9e0ff */
[----:B------:R-:W0:Y:S04]  /*36060*/  SHFL.DOWN PT, R13, R30, 0x2, 0x1f ;  /* 0x08401f001e0d7f89 */ /* 0x000e2800000e0000 */
[----:B------:R-:W4:Y:S01]  /*36070*/  SHFL.DOWN PT, R15, R20, 0x2, 0x1f ;  /* 0x08401f00140f7f89 */ /* 0x000f2200000e0000 */
[----:B-----5:R-:W-:-:S03]  /*36080*/  DADD R4, R4, R6 ;  /* 0x0000000004047229 */ /* 0x020fc60000000006 */
[----:B------:R-:W5:Y:S01]  /*36090*/  SHFL.DOWN PT, R17, R24, 0x2, 0x1f ;  /* 0x08401f0018117f89 */ /* 0x000f6200000e0000 */
[----:B-1----:R-:W-:-:S03]  /*360a0*/  DADD R8, R8, R2 ;  /* 0x0000000008087229 */ /* 0x002fc60000000002 */
[----:B------:R1:W1:Y:S01]  /*360b0*/  SHFL.DOWN PT, R12, R35, 0x1, 0x1f ;  /* 0x08201f00230c7f89 */ /* 0x00026200000e0000 */
[----:B--2---:R-:W-:-:S03]  /*360c0*/  IADD3.X R37, PT, PT, R0, R37, RZ, P1, !PT ;  /* 0x0000002500257210 */ /* 0x004fc60000ffe4ff */
[----:B------:R2:W1:Y:S01]  /*360d0*/  SHFL.DOWN PT, R14, R31, 0x1, 0x1f ;  /* 0x08201f001f0e7f89 */ /* 0x00046200000e0000 */
[----:B---3--:R-:W-:-:S03]  /*360e0*/  IMAD.X R33, R11, 0x1, R22, P2 ;  /* 0x000000010b217824 */ /* 0x008fc600010e0616 */
[----:B------:R2:W3:Y:S01]  /*360f0*/  SHFL.DOWN PT, R18, R19, 0x1, 0x1f ;  /* 0x08201f0013127f89 */ /* 0x0004e200000e0000 */
[----:B0-----:R-:W-:-:S03]  /*36100*/  IMAD.X R30, R13, 0x1, R30, P3 ;  /* 0x000000010d1e7824 */ /* 0x001fc600018e061e */
[----:B------:R2:W0:Y:S01]  /*36110*/  SHFL.DOWN PT, R22, R23, 0x1, 0x1f ;  /* 0x08201f0017167f89 */ /* 0x00042200000e0000 */
[----:B----4-:R-:W-:-:S03]  /*36120*/  IADD3.X R25, PT, PT, R15, R20, RZ, P4, !PT ;  /* 0x000000140f197210 */ /* 0x010fc600027fe4ff */
[----:B------:R2:W4:Y:S01]  /*36130*/  SHFL.DOWN PT, R0, R37, 0x1, 0x1f ;  /* 0x08201f0025007f89 */ /* 0x00052200000e0000 */
[----:B-----5:R-:W-:-:S03]  /*36140*/  IMAD.X R24, R17, 0x1, R24, P5 ;  /* 0x0000000111187824 */ /* 0x020fc600028e0618 */
[----:B------:R2:W0:Y:S04]  /*36150*/  SHFL.DOWN PT, R20, R21, 0x1, 0x1f ;  /* 0x08201f0015147f89 */ /* 0x00042800000e0000 */
[----:B------:R2:W0:Y:S04]  /*36160*/  SHFL.DOWN PT, R2, R33, 0x1, 0x1f ;  /* 0x08201f0021027f89 */ /* 0x00042800000e0000 */
[----:B------:R2:W0:Y:S04]  /*36170*/  SHFL.DOWN PT, R3, R30, 0x1, 0x1f ;  /* 0x08201f001e037f89 */ /* 0x00042800000e0000 */
[----:B------:R2:W0:Y:S04]  /*36180*/  SHFL.DOWN PT, R16, R25, 0x1, 0x1f ;  /* 0x08201f0019107f89 */ /* 0x00042800000e0000 */
[----:B------:R2:W0:Y:S04]  /*36190*/  SHFL.DOWN PT, R17, R24, 0x1, 0x1f ;  /* 0x08201f0018117f89 */ /* 0x00042800000e0000 */
[----:B------:R2:W0:Y:S04]  /*361a0*/  SHFL.DOWN PT, R11, R5, 0x1, 0x1f ;  /* 0x08201f00050b7f89 */ /* 0x00042800000e0000 */
[----:B------:R2:W0:Y:S04]  /*361b0*/  SHFL.DOWN PT, R10, R4, 0x1, 0x1f ;  /* 0x08201f00040a7f89 */ /* 0x00042800000e0000 */
[----:B------:R2:W0:Y:S04]  /*361c0*/  SHFL.DOWN PT, R7, R9, 0x1, 0x1f ;  /* 0x08201f0009077f89 */ /* 0x00042800000e0000 */
[----:B------:R2:W0:Y:S01]  /*361d0*/  SHFL.DOWN PT, R6, R8, 0x1, 0x1f ;  /* 0x08201f0008067f89 */ /* 0x00042200000e0000 */
[----:B-1-34-:R-:W-:Y:S05]  /*361e0*/  @P0 EXIT ;  /* 0x000000000000094d */ /* 0x01afea0003800000 */
[----:B------:R-:W1:Y:S01]  /*361f0*/  S2R R32, SR_LANEID ;  /* 0x0000000000207919 */ /* 0x000e620000000000 */
[----:B------:R-:W3:Y:S01]  /*36200*/  LDCU.64 UR6, c[0x0][0x398] ;  /* 0x00007300ff0677ac */ /* 0x000ee20008000a00 */
[----:B0-----:R-:W-:Y:S02]  /*36210*/  IADD3 R20, P3, PT, R20, R21, RZ ;  /* 0x0000001514147210 */ /* 0x001fe40007f7e0ff */
[----:B------:R-:W-:Y:S01]  /*36220*/  IADD3 R22, P4, PT, R22, R23, RZ ;  /* 0x0000001716167210 */ /* 0x000fe20007f9e0ff */
[----:B------:R-:W0:Y:S01]  /*36230*/  LDCU.64 UR8, c[0x0][0x358] ;  /* 0x00006b00ff0877ac */ /* 0x000e220008000a00 */
[----:B------:R-:W-:Y:S01]  /*36240*/  IADD3 R14, P1, PT, R14, R31, RZ ;  /* 0x0000001f0e0e7210 */ /* 0x000fe20007f3e0ff */
[----:B--2---:R-:W-:Y:S01]  /*36250*/  IMAD.X R21, R16, 0x1, R25, P3 ;  /* 0x0000000110157824 */ /* 0x004fe200018e0619 */
[----:B------:R-:W-:Y:S01]  /*36260*/  IADD3 R18, P2, PT, R18, R19, RZ ;  /* 0x0000001312127210 */ /* 0x000fe20007f5e0ff */
[----:B------:R-:W-:Y:S01]  /*36270*/  VOTEU.ANY UR4, UPT, PT ;  /* 0x0000000000047886 */ /* 0x000fe200038e0100 */
[----:B------:R-:W-:Y:S01]  /*36280*/  IADD3.X R23, PT, PT, R17, R24, RZ, P4, !PT ;  /* 0x0000001811177210 */ /* 0x000fe200027fe4ff */
[----:B------:R-:W-:Y:S01]  /*36290*/  UFLO.U32 UR4, UR4 ;  /* 0x00000004000472bd */ /* 0x000fe200080e0000 */
[----:B------:R-:W2:Y:S01]  /*362a0*/  LDC.64 R16, c[0x0][0x398] ;  /* 0x0000e600ff107b82 */ /* 0x000ea20000000a00 */
[----:B------:R-:W-:Y:S01]  /*362b0*/  IADD3 R12, P0, PT, R12, R35, RZ ;  /* 0x000000230c0c7210 */ /* 0x000fe20007f1e0ff */
[----:B------:R-:W-:Y:S01]  /*362c0*/  IMAD.X R19, R3, 0x1, R30, P2 ;  /* 0x0000000103137824 */ /* 0x000fe200010e061e */
[----:B------:R-:W-:-:S02]  /*362d0*/  IADD3.X R15, PT, PT, R2, R33, RZ, P1, !PT ;  /* 0x00000021020f7210 */ /* 0x000fc40000ffe4ff */
[----:B------:R-:W-:Y:S01]  /*362e0*/  CREDUX.MIN UR10, R26 ;  /* 0x000000001a0a72cc */ /* 0x000fe20000008000 */
[----:B------:R-:W-:Y:S01]  /*362f0*/  IMAD.X R13, R0, 0x1, R37, P0 ;  /* 0x00000001000d7824 */ /* 0x000fe200000e0625 */
[----:B---3--:R-:W-:-:S04]  /*36300*/  UIADD3 UR5, UP0, UPT, UR6, 0x30, URZ ;  /* 0x0000003006057890 */ /* 0x008fc8000ff1e0ff */
[----:B------:R-:W-:Y:S01]  /*36310*/  UIADD3.X UR6, UPT, UPT, URZ, UR7, URZ, UP0, !UPT ;  /* 0x00000007ff067290 */ /* 0x000fe200087fe4ff */
[----:B------:R-:W-:Y:S01]  /*36320*/  CREDUX.MAX UR7, R27 ;  /* 0x000000001b0772cc */ /* 0x000fe20000000000 */
[----:B------:R-:W-:Y:S01]  /*36330*/  IMAD.U32 R2, RZ, RZ, UR5 ;  /* 0x00000005ff027e24 */ /* 0x000fe2000f8e00ff */
[----:B------:R-:W-:-:S03]  /*36340*/  CREDUX.MIN UR5, R51 ;  /* 0x00000000330572cc */ /* 0x000fc60000008000 */
[----:B------:R-:W-:Y:S01]  /*36350*/  IMAD.U32 R3, RZ, RZ, UR6 ;  /* 0x00000006ff037e24 */ /* 0x000fe2000f8e00ff */
[----:B------:R-:W-:Y:S02]  /*36360*/  CREDUX.MAX UR6, R50 ;  /* 0x00000000320672cc */ /* 0x000fe40000000000 */
[----:B-1----:R-:W-:Y:S02]  /*36370*/  ISETP.EQ.U32.AND P0, PT, R32, UR4, PT ;  /* 0x0000000420007c0c */ /* 0x002fe4000bf02070 */
[----:B0-----:R2:W-:Y:S01]  /*36380*/  REDG.E.ADD.64.STRONG.GPU desc[UR8][R2.64], R12 ;  /* 0x0000000c0200798e */ /* 0x0015e2000c12e508 */
[----:B------:R-:W-:Y:S02]  /*36390*/  MOV R25, UR10 ;  /* 0x0000000a00197c02 */ /* 0x000fe40008000f00 */
[----:B------:R-:W-:Y:S01]  /*363a0*/  IMAD.U32 R27, RZ, RZ, UR7 ;  /* 0x00000007ff1b7e24 */ /* 0x000fe2000f8e00ff */
[----:B------:R0:W-:Y:S01]  /*363b0*/  REDG.E.ADD.64.STRONG.GPU desc[UR8][R2.64+-0x8], R14 ;  /* 0xfffff80e0200798e */ /* 0x0001e2000c12e508 */
[----:B------:R-:W-:-:S03]  /*363c0*/  IMAD.U32 R31, RZ, RZ, UR5 ;  /* 0x00000005ff1f7e24 */ /* 0x000fc6000f8e00ff */
[----:B------:R1:W-:Y:S01]  /*363d0*/  REDG.E.ADD.64.STRONG.GPU desc[UR8][R2.64+0x30], R18 ;  /* 0x000030120200798e */ /* 0x0003e2000c12e508 */
[----:B------:R-:W-:-:S03]  /*363e0*/  MOV R33, UR6 ;  /* 0x0000000600217c02 */ /* 0x000fc60008000f00 */
[----:B------:R3:W-:Y:S04]  /*363f0*/  REDG.E.ADD.64.STRONG.GPU desc[UR8][R2.64+0x38], R20 ;  /* 0x000038140200798e */ /* 0x0007e8000c12e508 */
[----:B------:R3:W-:Y:S04]  /*36400*/  REDG.E.ADD.64.STRONG.GPU desc[UR8][R2.64+0x40], R22 ;  /* 0x000040160200798e */ /* 0x0007e8000c12e508 */
[----:B------:R3:W-:Y:S04]  /*36410*/  @P0 REDG.E.MIN.STRONG.GPU desc[UR8][R2.64+-0x10], R25 ;  /* 0xfffff0190200098e */ /* 0x0007e8000c92e108 */
[----:B------:R3:W-:Y:S04]  /*36420*/  @P0 REDG.E.MAX.STRONG.GPU desc[UR8][R2.64+-0xc], R27 ;  /* 0xfffff41b0200098e */ /* 0x0007e8000d12e108 */
[----:B------:R3:W-:Y:S04]  /*36430*/  @P0 REDG.E.MIN.STRONG.GPU desc[UR8][R2.64+0x10], R31 ;  /* 0x0000101f0200098e */ /* 0x0007e8000c92e108 */
[----:B------:R3:W-:Y:S04]  /*36440*/  @P0 REDG.E.MAX.STRONG.GPU desc[UR8][R2.64+0x14], R33 ;  /* 0x000014210200098e */ /* 0x0007e8000d12e108 */
[----:B--2---:R3:W5:Y:S01]  /*36450*/  LDG.E.64 R12, desc[UR8][R16.64+0x50] ;  /* 0x00005008100c7981 */ /* 0x004762000c1e1b00 */
[----:B0-----:R-:W-:Y:S01]  /*36460*/  DADD R14, R4, R10 ;  /* 0x00000000040e7229 */ /* 0x001fe2000000000a */
[----:B------:R-:W-:Y:S01]  /*36470*/  BSSY B0, `(.L_x_1338) ;  /* 0x0000010000007945 */ /* 0x000fe20003800000 */
[----:B-1----:R-:W-:Y:S01]  /*36480*/  DADD R18, R8, R6 ;  /* 0x0000000008127229 */ /* 0x002fe20000000006 */
[----:B------:R-:W-:-:S02]  /*36490*/  IMAD.MOV.U32 R6, RZ, RZ, R49 ;  /* 0x000000ffff067224 */ /* 0x000fc400078e0031 */
[----:B------:R-:W-:-:S08]  /*364a0*/  IMAD.MOV.U32 R7, RZ, RZ, R48 ;  /* 0x000000ffff077224 */ /* 0x000fd000078e0030 */
.L_x_1340:
[----:B-----5:R-:W-:Y:S01]  /*364b0*/  ISETP.GE.U32.AND P0, PT, R49, R12, PT ;  /* 0x0000000c3100720c */ /* 0x020fe20003f06070 */
[----:B------:R-:W-:Y:S05]  /*364c0*/  YIELD ;  /* 0x0000000000007946 */ /* 0x000fea0003800000 */
[----:B------:R-:W-:-:S13]  /*364d0*/  ISETP.GE.U32.AND.EX P0, PT, R48, R13, PT, P0 ;  /* 0x0000000d3000720c */ /* 0x000fda0003f06100 */
[----:B------:R-:W-:Y:S05]  /*364e0*/  @P0 BRA `(.L_x_1339) ;  /* 0x0000000000200947 */ /* 0x000fea0003800000 */
[----:B------:R-:W-:Y:S01]  /*364f0*/  MOV R4, R12 ;  /* 0x0000000c00047202 */ /* 0x000fe20000000f00 */
[----:B------:R-:W-:-:S06]  /*36500*/  IMAD.MOV.U32 R5, RZ, RZ, R13 ;  /* 0x000000ffff057224 */ /* 0x000fcc00078e000d */
[----:B------:R-:W2:Y:S02]  /*36510*/  ATOMG.E.CAS.64.STRONG.GPU PT, R4, [R2+0x20], R4, R6 ;  /* 0x00002004020473a9 */ /* 0x000ea400001ee506 */
[----:B--2---:R-:W-:Y:S01]  /*36520*/  ISETP.NE.U32.AND P0, PT, R4, R12, PT ;  /* 0x0000000c0400720c */ /* 0x004fe20003f05070 */
[----:B------:R-:W-:-:S03]  /*36530*/  IMAD.MOV.U32 R12, RZ, RZ, R4 ;  /* 0x000000ffff0c7224 */ /* 0x000fc600078e0004 */
[----:B------:R-:W-:Y:S02]  /*36540*/  ISETP.NE.AND.EX P0, PT, R5, R13, PT, P0 ;  /* 0x0000000d0500720c */ /* 0x000fe40003f05300 */
[----:B------:R-:W-:-:S11]  /*36550*/  MOV R13, R5 ;  /* 0x00000005000d7202 */ /* 0x000fd60000000f00 */
[----:B------:R-:W-:Y:S05]  /*36560*/  @P0 BRA `(.L_x_1340) ;  /* 0xfffffffc00d00947 */ /* 0x000fea000383ffff */
.L_x_1339:
[----:B------:R-:W-:Y:S05]  /*36570*/  BSYNC B0 ;  /* 0x0000000000007941 */ /* 0x000fea0003800000 */
.L_x_1338:
[----:B------:R-:W0:Y:S02]  /*36580*/  LDC.64 R4, c[0x0][0x398] ;  /* 0x0000e600ff047b82 */ /* 0x000e240000000a00 */
[----:B0-----:R-:W5:Y:S01]  /*36590*/  LDG.E.64 R4, desc[UR8][R4.64+0x58] ;  /* 0x0000580804047981 */ /* 0x001f62000c1e1b00 */
[----:B------:R-:W-:Y:S01]  /*365a0*/  BSSY B0, `(.L_x_1341) ;  /* 0x000000f000007945 */ /* 0x000fe20003800000 */
[----:B------:R-:W-:Y:S02]  /*365b0*/  IMAD.MOV.U32 R10, RZ, RZ, R29 ;  /* 0x000000ffff0a7224 */ /* 0x000fe400078e001d */
[----:B------:R-:W-:-:S07]  /*365c0*/  IMAD.MOV.U32 R11, RZ, RZ, R28 ;  /* 0x000000ffff0b7224 */ /* 0x000fce00078e001c */
.L_x_1343:
[----:B-----5:R-:W-:Y:S01]  /*365d0*/  ISETP.GT.U32.AND P0, PT, R29, R4, PT ;  /* 0x000000041d00720c */ /* 0x020fe20003f04070 */
[----:B------:R-:W-:Y:S05]  /*365e0*/  YIELD ;  /* 0x0000000000007946 */ /* 0x000fea0003800000 */
[----:B------:R-:W-:-:S13]  /*365f0*/  ISETP.GT.U32.AND.EX P0, PT, R28, R5, PT, P0 ;  /* 0x000000051c00720c */ /* 0x000fda0003f04100 */
[----:B------:R-:W-:Y:S05]  /*36600*/  @!P0 BRA `(.L_x_1342) ;  /* 0x0000000000208947 */ /* 0x000fea0003800000 */
[----:B------:R-:W-:Y:S01]  /*36610*/  MOV R8, R4 ;  /* 0x0000000400087202 */ /* 0x000fe20000000f00 */
[----:B------:R-:W-:-:S05]  /*36620*/  IMAD.MOV.U32 R9, RZ, RZ, R5 ;  /* 0x000000ffff097224 */ /* 0x000fca00078e0005 */
[----:B------:R-:W2:Y:S02]  /*36630*/  ATOMG.E.CAS.64.STRONG.GPU PT, R6, [R2+0x28], R8, R10 ;  /* 0x00002808020673a9 */ /* 0x000ea400001ee50a */
[----:B--2---:R-:W-:Y:S01]  /*36640*/  ISETP.NE.U32.AND P0, PT, R6, R4, PT ;  /* 0x000000040600720c */ /* 0x004fe20003f05070 */
[----:B------:R-:W-:-:S03]  /*36650*/  IMAD.MOV.U32 R4, RZ, RZ, R6 ;  /* 0x000000ffff047224 */ /* 0x000fc600078e0006 */
[----:B------:R-:W-:Y:S02]  /*36660*/  ISETP.NE.AND.EX P0, PT, R7, R5, PT, P0 ;  /* 0x000000050700720c */ /* 0x000fe40003f05300 */
[----:B------:R-:W-:-:S11]  /*36670*/  MOV R5, R7 ;  /* 0x0000000700057202 */ /* 0x000fd60000000f00 */
[----:B------:R-:W-:Y:S05]  /*36680*/  @P0 BRA `(.L_x_1343) ;  /* 0xfffffffc00d00947 */ /* 0x000fea000383ffff */
.L_x_1342:
[----:B------:R-:W-:Y:S05]  /*36690*/  BSYNC B0 ;  /* 0x0000000000007941 */ /* 0x000fea0003800000 */
.L_x_1341:
[----:B------:R-:W0:Y:S01]  /*366a0*/  LDC.64 R8, c[0x0][0x398] ;  /* 0x0000e600ff087b82 */ /* 0x000e220000000a00 */
[----:B------:R-:W-:Y:S01]  /*366b0*/  BSSY B0, `(.L_x_1344) ;  /* 0x0000008000007945 */ /* 0x000fe20003800000 */
.L_x_1345:
[----:B0-----:R-:W2:Y:S01]  /*366c0*/  LDG.E.64 R4, desc[UR8][R8.64+0x38] ;  /* 0x0000380808047981 */ /* 0x001ea2000c1e1b00 */
[----:B------:R-:W-:Y:S05]  /*366d0*/  YIELD ;  /* 0x0000000000007946 */ /* 0x000fea0003800000 */
[----:B--2---:R-:W-:-:S10]  /*366e0*/  DADD R6, R14, R4 ;  /* 0x000000000e067229 */ /* 0x004fd40000000004 */
[----:B------:R-:W2:Y:S02]  /*366f0*/  ATOMG.E.CAS.64.STRONG.GPU PT, R6, [R2+0x8], R4, R6 ;  /* 0x00000804020673a9 */ /* 0x000ea400001ee506 */
[----:B--2---:R-:W-:-:S04]  /*36700*/  ISETP.NE.U32.AND P0, PT, R6, R4, PT ;  /* 0x000000040600720c */ /* 0x004fc80003f05070 */
[----:B------:R-:W-:-:S13]  /*36710*/  ISETP.NE.AND.EX P0, PT, R7, R5, PT, P0 ;  /* 0x000000050700720c */ /* 0x000fda0003f05300 */
[----:B------:R-:W-:Y:S05]  /*36720*/  @P0 BRA `(.L_x_1345) ;  /* 0xfffffffc00e40947 */ /* 0x000fea000383ffff */
[----:B------:R-:W-:Y:S05]  /*36730*/  BSYNC B0 ;  /* 0x0000000000007941 */ /* 0x000fea0003800000 */
.L_x_1344:
[----:B------:R-:W2:Y:S01]  /*36740*/  LDG.E.64 R4, desc[UR8][R8.64+0x48] ;  /* 0x0000480808047981 */ /* 0x000ea2000c1e1b00 */
[----:B------:R-:W-:Y:S05]  /*36750*/  YIELD ;  /* 0x0000000000007946 */ /* 0x000fea0003800000 */
[----:B--2---:R-:W-:-:S10]  /*36760*/  DADD R6, R18, R4 ;  /* 0x0000000012067229 */ /* 0x004fd40000000004 */
[----:B------:R-:W2:Y:S02]  /*36770*/  ATOMG.E.CAS.64.STRONG.GPU PT, R6, [R2+0x18], R4, R6 ;  /* 0x00001804020673a9 */ /* 0x000ea400001ee506 */
[----:B--2---:R-:W-:-:S04]  /*36780*/  ISETP.NE.U32.AND P0, PT, R6, R4, PT ;  /* 0x000000040600720c */ /* 0x004fc80003f05070 */
[----:B------:R-:W-:-:S13]  /*36790*/  ISETP.NE.AND.EX P0, PT, R7, R5, PT, P0 ;  /* 0x000000050700720c */ /* 0x000fda0003f05300 */
[----:B------:R-:W-:Y:S05]  /*367a0*/  @P0 BRA `(.L_x_1344) ;  /* 0xfffffffc00e40947 */ /* 0x000fea000383ffff */
[----:B------:R-:W-:Y:S05]  /*367b0*/  EXIT ;  /* 0x000000000000794d */ /* 0x000fea0003800000 */
        .weak           $__internal_0_$__cuda_sm20_rem_u64
        .type           $__internal_0_$__cuda_sm20_rem_u64,@function
        .size           $__internal_0_$__cuda_sm20_rem_u64,(.L_x_1347 - $__internal_0_$__cuda_sm20_rem_u64)
$__internal_0_$__cuda_sm20_rem_u64:
[----:B------:R-:W-:Y:S02]  /*367c0*/  IMAD.MOV.U32 R68, RZ, RZ, R58 ;  /* 0x000000ffff447224 */ /* 0x000fe400078e003a */
[----:B------:R-:W-:-:S04]  /*367d0*/  IMAD.MOV.U32 R69, RZ, RZ, R57 ;  /* 0x000000ffff457224 */ /* 0x000fc800078e0039 */
[----:B------:R-:W0:Y:S08]  /*367e0*/  I2F.U64.RP R61, R68 ;  /* 0x00000044003d7312 */ /* 0x000e300000309000 */
[----:B0-----:R-:W0:Y:S02]  /*367f0*/  MUFU.RCP R60, R61 ;  /* 0x0000003d003c7308 */ /* 0x001e240000001000 */
[----:B0-----:R-:W-:-:S06]  /*36800*/  IADD3 R60, PT, PT, R60, 0x1ffffffe, RZ ;  /* 0x1ffffffe3c3c7810 */ /* 0x001fcc0007ffe0ff */
[----:B------:R-:W0:Y:S02]  /*36810*/  F2I.U64.TRUNC R62, R60 ;  /* 0x0000003c003e7311 */ /* 0x000e24000020d800 */
[----:B0-----:R-:W-:-:S04]  /*36820*/  IMAD.WIDE.U32 R64, R62, R58, RZ ;  /* 0x0000003a3e407225 */ /* 0x001fc800078e00ff */
[C---:B------:R-:W-:Y:S01]  /*36830*/  IMAD R59, R62.reuse, R57, R65 ;  /* 0x000000393e3b7224 */ /* 0x040fe200078e0241 */
[----:B------:R-:W-:Y:S01]  /*36840*/  IADD3 R55, P0, PT, RZ, -R64, RZ ;  /* 0x80000040ff377210 */ /* 0x000fe20007f1e0ff */
[----:B------:R-:W-:Y:S02]  /*36850*/  IMAD.MOV.U32 R65, RZ, RZ, R62 ;  /* 0x000000ffff417224 */ /* 0x000fe400078e003e */
[----:B------:R-:W-:Y:S02]  /*36860*/  IMAD R56, R63, R58, R59 ;  /* 0x0000003a3f387224 */ /* 0x000fe400078e023b */
[----:B------:R-:W-:-:S04]  /*36870*/  IMAD.HI.U32 R64, R62, R55, RZ ;  /* 0x000000373e407227 */ /* 0x000fc800078e00ff */
[----:B------:R-:W-:-:S04]  /*36880*/  IMAD.X R56, RZ, RZ, ~R56, P0 ;  /* 0x000000ffff387224 */ /* 0x000fc800000e0e38 */
[----:B------:R-:W-:-:S04]  /*36890*/  IMAD.WIDE.U32 R64, P0, R62, R56, R64 ;  /* 0x000000383e407225 */ /* 0x000fc80007800040 */
[----:B------:R-:W-:-:S04]  /*368a0*/  IMAD.HI.U32 R59, R63, R56, RZ ;  /* 0x000000383f3b7227 */ /* 0x000fc800078e00ff */
[----:B------:R-:W-:Y:S01]  /*368b0*/  IMAD.HI.U32 R55, P2, R63, R55, R64 ;  /* 0x000000373f377227 */ /* 0x000fe20007840040 */
[----:B------:R-:W-:-:S03]  /*368c0*/  IADD3.X R59, PT, PT, R59, R63, RZ, P0, !PT ;  /* 0x0000003f3b3b7210 */ /* 0x000fc600007fe4ff */
[----:B------:R-:W-:-:S05]  /*368d0*/  IMAD R56, R63, R56, RZ ;  /* 0x000000383f387224 */ /* 0x000fca00078e02ff */
[----:B------:R-:W-:-:S04]  /*368e0*/  IADD3 R63, P0, PT, R56, R55, RZ ;  /* 0x00000037383f7210 */ /* 0x000fc80007f1e0ff */
[----:B------:R-:W-:Y:S01]  /*368f0*/  IADD3.X R55, PT, PT, RZ, RZ, R59, P0, P2 ;  /* 0x000000ffff377210 */ /* 0x000fe200007e443b */
[----:B------:R-:W-:-:S04]  /*36900*/  IMAD.WIDE.U32 R60, R63, R58, RZ ;  /* 0x0000003a3f3c7225 */ /* 0x000fc800078e00ff */
[----:B------:R-:W-:Y:S01]  /*36910*/  IMAD R56, R63, R57, R61 ;  /* 0x000000393f387224 */ /* 0x000fe200078e023d */
[----:B------:R-:W-:Y:S01]  /*36920*/  IADD3 R60, P0, PT, RZ, -R60, RZ ;  /* 0x8000003cff3c7210 */ /* 0x000fe20007f1e0ff */
[----:B------:R-:W-:Y:S02]  /*36930*/  IMAD.MOV.U32 R61, RZ, RZ, 0x0 ;  /* 0x00000000ff3d7424 */ /* 0x000fe400078e00ff */
[----:B------:R-:W-:Y:S02]  /*36940*/  IMAD R56, R55, R58, R56 ;  /* 0x0000003a37387224 */ /* 0x000fe400078e0238 */
[----:B------:R-:W-:-:S04]  /*36950*/  IMAD.HI.U32 R62, R63, R60, RZ ;  /* 0x0000003c3f3e7227 */ /* 0x000fc800078e00ff */
[----:B------:R-:W-:-:S04]  /*36960*/  IMAD.X R56, RZ, RZ, ~R56, P0 ;  /* 0x000000ffff387224 */ /* 0x000fc800000e0e38 */
[----:B------:R-:W-:-:S04]  /*36970*/  IMAD.WIDE.U32 R62, P0, R63, R56, R62 ;  /* 0x000000383f3e7225 */ /* 0x000fc8000780003e */
[----:B------:R-:W-:Y:S01]  /*36980*/  IMAD.HI.U32 R59, P2, R55, R60, R62 ;  /* 0x0000003c373b7227 */ /* 0x000fe2000784003e */
[----:B------:R-:W-:-:S03]  /*36990*/  MOV R63, RZ ;  /* 0x000000ff003f7202 */ /* 0x000fc60000000f00 */
[----:B------:R-:W-:-:S04]  /*369a0*/  IMAD.HI.U32 R60, R55, R56, RZ ;  /* 0x00000038373c7227 */ /* 0x000fc800078e00ff */
[----:B------:R-:W-:Y:S02]  /*369b0*/  IMAD R56, R55, R56, RZ ;  /* 0x0000003837387224 */ /* 0x000fe400078e02ff */
[----:B------:R-:W-:-:S03]  /*369c0*/  IMAD.X R60, R60, 0x1, R55, P0 ;  /* 0x000000013c3c7824 */ /* 0x000fc600000e0637 */
[----:B------:R-:W-:-:S04]  /*369d0*/  IADD3 R56, P0, PT, R56, R59, RZ ;  /* 0x0000003b38387210 */ /* 0x000fc80007f1e0ff */
[----:B------:R-:W-:Y:S01]  /*369e0*/  IADD3.X R60, PT, PT, RZ, RZ, R60, P0, P2 ;  /* 0x000000ffff3c7210 */ /* 0x000fe200007e443c */
[----:B------:R-:W-:-:S04]  /*369f0*/  IMAD.HI.U32 R62, R56, R8, RZ ;  /* 0x00000008383e7227 */ /* 0x000fc800078e00ff */
[----:B------:R-:W-:-:S04]  /*36a00*/  IMAD.WIDE.U32 R62, R56, R9, R62 ;  /* 0x00000009383e7225 */ /* 0x000fc800078e003e */
[C---:B------:R-:W-:Y:S02]  /*36a10*/  IMAD R56, R60.reuse, R9, RZ ;  /* 0x000000093c387224 */ /* 0x040fe400078e02ff */
[----:B------:R-:W-:-:S04]  /*36a20*/  IMAD.HI.U32 R55, P0, R60, R8, R62 ;  /* 0x000000083c377227 */ /* 0x000fc8000780003e */
[----:B------:R-:W-:Y:S01]  /*36a30*/  IMAD.HI.U32 R60, R60, R9, RZ ;  /* 0x000000093c3c7227 */ /* 0x000fe200078e00ff */
[----:B------:R-:W-:-:S03]  /*36a40*/  IADD3 R55, P2, PT, R56, R55, RZ ;  /* 0x0000003738377210 */ /* 0x000fc60007f5e0ff */
[----:B------:R-:W-:Y:S02]  /*36a50*/  IMAD.X R60, RZ, RZ, R60, P0 ;  /* 0x000000ffff3c7224 */ /* 0x000fe400000e063c */
[----:B------:R-:W-:-:S04]  /*36a60*/  IMAD.WIDE.U32 R62, R55, R58, RZ ;  /* 0x0000003a373e7225 */ /* 0x000fc800078e00ff */
[----:B------:R-:W-:Y:S01]  /*36a70*/  IMAD R55, R55, R57, R63 ;  /* 0x0000003937377224 */ /* 0x000fe200078e023f */
[----:B------:R-:W-:Y:S01]  /*36a80*/  IADD3 R59, P3, PT, -R62, R8, RZ ;  /* 0x000000083e3b7210 */ /* 0x000fe20007f7e1ff */
[----:B------:R-:W-:-:S03]  /*36a90*/  IMAD.X R60, RZ, RZ, R60, P2 ;  /* 0x000000ffff3c7224 */ /* 0x000fc600010e063c */
[-C--:B------:R-:W-:Y:S01]  /*36aa0*/  ISETP.GE.U32.AND P0, PT, R59, R58.reuse, PT ;  /* 0x0000003a3b00720c */ /* 0x080fe20003f06070 */
[----:B------:R-:W-:Y:S01]  /*36ab0*/  IMAD R8, R60, R58, R55 ;  /* 0x0000003a3c087224 */ /* 0x000fe200078e0237 */
[----:B------:R-:W-:Y:S02]  /*36ac0*/  IADD3 R56, P2, PT, -R58, R59, RZ ;  /* 0x0000003b3a387210 */ /* 0x000fe40007f5e1ff */
[----:B------:R-:W-:Y:S02]  /*36ad0*/  MOV R60, R52 ;  /* 0x00000034003c7202 */ /* 0x000fe40000000f00 */
[----:B------:R-:W-:-:S04]  /*36ae0*/  IADD3.X R8, PT, PT, ~R8, R9, RZ, P3, !PT ;  /* 0x0000000908087210 */ /* 0x000fc80001ffe5ff */
[C---:B------:R-:W-:Y:S01]  /*36af0*/  ISETP.GE.U32.AND.EX P0, PT, R8.reuse, R57, PT, P0 ;  /* 0x000000390800720c */ /* 0x040fe20003f06100 */
[----:B------:R-:W-:Y:S01]  /*36b00*/  IMAD.X R9, R8, 0x1, ~R57, P2 ;  /* 0x0000000108097824 */ /* 0x000fe200010e0e39 */
[----:B------:R-:W-:Y:S02]  /*36b10*/  ISETP.NE.U32.AND P2, PT, R58, RZ, PT ;  /* 0x000000ff3a00720c */ /* 0x000fe40003f45070 */
[----:B------:R-:W-:Y:S02]  /*36b20*/  SEL R59, R56, R59, P0 ;  /* 0x0000003b383b7207 */ /* 0x000fe40000000000 */
[----:B------:R-:W-:Y:S02]  /*36b30*/  SEL R8, R9, R8, P0 ;  /* 0x0000000809087207 */ /* 0x000fe40000000000 */
[----:B------:R-:W-:Y:S02]  /*36b40*/  IADD3 R56, P3, PT, -R58, R59, RZ ;  /* 0x0000003b3a387210 */ /* 0x000fe40007f7e1ff */
[----:B------:R-:W-:-:S02]  /*36b50*/  ISETP.GE.U32.AND P0, PT, R59, R58, PT ;  /* 0x0000003a3b00720c */ /* 0x000fc40003f06070 */
[----:B------:R-:W-:Y:S01]  /*36b60*/  ISETP.NE.AND.EX P2, PT, R57, RZ, PT, P2 ;  /* 0x000000ff3900720c */ /* 0x000fe20003f45320 */
[C---:B------:R-:W-:Y:S01]  /*36b70*/  IMAD.X R9, R8.reuse, 0x1, ~R57, P3 ;  /* 0x0000000108097824 */ /* 0x040fe200018e0e39 */
[----:B------:R-:W-:-:S04]  /*36b80*/  ISETP.GE.U32.AND.EX P0, PT, R8, R57, PT, P0 ;  /* 0x000000390800720c */ /* 0x000fc80003f06100 */
[----:B------:R-:W-:Y:S02]  /*36b90*/  SEL R56, R56, R59, P0 ;  /* 0x0000003b38387207 */ /* 0x000fe40000000000 */
[----:B------:R-:W-:Y:S02]  /*36ba0*/  SEL R9, R9, R8, P0 ;  /* 0x0000000809097207 */ /* 0x000fe40000000000 */
[----:B------:R-:W-:Y:S02]  /*36bb0*/  SEL R56, R56, 0xffffffff, P2 ;  /* 0xffffffff38387807 */ /* 0x000fe40001000000 */
[----:B------:R-:W-:Y:S01]  /*36bc0*/  SEL R9, R9, 0xffffffff, P2 ;  /* 0xffffffff09097807 */ /* 0x000fe20001000000 */
[----:B------:R-:W-:Y:S06]  /*36bd0*/  RET.REL.NODEC R60 `(_Z18theta_order_kernelmmjjP10ThetaStats) ;  /* 0xfffffc943c087950 */ /* 0x000fec0003c3ffff */
.L_x_1346:
[----:B------:R-:W-:-:S00]  /*36be0*/  BRA `(.L_x_1346) ;  /* 0xfffffffc00fc7947 */ /* 0x000fc0000383ffff */
[----:B------:R-:W-:-:S00]  /*36bf0*/  NOP ;  /* 0x0000000000007918 */ /* 0x000fc00000000000 */
        /* <DEDUP_REMOVED lines=8> */
.L_x_1347:


//--------------------- .nv.shared.reserved.0     --------------------------
	.section	.nv.shared.reserved.0,"aw",@nobits
	.weak		__nv_reservedSMEM_offset_0_alias
	.size		__nv_reservedSMEM_offset_0_alias, 0, 64
	.other		__nv_reservedSMEM_offset_0_alias,@"STO_CUDA_RESERVED_SHARED STV_DEFAULT"
__nv_reservedSMEM_offset_0_alias:
	.zero		0
	.zero		64


//--------------------- .nv.constant0._Z18theta_order_kernelmmjjP10ThetaStats --------------------------
	.section	.nv.constant0._Z18theta_order_kernelmmjjP10ThetaStats,"a",@progbits
	.sectionflags	@""
	.align	4
.nv.constant0._Z18theta_order_kernelmmjjP10ThetaStats:
	.zero		928


//--------------------- SYMBOLS --------------------------

	.type		.nv.reservedSmem.offset0,@object
	.size		.nv.reservedSmem.offset0,0x4
